//
// Generated by NVIDIA NVVM Compiler
//
// Compiler Build ID: CL-36424714
// Cuda compilation tools, release 13.0, V13.0.88
// Based on NVVM 20.0.0
//

.version 9.0
.target sm_100
.address_size 64

	// .globl	_Z17felsensteinleavesiiiPKiS0_PfS1_

.visible .entry _Z17felsensteinleavesiiiPKiS0_PfS1_(
	.param .u32 _Z17felsensteinleavesiiiPKiS0_PfS1__param_0,
	.param .u32 _Z17felsensteinleavesiiiPKiS0_PfS1__param_1,
	.param .u32 _Z17felsensteinleavesiiiPKiS0_PfS1__param_2,
	.param .u64 .ptr .align 1 _Z17felsensteinleavesiiiPKiS0_PfS1__param_3,
	.param .u64 .ptr .align 1 _Z17felsensteinleavesiiiPKiS0_PfS1__param_4,
	.param .u64 .ptr .align 1 _Z17felsensteinleavesiiiPKiS0_PfS1__param_5,
	.param .u64 .ptr .align 1 _Z17felsensteinleavesiiiPKiS0_PfS1__param_6
)
{
	.reg .pred 	%p<11>;
	.reg .b32 	%r<138>;
	.reg .b32 	%f<46>;
	.reg .b64 	%rd<83>;

	ld.param.u32 	%r21, [_Z17felsensteinleavesiiiPKiS0_PfS1__param_0];
	ld.param.u32 	%r22, [_Z17felsensteinleavesiiiPKiS0_PfS1__param_2];
	ld.param.u64 	%rd6, [_Z17felsensteinleavesiiiPKiS0_PfS1__param_3];
	ld.param.u64 	%rd7, [_Z17felsensteinleavesiiiPKiS0_PfS1__param_4];
	ld.param.u64 	%rd8, [_Z17felsensteinleavesiiiPKiS0_PfS1__param_5];
	ld.param.u64 	%rd9, [_Z17felsensteinleavesiiiPKiS0_PfS1__param_6];
	cvta.to.global.u64 	%rd1, %rd8;
	cvta.to.global.u64 	%rd2, %rd9;
	add.s32 	%r1, %r21, 1;
	mov.u32 	%r23, %ctaid.x;
	mov.u32 	%r24, %ntid.x;
	mov.u32 	%r25, %tid.x;
	mad.lo.s32 	%r2, %r23, %r24, %r25;
	setp.ge.s32 	%p1, %r2, %r22;
	@%p1 bra 	$L__BB0_14;
	setp.lt.s32 	%p2, %r21, 1;
	@%p2 bra 	$L__BB0_13;
	cvta.to.global.u64 	%rd10, %rd6;
	mul.wide.s32 	%rd11, %r2, 4;
	add.s64 	%rd3, %rd10, %rd11;
	cvta.to.global.u64 	%rd12, %rd7;
	add.s64 	%rd4, %rd12, %rd11;
	mul.lo.s32 	%r3, %r1, %r2;
	and.b32  	%r4, %r21, 7;
	setp.lt.u32 	%p3, %r21, 8;
	mov.b32 	%r136, 0;
	@%p3 bra 	$L__BB0_5;
	and.b32  	%r136, %r21, 2147483640;
	neg.s32 	%r134, %r136;
	add.s64 	%rd5, %rd2, 16;
	mov.b32 	%r133, 1;
	mov.b32 	%r132, 0;
	mov.u32 	%r131, %r3;
$L__BB0_4:
	.pragma "nounroll";
	mul.wide.s32 	%rd13, %r131, 4;
	add.s64 	%rd14, %rd5, %rd13;
	ld.global.u32 	%r29, [%rd3];
	shl.b32 	%r30, %r29, 2;
	add.s32 	%r31, %r132, %r30;
	mul.wide.s32 	%rd15, %r31, 4;
	add.s64 	%rd16, %rd1, %rd15;
	ld.global.f32 	%f1, [%rd16];
	ld.global.u32 	%r32, [%rd4];
	shl.b32 	%r33, %r32, 2;
	mul.wide.s32 	%rd17, %r33, 4;
	add.s64 	%rd18, %rd1, %rd17;
	ld.global.f32 	%f2, [%rd18];
	mul.f32 	%f3, %f1, %f2;
	st.global.f32 	[%rd14+-16], %f3;
	ld.global.u32 	%r34, [%rd3];
	shl.b32 	%r35, %r34, 2;
	add.s32 	%r36, %r132, %r35;
	mul.wide.s32 	%rd19, %r36, 4;
	add.s64 	%rd20, %rd1, %rd19;
	ld.global.f32 	%f4, [%rd20];
	ld.global.u32 	%r37, [%rd4];
	shl.b32 	%r38, %r37, 2;
	mul.wide.s32 	%rd21, %r38, 4;
	add.s64 	%rd22, %rd1, %rd21;
	ld.global.f32 	%f5, [%rd22+4];
	mul.f32 	%f6, %f4, %f5;
	st.global.f32 	[%rd14+-12], %f6;
	ld.global.u32 	%r39, [%rd3];
	shl.b32 	%r40, %r39, 2;
	add.s32 	%r41, %r132, %r40;
	mul.wide.s32 	%rd23, %r41, 4;
	add.s64 	%rd24, %rd1, %rd23;
	ld.global.f32 	%f7, [%rd24];
	ld.global.u32 	%r42, [%rd4];
	shl.b32 	%r43, %r42, 2;
	mul.wide.s32 	%rd25, %r43, 4;
	add.s64 	%rd26, %rd1, %rd25;
	ld.global.f32 	%f8, [%rd26+8];
	mul.f32 	%f9, %f7, %f8;
	st.global.f32 	[%rd14+-8], %f9;
	ld.global.u32 	%r44, [%rd3];
	shl.b32 	%r45, %r44, 2;
	add.s32 	%r46, %r132, %r45;
	mul.wide.s32 	%rd27, %r46, 4;
	add.s64 	%rd28, %rd1, %rd27;
	ld.global.f32 	%f10, [%rd28];
	ld.global.u32 	%r47, [%rd4];
	shl.b32 	%r48, %r47, 2;
	mul.wide.s32 	%rd29, %r48, 4;
	add.s64 	%rd30, %rd1, %rd29;
	ld.global.f32 	%f11, [%rd30+12];
	mul.f32 	%f12, %f10, %f11;
	st.global.f32 	[%rd14+-4], %f12;
	ld.global.u32 	%r49, [%rd3];
	shl.b32 	%r50, %r49, 2;
	add.s32 	%r51, %r133, %r50;
	mul.wide.s32 	%rd31, %r51, 4;
	add.s64 	%rd32, %rd1, %rd31;
	ld.global.f32 	%f13, [%rd32];
	ld.global.u32 	%r52, [%rd4];
	shl.b32 	%r53, %r52, 2;
	mul.wide.s32 	%rd33, %r53, 4;
	add.s64 	%rd34, %rd1, %rd33;
	ld.global.f32 	%f14, [%rd34];
	mul.f32 	%f15, %f13, %f14;
	st.global.f32 	[%rd14], %f15;
	ld.global.u32 	%r54, [%rd3];
	shl.b32 	%r55, %r54, 2;
	add.s32 	%r56, %r133, %r55;
	mul.wide.s32 	%rd35, %r56, 4;
	add.s64 	%rd36, %rd1, %rd35;
	ld.global.f32 	%f16, [%rd36];
	ld.global.u32 	%r57, [%rd4];
	shl.b32 	%r58, %r57, 2;
	mul.wide.s32 	%rd37, %r58, 4;
	add.s64 	%rd38, %rd1, %rd37;
	ld.global.f32 	%f17, [%rd38+4];
	mul.f32 	%f18, %f16, %f17;
	st.global.f32 	[%rd14+4], %f18;
	ld.global.u32 	%r59, [%rd3];
	shl.b32 	%r60, %r59, 2;
	add.s32 	%r61, %r133, %r60;
	mul.wide.s32 	%rd39, %r61, 4;
	add.s64 	%rd40, %rd1, %rd39;
	ld.global.f32 	%f19, [%rd40];
	ld.global.u32 	%r62, [%rd4];
	shl.b32 	%r63, %r62, 2;
	mul.wide.s32 	%rd41, %r63, 4;
	add.s64 	%rd42, %rd1, %rd41;
	ld.global.f32 	%f20, [%rd42+8];
	mul.f32 	%f21, %f19, %f20;
	st.global.f32 	[%rd14+8], %f21;
	ld.global.u32 	%r64, [%rd3];
	shl.b32 	%r65, %r64, 2;
	add.s32 	%r66, %r133, %r65;
	mul.wide.s32 	%rd43, %r66, 4;
	add.s64 	%rd44, %rd1, %rd43;
	ld.global.f32 	%f22, [%rd44];
	ld.global.u32 	%r67, [%rd4];
	shl.b32 	%r68, %r67, 2;
	mul.wide.s32 	%rd45, %r68, 4;
	add.s64 	%rd46, %rd1, %rd45;
	ld.global.f32 	%f23, [%rd46+12];
	mul.f32 	%f24, %f22, %f23;
	st.global.f32 	[%rd14+12], %f24;
	add.s32 	%r134, %r134, 8;
	add.s32 	%r133, %r133, 2;
	add.s32 	%r132, %r132, 2;
	add.s32 	%r131, %r131, 8;
	setp.ne.s32 	%p4, %r134, 0;
	@%p4 bra 	$L__BB0_4;
$L__BB0_5:
	setp.eq.s32 	%p5, %r4, 0;
	@%p5 bra 	$L__BB0_13;
	and.b32  	%r16, %r21, 3;
	setp.lt.u32 	%p6, %r4, 4;
	@%p6 bra 	$L__BB0_8;
	add.s32 	%r69, %r136, 3;
	and.b32  	%r70, %r69, 3;
	add.s32 	%r71, %r136, 1;
	and.b32  	%r72, %r71, 3;
	shr.u32 	%r73, %r136, 2;
	ld.global.u32 	%r74, [%rd3];
	shl.b32 	%r75, %r74, 2;
	add.s32 	%r76, %r75, %r73;
	mul.wide.s32 	%rd47, %r76, 4;
	add.s64 	%rd48, %rd1, %rd47;
	ld.global.f32 	%f25, [%rd48];
	ld.global.u32 	%r77, [%rd4];
	shl.b32 	%r78, %r77, 2;
	mul.wide.s32 	%rd49, %r78, 4;
	add.s64 	%rd50, %rd1, %rd49;
	ld.global.f32 	%f26, [%rd50];
	mul.f32 	%f27, %f25, %f26;
	add.s32 	%r79, %r136, %r3;
	mul.wide.s32 	%rd51, %r79, 4;
	add.s64 	%rd52, %rd2, %rd51;
	st.global.f32 	[%rd52], %f27;
	shr.u32 	%r80, %r71, 2;
	ld.global.u32 	%r81, [%rd3];
	shl.b32 	%r82, %r81, 2;
	add.s32 	%r83, %r82, %r80;
	mul.wide.s32 	%rd53, %r83, 4;
	add.s64 	%rd54, %rd1, %rd53;
	ld.global.f32 	%f28, [%rd54];
	ld.global.u32 	%r84, [%rd4];
	shl.b32 	%r85, %r84, 2;
	or.b32  	%r86, %r85, %r72;
	mul.wide.s32 	%rd55, %r86, 4;
	add.s64 	%rd56, %rd1, %rd55;
	ld.global.f32 	%f29, [%rd56];
	mul.f32 	%f30, %f28, %f29;
	st.global.f32 	[%rd52+4], %f30;
	add.s32 	%r87, %r136, 2;
	shr.u32 	%r88, %r87, 2;
	ld.global.u32 	%r89, [%rd3];
	shl.b32 	%r90, %r89, 2;
	add.s32 	%r91, %r90, %r88;
	mul.wide.s32 	%rd57, %r91, 4;
	add.s64 	%rd58, %rd1, %rd57;
	ld.global.f32 	%f31, [%rd58];
	ld.global.u32 	%r92, [%rd4];
	shl.b32 	%r93, %r92, 2;
	mul.wide.s32 	%rd59, %r93, 4;
	add.s64 	%rd60, %rd1, %rd59;
	ld.global.f32 	%f32, [%rd60+8];
	mul.f32 	%f33, %f31, %f32;
	st.global.f32 	[%rd52+8], %f33;
	shr.u32 	%r94, %r69, 2;
	ld.global.u32 	%r95, [%rd3];
	shl.b32 	%r96, %r95, 2;
	add.s32 	%r97, %r96, %r94;
	mul.wide.s32 	%rd61, %r97, 4;
	add.s64 	%rd62, %rd1, %rd61;
	ld.global.f32 	%f34, [%rd62];
	ld.global.u32 	%r98, [%rd4];
	shl.b32 	%r99, %r98, 2;
	or.b32  	%r100, %r99, %r70;
	mul.wide.s32 	%rd63, %r100, 4;
	add.s64 	%rd64, %rd1, %rd63;
	ld.global.f32 	%f35, [%rd64];
	mul.f32 	%f36, %f34, %f35;
	st.global.f32 	[%rd52+12], %f36;
	add.s32 	%r136, %r136, 4;
$L__BB0_8:
	setp.eq.s32 	%p7, %r16, 0;
	@%p7 bra 	$L__BB0_13;
	setp.eq.s32 	%p8, %r16, 1;
	@%p8 bra 	$L__BB0_11;
	shr.u32 	%r101, %r136, 2;
	and.b32  	%r102, %r136, 3;
	ld.global.u32 	%r103, [%rd3];
	shl.b32 	%r104, %r103, 2;
	add.s32 	%r105, %r104, %r101;
	mul.wide.s32 	%rd65, %r105, 4;
	add.s64 	%rd66, %rd1, %rd65;
	ld.global.f32 	%f37, [%rd66];
	ld.global.u32 	%r106, [%rd4];
	shl.b32 	%r107, %r106, 2;
	or.b32  	%r108, %r107, %r102;
	mul.wide.s32 	%rd67, %r108, 4;
	add.s64 	%rd68, %rd1, %rd67;
	ld.global.f32 	%f38, [%rd68];
	mul.f32 	%f39, %f37, %f38;
	add.s32 	%r109, %r136, %r3;
	mul.wide.s32 	%rd69, %r109, 4;
	add.s64 	%rd70, %rd2, %rd69;
	st.global.f32 	[%rd70], %f39;
	add.s32 	%r110, %r136, 1;
	shr.u32 	%r111, %r110, 2;
	and.b32  	%r112, %r110, 3;
	ld.global.u32 	%r113, [%rd3];
	shl.b32 	%r114, %r113, 2;
	add.s32 	%r115, %r114, %r111;
	mul.wide.s32 	%rd71, %r115, 4;
	add.s64 	%rd72, %rd1, %rd71;
	ld.global.f32 	%f40, [%rd72];
	ld.global.u32 	%r116, [%rd4];
	shl.b32 	%r117, %r116, 2;
	or.b32  	%r118, %r117, %r112;
	mul.wide.s32 	%rd73, %r118, 4;
	add.s64 	%rd74, %rd1, %rd73;
	ld.global.f32 	%f41, [%rd74];
	mul.f32 	%f42, %f40, %f41;
	st.global.f32 	[%rd70+4], %f42;
	add.s32 	%r136, %r136, 2;
$L__BB0_11:
	and.b32  	%r119, %r21, 1;
	setp.eq.b32 	%p9, %r119, 1;
	not.pred 	%p10, %p9;
	@%p10 bra 	$L__BB0_13;
	shr.u32 	%r120, %r136, 2;
	and.b32  	%r121, %r136, 3;
	ld.global.u32 	%r122, [%rd3];
	shl.b32 	%r123, %r122, 2;
	add.s32 	%r124, %r123, %r120;
	mul.wide.s32 	%rd75, %r124, 4;
	add.s64 	%rd76, %rd1, %rd75;
	ld.global.f32 	%f43, [%rd76];
	ld.global.u32 	%r125, [%rd4];
	shl.b32 	%r126, %r125, 2;
	or.b32  	%r127, %r126, %r121;
	mul.wide.s32 	%rd77, %r127, 4;
	add.s64 	%rd78, %rd1, %rd77;
	ld.global.f32 	%f44, [%rd78];
	mul.f32 	%f45, %f43, %f44;
	add.s32 	%r128, %r136, %r3;
	mul.wide.s32 	%rd79, %r128, 4;
	add.s64 	%rd80, %rd2, %rd79;
	st.global.f32 	[%rd80], %f45;
$L__BB0_13:
	mad.lo.s32 	%r129, %r1, %r2, %r21;
	mul.wide.s32 	%rd81, %r129, 4;
	add.s64 	%rd82, %rd2, %rd81;
	mov.b32 	%r130, 0;
	st.global.u32 	[%rd82], %r130;
$L__BB0_14:
	ret;

}
	// .globl	_Z19felsensteinleaves16iiPKiS0_PfS1_
.visible .entry _Z19felsensteinleaves16iiPKiS0_PfS1_(
	.param .u32 _Z19felsensteinleaves16iiPKiS0_PfS1__param_0,
	.param .u32 _Z19felsensteinleaves16iiPKiS0_PfS1__param_1,
	.param .u64 .ptr .align 1 _Z19felsensteinleaves16iiPKiS0_PfS1__param_2,
	.param .u64 .ptr .align 1 _Z19felsensteinleaves16iiPKiS0_PfS1__param_3,
	.param .u64 .ptr .align 1 _Z19felsensteinleaves16iiPKiS0_PfS1__param_4,
	.param .u64 .ptr .align 1 _Z19felsensteinleaves16iiPKiS0_PfS1__param_5
)
{
	.reg .pred 	%p<2>;
	.reg .b32 	%r<12>;
	.reg .b32 	%f<49>;
	.reg .b64 	%rd<18>;

	ld.param.u32 	%r2, [_Z19felsensteinleaves16iiPKiS0_PfS1__param_1];
	ld.param.u64 	%rd1, [_Z19felsensteinleaves16iiPKiS0_PfS1__param_2];
	ld.param.u64 	%rd2, [_Z19felsensteinleaves16iiPKiS0_PfS1__param_3];
	ld.param.u64 	%rd3, [_Z19felsensteinleaves16iiPKiS0_PfS1__param_4];
	ld.param.u64 	%rd4, [_Z19felsensteinleaves16iiPKiS0_PfS1__param_5];
	mov.u32 	%r3, %ctaid.x;
	mov.u32 	%r4, %ntid.x;
	mov.u32 	%r5, %tid.x;
	mad.lo.s32 	%r1, %r3, %r4, %r5;
	setp.ge.s32 	%p1, %r1, %r2;
	@%p1 bra 	$L__BB1_2;
	cvta.to.global.u64 	%rd5, %rd4;
	cvta.to.global.u64 	%rd6, %rd3;
	cvta.to.global.u64 	%rd7, %rd1;
	cvta.to.global.u64 	%rd8, %rd2;
	mul.wide.s32 	%rd9, %r1, 4;
	add.s64 	%rd10, %rd7, %rd9;
	add.s64 	%rd11, %rd8, %rd9;
	mul.lo.s32 	%r6, %r1, 17;
	ld.global.u32 	%r7, [%rd11];
	shl.b32 	%r8, %r7, 2;
	ld.global.u32 	%r9, [%rd10];
	shl.b32 	%r10, %r9, 2;
	mul.wide.s32 	%rd12, %r10, 4;
	add.s64 	%rd13, %rd6, %rd12;
	ld.global.f32 	%f1, [%rd13];
	mul.wide.s32 	%rd14, %r8, 4;
	add.s64 	%rd15, %rd6, %rd14;
	ld.global.f32 	%f2, [%rd15];
	mul.f32 	%f3, %f1, %f2;
	mul.wide.s32 	%rd16, %r6, 4;
	add.s64 	%rd17, %rd5, %rd16;
	st.global.f32 	[%rd17], %f3;
	ld.global.f32 	%f4, [%rd13];
	ld.global.f32 	%f5, [%rd15+4];
	mul.f32 	%f6, %f4, %f5;
	st.global.f32 	[%rd17+4], %f6;
	ld.global.f32 	%f7, [%rd13];
	ld.global.f32 	%f8, [%rd15+8];
	mul.f32 	%f9, %f7, %f8;
	st.global.f32 	[%rd17+8], %f9;
	ld.global.f32 	%f10, [%rd13];
	ld.global.f32 	%f11, [%rd15+12];
	mul.f32 	%f12, %f10, %f11;
	st.global.f32 	[%rd17+12], %f12;
	ld.global.f32 	%f13, [%rd13+4];
	ld.global.f32 	%f14, [%rd15];
	mul.f32 	%f15, %f13, %f14;
	st.global.f32 	[%rd17+16], %f15;
	ld.global.f32 	%f16, [%rd13+4];
	ld.global.f32 	%f17, [%rd15+4];
	mul.f32 	%f18, %f16, %f17;
	st.global.f32 	[%rd17+20], %f18;
	ld.global.f32 	%f19, [%rd13+4];
	ld.global.f32 	%f20, [%rd15+8];
	mul.f32 	%f21, %f19, %f20;
	st.global.f32 	[%rd17+24], %f21;
	ld.global.f32 	%f22, [%rd13+4];
	ld.global.f32 	%f23, [%rd15+12];
	mul.f32 	%f24, %f22, %f23;
	st.global.f32 	[%rd17+28], %f24;
	ld.global.f32 	%f25, [%rd13+8];
	ld.global.f32 	%f26, [%rd15];
	mul.f32 	%f27, %f25, %f26;
	st.global.f32 	[%rd17+32], %f27;
	ld.global.f32 	%f28, [%rd13+8];
	ld.global.f32 	%f29, [%rd15+4];
	mul.f32 	%f30, %f28, %f29;
	st.global.f32 	[%rd17+36], %f30;
	ld.global.f32 	%f31, [%rd13+8];
	ld.global.f32 	%f32, [%rd15+8];
	mul.f32 	%f33, %f31, %f32;
	st.global.f32 	[%rd17+40], %f33;
	ld.global.f32 	%f34, [%rd13+8];
	ld.global.f32 	%f35, [%rd15+12];
	mul.f32 	%f36, %f34, %f35;
	st.global.f32 	[%rd17+44], %f36;
	ld.global.f32 	%f37, [%rd13+12];
	ld.global.f32 	%f38, [%rd15];
	mul.f32 	%f39, %f37, %f38;
	st.global.f32 	[%rd17+48], %f39;
	ld.global.f32 	%f40, [%rd13+12];
	ld.global.f32 	%f41, [%rd15+4];
	mul.f32 	%f42, %f40, %f41;
	st.global.f32 	[%rd17+52], %f42;
	ld.global.f32 	%f43, [%rd13+12];
	ld.global.f32 	%f44, [%rd15+8];
	mul.f32 	%f45, %f43, %f44;
	st.global.f32 	[%rd17+56], %f45;
	ld.global.f32 	%f46, [%rd13+12];
	ld.global.f32 	%f47, [%rd15+12];
	mul.f32 	%f48, %f46, %f47;
	st.global.f32 	[%rd17+60], %f48;
	mov.b32 	%r11, 0;
	st.global.u32 	[%rd17+64], %r11;
$L__BB1_2:
	ret;

}
	// .globl	_Z8storearrifPfS_
.visible .entry _Z8storearrifPfS_(
	.param .u32 _Z8storearrifPfS__param_0,
	.param .f32 _Z8storearrifPfS__param_1,
	.param .u64 .ptr .align 1 _Z8storearrifPfS__param_2,
	.param .u64 .ptr .align 1 _Z8storearrifPfS__param_3
)
{
	.reg .pred 	%p<2>;
	.reg .b32 	%r<6>;
	.reg .b32 	%f<4>;
	.reg .b64 	%rd<8>;

	ld.param.u32 	%r2, [_Z8storearrifPfS__param_0];
	ld.param.f32 	%f1, [_Z8storearrifPfS__param_1];
	ld.param.u64 	%rd1, [_Z8storearrifPfS__param_2];
	ld.param.u64 	%rd2, [_Z8storearrifPfS__param_3];
	mov.u32 	%r3, %ctaid.x;
	mov.u32 	%r4, %ntid.x;
	mov.u32 	%r5, %tid.x;
	mad.lo.s32 	%r1, %r3, %r4, %r5;
	setp.ge.s32 	%p1, %r1, %r2;
	@%p1 bra 	$L__BB2_2;
	cvta.to.global.u64 	%rd3, %rd2;
	cvta.to.global.u64 	%rd4, %rd1;
	mul.wide.s32 	%rd5, %r1, 4;
	add.s64 	%rd6, %rd3, %rd5;
	ld.global.f32 	%f2, [%rd6];
	add.f32 	%f3, %f1, %f2;
	add.s64 	%rd7, %rd4, %rd5;
	st.global.f32 	[%rd7], %f3;
$L__BB2_2:
	ret;

}
	// .globl	_Z12logsumexparrifPffS_
.visible .entry _Z12logsumexparrifPffS_(
	.param .u32 _Z12logsumexparrifPffS__param_0,
	.param .f32 _Z12logsumexparrifPffS__param_1,
	.param .u64 .ptr .align 1 _Z12logsumexparrifPffS__param_2,
	.param .f32 _Z12logsumexparrifPffS__param_3,
	.param .u64 .ptr .align 1 _Z12logsumexparrifPffS__param_4
)
{
	.reg .pred 	%p<11>;
	.reg .b32 	%r<66>;
	.reg .b32 	%f<34>;
	.reg .b64 	%rd<8>;
	.reg .b64 	%fd<99>;

	ld.param.u32 	%r22, [_Z12logsumexparrifPffS__param_0];
	ld.param.f32 	%f3, [_Z12logsumexparrifPffS__param_1];
	ld.param.u64 	%rd2, [_Z12logsumexparrifPffS__param_2];
	ld.param.f32 	%f4, [_Z12logsumexparrifPffS__param_3];
	ld.param.u64 	%rd3, [_Z12logsumexparrifPffS__param_4];
	mov.u32 	%r23, %ctaid.x;
	mov.u32 	%r24, %ntid.x;
	mov.u32 	%r25, %tid.x;
	mad.lo.s32 	%r1, %r23, %r24, %r25;
	setp.ge.s32 	%p1, %r1, %r22;
	@%p1 bra 	$L__BB3_19;
	cvta.to.global.u64 	%rd4, %rd2;
	cvta.to.global.u64 	%rd5, %rd3;
	mul.wide.s32 	%rd6, %r1, 4;
	add.s64 	%rd1, %rd4, %rd6;
	ld.global.f32 	%f5, [%rd1];
	add.f32 	%f1, %f3, %f5;
	add.s64 	%rd7, %rd5, %rd6;
	ld.global.f32 	%f6, [%rd7];
	add.f32 	%f2, %f4, %f6;
	setp.leu.f32 	%p2, %f1, %f2;
	@%p2 bra 	$L__BB3_10;
	sub.f32 	%f20, %f2, %f1;
	fma.rn.f32 	%f21, %f20, 0f3BBB989D, 0f3F000000;
	cvt.sat.f32.f32 	%f22, %f21;
	mov.f32 	%f23, 0f4B400001;
	mov.f32 	%f24, 0f437C0000;
	fma.rm.f32 	%f25, %f22, %f24, %f23;
	add.f32 	%f26, %f25, 0fCB40007F;
	neg.f32 	%f27, %f26;
	fma.rn.f32 	%f28, %f20, 0f3FB8AA3B, %f27;
	fma.rn.f32 	%f29, %f20, 0f32A57060, %f28;
	mov.b32 	%r43, %f25;
	shl.b32 	%r44, %r43, 23;
	mov.b32 	%f30, %r44;
	ex2.approx.ftz.f32 	%f31, %f29;
	mul.f32 	%f32, %f31, %f30;
	cvt.f64.f32 	%fd57, %f32;
	add.f64 	%fd92, %fd57, 0d3FF0000000000000;
	{
	.reg .b32 %temp; 
	mov.b64 	{%temp, %r58}, %fd92;
	}
	{
	.reg .b32 %temp; 
	mov.b64 	{%r59, %temp}, %fd92;
	}
	setp.gt.s32 	%p7, %r58, 1048575;
	mov.b32 	%r60, -1023;
	@%p7 bra 	$L__BB3_4;
	mul.f64 	%fd92, %fd92, 0d4350000000000000;
	{
	.reg .b32 %temp; 
	mov.b64 	{%temp, %r58}, %fd92;
	}
	{
	.reg .b32 %temp; 
	mov.b64 	{%r59, %temp}, %fd92;
	}
	mov.b32 	%r60, -1077;
$L__BB3_4:
	add.s32 	%r46, %r58, -1;
	setp.gt.u32 	%p8, %r46, 2146435070;
	@%p8 bra 	$L__BB3_8;
	shr.u32 	%r49, %r58, 20;
	add.s32 	%r61, %r60, %r49;
	and.b32  	%r50, %r58, 1048575;
	or.b32  	%r51, %r50, 1072693248;
	mov.b64 	%fd93, {%r59, %r51};
	setp.lt.u32 	%p10, %r51, 1073127583;
	@%p10 bra 	$L__BB3_7;
	{
	.reg .b32 %temp; 
	mov.b64 	{%r52, %temp}, %fd93;
	}
	{
	.reg .b32 %temp; 
	mov.b64 	{%temp, %r53}, %fd93;
	}
	add.s32 	%r54, %r53, -1048576;
	mov.b64 	%fd93, {%r52, %r54};
	add.s32 	%r61, %r61, 1;
$L__BB3_7:
	add.f64 	%fd59, %fd93, 0dBFF0000000000000;
	add.f64 	%fd60, %fd93, 0d3FF0000000000000;
	rcp.approx.ftz.f64 	%fd61, %fd60;
	neg.f64 	%fd62, %fd60;
	fma.rn.f64 	%fd63, %fd62, %fd61, 0d3FF0000000000000;
	fma.rn.f64 	%fd64, %fd63, %fd63, %fd63;
	fma.rn.f64 	%fd65, %fd64, %fd61, %fd61;
	mul.f64 	%fd66, %fd59, %fd65;
	fma.rn.f64 	%fd67, %fd59, %fd65, %fd66;
	mul.f64 	%fd68, %fd67, %fd67;
	fma.rn.f64 	%fd69, %fd68, 0d3EB1380B3AE80F1E, 0d3ED0EE258B7A8B04;
	fma.rn.f64 	%fd70, %fd69, %fd68, 0d3EF3B2669F02676F;
	fma.rn.f64 	%fd71, %fd70, %fd68, 0d3F1745CBA9AB0956;
	fma.rn.f64 	%fd72, %fd71, %fd68, 0d3F3C71C72D1B5154;
	fma.rn.f64 	%fd73, %fd72, %fd68, 0d3F624924923BE72D;
	fma.rn.f64 	%fd74, %fd73, %fd68, 0d3F8999999999A3C4;
	fma.rn.f64 	%fd75, %fd74, %fd68, 0d3FB5555555555554;
	sub.f64 	%fd76, %fd59, %fd67;
	add.f64 	%fd77, %fd76, %fd76;
	neg.f64 	%fd78, %fd67;
	fma.rn.f64 	%fd79, %fd78, %fd59, %fd77;
	mul.f64 	%fd80, %fd65, %fd79;
	mul.f64 	%fd81, %fd68, %fd75;
	fma.rn.f64 	%fd82, %fd81, %fd67, %fd80;
	xor.b32  	%r55, %r61, -2147483648;
	mov.b32 	%r56, 1127219200;
	mov.b64 	%fd83, {%r55, %r56};
	mov.b32 	%r57, -2147483648;
	mov.b64 	%fd84, {%r57, %r56};
	sub.f64 	%fd85, %fd83, %fd84;
	fma.rn.f64 	%fd86, %fd85, 0d3FE62E42FEFA39EF, %fd67;
	fma.rn.f64 	%fd87, %fd85, 0dBFE62E42FEFA39EF, %fd86;
	sub.f64 	%fd88, %fd87, %fd67;
	sub.f64 	%fd89, %fd82, %fd88;
	fma.rn.f64 	%fd90, %fd85, 0d3C7ABC9E3B39803F, %fd89;
	add.f64 	%fd94, %fd86, %fd90;
	bra.uni 	$L__BB3_9;
$L__BB3_8:
	fma.rn.f64 	%fd58, %fd92, 0d7FF0000000000000, 0d7FF0000000000000;
	{
	.reg .b32 %temp; 
	mov.b64 	{%temp, %r47}, %fd92;
	}
	and.b32  	%r48, %r47, 2147483647;
	setp.eq.s32 	%p9, %r48, 0;
	selp.f64 	%fd94, 0dFFF0000000000000, %fd58, %p9;
$L__BB3_9:
	cvt.f64.f32 	%fd91, %f1;
	add.f64 	%fd98, %fd94, %fd91;
	bra.uni 	$L__BB3_18;
$L__BB3_10:
	sub.f32 	%f7, %f1, %f2;
	fma.rn.f32 	%f8, %f7, 0f3BBB989D, 0f3F000000;
	cvt.sat.f32.f32 	%f9, %f8;
	mov.f32 	%f10, 0f4B400001;
	mov.f32 	%f11, 0f437C0000;
	fma.rm.f32 	%f12, %f9, %f11, %f10;
	add.f32 	%f13, %f12, 0fCB40007F;
	neg.f32 	%f14, %f13;
	fma.rn.f32 	%f15, %f7, 0f3FB8AA3B, %f14;
	fma.rn.f32 	%f16, %f7, 0f32A57060, %f15;
	mov.b32 	%r27, %f12;
	shl.b32 	%r28, %r27, 23;
	mov.b32 	%f17, %r28;
	ex2.approx.ftz.f32 	%f18, %f16;
	mul.f32 	%f19, %f18, %f17;
	cvt.f64.f32 	%fd22, %f19;
	add.f64 	%fd95, %fd22, 0d3FF0000000000000;
	{
	.reg .b32 %temp; 
	mov.b64 	{%temp, %r62}, %fd95;
	}
	{
	.reg .b32 %temp; 
	mov.b64 	{%r63, %temp}, %fd95;
	}
	setp.gt.s32 	%p3, %r62, 1048575;
	mov.b32 	%r64, -1023;
	@%p3 bra 	$L__BB3_12;
	mul.f64 	%fd95, %fd95, 0d4350000000000000;
	{
	.reg .b32 %temp; 
	mov.b64 	{%temp, %r62}, %fd95;
	}
	{
	.reg .b32 %temp; 
	mov.b64 	{%r63, %temp}, %fd95;
	}
	mov.b32 	%r64, -1077;
$L__BB3_12:
	add.s32 	%r30, %r62, -1;
	setp.gt.u32 	%p4, %r30, 2146435070;
	@%p4 bra 	$L__BB3_16;
	shr.u32 	%r33, %r62, 20;
	add.s32 	%r65, %r64, %r33;
	and.b32  	%r34, %r62, 1048575;
	or.b32  	%r35, %r34, 1072693248;
	mov.b64 	%fd96, {%r63, %r35};
	setp.lt.u32 	%p6, %r35, 1073127583;
	@%p6 bra 	$L__BB3_15;
	{
	.reg .b32 %temp; 
	mov.b64 	{%r36, %temp}, %fd96;
	}
	{
	.reg .b32 %temp; 
	mov.b64 	{%temp, %r37}, %fd96;
	}
	add.s32 	%r38, %r37, -1048576;
	mov.b64 	%fd96, {%r36, %r38};
	add.s32 	%r65, %r65, 1;
$L__BB3_15:
	add.f64 	%fd24, %fd96, 0dBFF0000000000000;
	add.f64 	%fd25, %fd96, 0d3FF0000000000000;
	rcp.approx.ftz.f64 	%fd26, %fd25;
	neg.f64 	%fd27, %fd25;
	fma.rn.f64 	%fd28, %fd27, %fd26, 0d3FF0000000000000;
	fma.rn.f64 	%fd29, %fd28, %fd28, %fd28;
	fma.rn.f64 	%fd30, %fd29, %fd26, %fd26;
	mul.f64 	%fd31, %fd24, %fd30;
	fma.rn.f64 	%fd32, %fd24, %fd30, %fd31;
	mul.f64 	%fd33, %fd32, %fd32;
	fma.rn.f64 	%fd34, %fd33, 0d3EB1380B3AE80F1E, 0d3ED0EE258B7A8B04;
	fma.rn.f64 	%fd35, %fd34, %fd33, 0d3EF3B2669F02676F;
	fma.rn.f64 	%fd36, %fd35, %fd33, 0d3F1745CBA9AB0956;
	fma.rn.f64 	%fd37, %fd36, %fd33, 0d3F3C71C72D1B5154;
	fma.rn.f64 	%fd38, %fd37, %fd33, 0d3F624924923BE72D;
	fma.rn.f64 	%fd39, %fd38, %fd33, 0d3F8999999999A3C4;
	fma.rn.f64 	%fd40, %fd39, %fd33, 0d3FB5555555555554;
	sub.f64 	%fd41, %fd24, %fd32;
	add.f64 	%fd42, %fd41, %fd41;
	neg.f64 	%fd43, %fd32;
	fma.rn.f64 	%fd44, %fd43, %fd24, %fd42;
	mul.f64 	%fd45, %fd30, %fd44;
	mul.f64 	%fd46, %fd33, %fd40;
	fma.rn.f64 	%fd47, %fd46, %fd32, %fd45;
	xor.b32  	%r39, %r65, -2147483648;
	mov.b32 	%r40, 1127219200;
	mov.b64 	%fd48, {%r39, %r40};
	mov.b32 	%r41, -2147483648;
	mov.b64 	%fd49, {%r41, %r40};
	sub.f64 	%fd50, %fd48, %fd49;
	fma.rn.f64 	%fd51, %fd50, 0d3FE62E42FEFA39EF, %fd32;
	fma.rn.f64 	%fd52, %fd50, 0dBFE62E42FEFA39EF, %fd51;
	sub.f64 	%fd53, %fd52, %fd32;
	sub.f64 	%fd54, %fd47, %fd53;
	fma.rn.f64 	%fd55, %fd50, 0d3C7ABC9E3B39803F, %fd54;
	add.f64 	%fd97, %fd51, %fd55;
	bra.uni 	$L__BB3_17;
$L__BB3_16:
	fma.rn.f64 	%fd23, %fd95, 0d7FF0000000000000, 0d7FF0000000000000;
	{
	.reg .b32 %temp; 
	mov.b64 	{%temp, %r31}, %fd95;
	}
	and.b32  	%r32, %r31, 2147483647;
	setp.eq.s32 	%p5, %r32, 0;
	selp.f64 	%fd97, 0dFFF0000000000000, %fd23, %p5;
$L__BB3_17:
	cvt.f64.f32 	%fd56, %f2;
	add.f64 	%fd98, %fd97, %fd56;
$L__BB3_18:
	cvt.rn.f32.f64 	%f33, %fd98;
	st.global.f32 	[%rd1], %f33;
$L__BB3_19:
	ret;

}
	// .globl	_Z19felsensteinhelper16iiiiiiPKiS0_PKfS2_S2_Pf
.visible .entry _Z19felsensteinhelper16iiiiiiPKiS0_PKfS2_S2_Pf(
	.param .u32 _Z19felsensteinhelper16iiiiiiPKiS0_PKfS2_S2_Pf_param_0,
	.param .u32 _Z19felsensteinhelper16iiiiiiPKiS0_PKfS2_S2_Pf_param_1,
	.param .u32 _Z19felsensteinhelper16iiiiiiPKiS0_PKfS2_S2_Pf_param_2,
	.param .u32 _Z19felsensteinhelper16iiiiiiPKiS0_PKfS2_S2_Pf_param_3,
	.param .u32 _Z19felsensteinhelper16iiiiiiPKiS0_PKfS2_S2_Pf_param_4,
	.param .u32 _Z19felsensteinhelper16iiiiiiPKiS0_PKfS2_S2_Pf_param_5,
	.param .u64 .ptr .align 1 _Z19felsensteinhelper16iiiiiiPKiS0_PKfS2_S2_Pf_param_6,
	.param .u64 .ptr .align 1 _Z19felsensteinhelper16iiiiiiPKiS0_PKfS2_S2_Pf_param_7,
	.param .u64 .ptr .align 1 _Z19felsensteinhelper16iiiiiiPKiS0_PKfS2_S2_Pf_param_8,
	.param .u64 .ptr .align 1 _Z19felsensteinhelper16iiiiiiPKiS0_PKfS2_S2_Pf_param_9,
	.param .u64 .ptr .align 1 _Z19felsensteinhelper16iiiiiiPKiS0_PKfS2_S2_Pf_param_10,
	.param .u64 .ptr .align 1 _Z19felsensteinhelper16iiiiiiPKiS0_PKfS2_S2_Pf_param_11
)
{
	.reg .pred 	%p<20>;
	.reg .b32 	%r<25>;
	.reg .b32 	%f<1610>;
	.reg .b64 	%rd<32>;

	ld.param.u32 	%r3, [_Z19felsensteinhelper16iiiiiiPKiS0_PKfS2_S2_Pf_param_1];
	mov.u32 	%r4, %ctaid.x;
	mov.u32 	%r5, %ntid.x;
	mov.u32 	%r6, %tid.x;
	mad.lo.s32 	%r7, %r4, %r5, %r6;
	setp.ge.s32 	%p1, %r7, %r3;
	@%p1 bra 	$L__BB4_2;
	ld.param.u64 	%rd31, [_Z19felsensteinhelper16iiiiiiPKiS0_PKfS2_S2_Pf_param_11];
	ld.param.u64 	%rd30, [_Z19felsensteinhelper16iiiiiiPKiS0_PKfS2_S2_Pf_param_10];
	ld.param.u64 	%rd29, [_Z19felsensteinhelper16iiiiiiPKiS0_PKfS2_S2_Pf_param_9];
	ld.param.u64 	%rd28, [_Z19felsensteinhelper16iiiiiiPKiS0_PKfS2_S2_Pf_param_8];
	ld.param.u64 	%rd27, [_Z19felsensteinhelper16iiiiiiPKiS0_PKfS2_S2_Pf_param_7];
	ld.param.u64 	%rd26, [_Z19felsensteinhelper16iiiiiiPKiS0_PKfS2_S2_Pf_param_6];
	ld.param.u32 	%r24, [_Z19felsensteinhelper16iiiiiiPKiS0_PKfS2_S2_Pf_param_5];
	ld.param.u32 	%r23, [_Z19felsensteinhelper16iiiiiiPKiS0_PKfS2_S2_Pf_param_4];
	mov.u32 	%r9, %ntid.x;
	mov.u32 	%r10, %tid.x;
	mad.lo.s32 	%r11, %r4, %r9, %r10;
	shl.b32 	%r12, %r24, 8;
	shl.b32 	%r13, %r23, 8;
	cvta.to.global.u64 	%rd7, %rd28;
	cvta.to.global.u64 	%rd8, %rd27;
	mul.wide.s32 	%rd9, %r11, 4;
	add.s64 	%rd10, %rd8, %rd9;
	ld.global.u32 	%r14, [%rd10];
	mul.lo.s32 	%r15, %r14, 17;
	cvta.to.global.u64 	%rd11, %rd26;
	add.s64 	%rd12, %rd11, %rd9;
	ld.global.u32 	%r16, [%rd12];
	mul.lo.s32 	%r17, %r16, 17;
	cvta.to.global.u64 	%rd13, %rd29;
	cvta.to.global.u64 	%rd14, %rd30;
	mul.lo.s32 	%r18, %r11, 17;
	cvta.to.global.u64 	%rd15, %rd31;
	mul.wide.s32 	%rd16, %r13, 4;
	add.s64 	%rd17, %rd7, %rd16;
	ld.global.f32 	%f1, [%rd17];
	mul.wide.s32 	%rd18, %r17, 4;
	add.s64 	%rd19, %rd13, %rd18;
	ld.global.f32 	%f2, [%rd19];
	fma.rn.f32 	%f3, %f1, %f2, 0f00000000;
	mul.wide.s32 	%rd20, %r12, 4;
	add.s64 	%rd21, %rd7, %rd20;
	ld.global.f32 	%f4, [%rd21];
	mul.wide.s32 	%rd22, %r15, 4;
	add.s64 	%rd23, %rd14, %rd22;
	ld.global.f32 	%f5, [%rd23];
	fma.rn.f32 	%f6, %f4, %f5, 0f00000000;
	ld.global.f32 	%f7, [%rd17+4];
	ld.global.f32 	%f8, [%rd19+4];
	fma.rn.f32 	%f9, %f7, %f8, %f3;
	ld.global.f32 	%f10, [%rd21+4];
	ld.global.f32 	%f11, [%rd23+4];
	fma.rn.f32 	%f12, %f10, %f11, %f6;
	ld.global.f32 	%f13, [%rd17+8];
	ld.global.f32 	%f14, [%rd19+8];
	fma.rn.f32 	%f15, %f13, %f14, %f9;
	ld.global.f32 	%f16, [%rd21+8];
	ld.global.f32 	%f17, [%rd23+8];
	fma.rn.f32 	%f18, %f16, %f17, %f12;
	ld.global.f32 	%f19, [%rd17+12];
	ld.global.f32 	%f20, [%rd19+12];
	fma.rn.f32 	%f21, %f19, %f20, %f15;
	ld.global.f32 	%f22, [%rd21+12];
	ld.global.f32 	%f23, [%rd23+12];
	fma.rn.f32 	%f24, %f22, %f23, %f18;
	ld.global.f32 	%f25, [%rd17+16];
	ld.global.f32 	%f26, [%rd19+16];
	fma.rn.f32 	%f27, %f25, %f26, %f21;
	ld.global.f32 	%f28, [%rd21+16];
	ld.global.f32 	%f29, [%rd23+16];
	fma.rn.f32 	%f30, %f28, %f29, %f24;
	ld.global.f32 	%f31, [%rd17+20];
	ld.global.f32 	%f32, [%rd19+20];
	fma.rn.f32 	%f33, %f31, %f32, %f27;
	ld.global.f32 	%f34, [%rd21+20];
	ld.global.f32 	%f35, [%rd23+20];
	fma.rn.f32 	%f36, %f34, %f35, %f30;
	ld.global.f32 	%f37, [%rd17+24];
	ld.global.f32 	%f38, [%rd19+24];
	fma.rn.f32 	%f39, %f37, %f38, %f33;
	ld.global.f32 	%f40, [%rd21+24];
	ld.global.f32 	%f41, [%rd23+24];
	fma.rn.f32 	%f42, %f40, %f41, %f36;
	ld.global.f32 	%f43, [%rd17+28];
	ld.global.f32 	%f44, [%rd19+28];
	fma.rn.f32 	%f45, %f43, %f44, %f39;
	ld.global.f32 	%f46, [%rd21+28];
	ld.global.f32 	%f47, [%rd23+28];
	fma.rn.f32 	%f48, %f46, %f47, %f42;
	ld.global.f32 	%f49, [%rd17+32];
	ld.global.f32 	%f50, [%rd19+32];
	fma.rn.f32 	%f51, %f49, %f50, %f45;
	ld.global.f32 	%f52, [%rd21+32];
	ld.global.f32 	%f53, [%rd23+32];
	fma.rn.f32 	%f54, %f52, %f53, %f48;
	ld.global.f32 	%f55, [%rd17+36];
	ld.global.f32 	%f56, [%rd19+36];
	fma.rn.f32 	%f57, %f55, %f56, %f51;
	ld.global.f32 	%f58, [%rd21+36];
	ld.global.f32 	%f59, [%rd23+36];
	fma.rn.f32 	%f60, %f58, %f59, %f54;
	ld.global.f32 	%f61, [%rd17+40];
	ld.global.f32 	%f62, [%rd19+40];
	fma.rn.f32 	%f63, %f61, %f62, %f57;
	ld.global.f32 	%f64, [%rd21+40];
	ld.global.f32 	%f65, [%rd23+40];
	fma.rn.f32 	%f66, %f64, %f65, %f60;
	ld.global.f32 	%f67, [%rd17+44];
	ld.global.f32 	%f68, [%rd19+44];
	fma.rn.f32 	%f69, %f67, %f68, %f63;
	ld.global.f32 	%f70, [%rd21+44];
	ld.global.f32 	%f71, [%rd23+44];
	fma.rn.f32 	%f72, %f70, %f71, %f66;
	ld.global.f32 	%f73, [%rd17+48];
	ld.global.f32 	%f74, [%rd19+48];
	fma.rn.f32 	%f75, %f73, %f74, %f69;
	ld.global.f32 	%f76, [%rd21+48];
	ld.global.f32 	%f77, [%rd23+48];
	fma.rn.f32 	%f78, %f76, %f77, %f72;
	ld.global.f32 	%f79, [%rd17+52];
	ld.global.f32 	%f80, [%rd19+52];
	fma.rn.f32 	%f81, %f79, %f80, %f75;
	ld.global.f32 	%f82, [%rd21+52];
	ld.global.f32 	%f83, [%rd23+52];
	fma.rn.f32 	%f84, %f82, %f83, %f78;
	ld.global.f32 	%f85, [%rd17+56];
	ld.global.f32 	%f86, [%rd19+56];
	fma.rn.f32 	%f87, %f85, %f86, %f81;
	ld.global.f32 	%f88, [%rd21+56];
	ld.global.f32 	%f89, [%rd23+56];
	fma.rn.f32 	%f90, %f88, %f89, %f84;
	ld.global.f32 	%f91, [%rd17+60];
	ld.global.f32 	%f92, [%rd19+60];
	fma.rn.f32 	%f93, %f91, %f92, %f87;
	ld.global.f32 	%f94, [%rd21+60];
	ld.global.f32 	%f95, [%rd23+60];
	fma.rn.f32 	%f96, %f94, %f95, %f90;
	mul.f32 	%f97, %f93, %f96;
	mul.wide.s32 	%rd24, %r18, 4;
	add.s64 	%rd25, %rd15, %rd24;
	st.global.f32 	[%rd25], %f97;
	max.f32 	%f98, %f97, 0f00000000;
	ld.global.f32 	%f99, [%rd17+64];
	ld.global.f32 	%f100, [%rd19];
	fma.rn.f32 	%f101, %f99, %f100, 0f00000000;
	ld.global.f32 	%f102, [%rd21+64];
	ld.global.f32 	%f103, [%rd23];
	fma.rn.f32 	%f104, %f102, %f103, 0f00000000;
	ld.global.f32 	%f105, [%rd17+68];
	ld.global.f32 	%f106, [%rd19+4];
	fma.rn.f32 	%f107, %f105, %f106, %f101;
	ld.global.f32 	%f108, [%rd21+68];
	ld.global.f32 	%f109, [%rd23+4];
	fma.rn.f32 	%f110, %f108, %f109, %f104;
	ld.global.f32 	%f111, [%rd17+72];
	ld.global.f32 	%f112, [%rd19+8];
	fma.rn.f32 	%f113, %f111, %f112, %f107;
	ld.global.f32 	%f114, [%rd21+72];
	ld.global.f32 	%f115, [%rd23+8];
	fma.rn.f32 	%f116, %f114, %f115, %f110;
	ld.global.f32 	%f117, [%rd17+76];
	ld.global.f32 	%f118, [%rd19+12];
	fma.rn.f32 	%f119, %f117, %f118, %f113;
	ld.global.f32 	%f120, [%rd21+76];
	ld.global.f32 	%f121, [%rd23+12];
	fma.rn.f32 	%f122, %f120, %f121, %f116;
	ld.global.f32 	%f123, [%rd17+80];
	ld.global.f32 	%f124, [%rd19+16];
	fma.rn.f32 	%f125, %f123, %f124, %f119;
	ld.global.f32 	%f126, [%rd21+80];
	ld.global.f32 	%f127, [%rd23+16];
	fma.rn.f32 	%f128, %f126, %f127, %f122;
	ld.global.f32 	%f129, [%rd17+84];
	ld.global.f32 	%f130, [%rd19+20];
	fma.rn.f32 	%f131, %f129, %f130, %f125;
	ld.global.f32 	%f132, [%rd21+84];
	ld.global.f32 	%f133, [%rd23+20];
	fma.rn.f32 	%f134, %f132, %f133, %f128;
	ld.global.f32 	%f135, [%rd17+88];
	ld.global.f32 	%f136, [%rd19+24];
	fma.rn.f32 	%f137, %f135, %f136, %f131;
	ld.global.f32 	%f138, [%rd21+88];
	ld.global.f32 	%f139, [%rd23+24];
	fma.rn.f32 	%f140, %f138, %f139, %f134;
	ld.global.f32 	%f141, [%rd17+92];
	ld.global.f32 	%f142, [%rd19+28];
	fma.rn.f32 	%f143, %f141, %f142, %f137;
	ld.global.f32 	%f144, [%rd21+92];
	ld.global.f32 	%f145, [%rd23+28];
	fma.rn.f32 	%f146, %f144, %f145, %f140;
	ld.global.f32 	%f147, [%rd17+96];
	ld.global.f32 	%f148, [%rd19+32];
	fma.rn.f32 	%f149, %f147, %f148, %f143;
	ld.global.f32 	%f150, [%rd21+96];
	ld.global.f32 	%f151, [%rd23+32];
	fma.rn.f32 	%f152, %f150, %f151, %f146;
	ld.global.f32 	%f153, [%rd17+100];
	ld.global.f32 	%f154, [%rd19+36];
	fma.rn.f32 	%f155, %f153, %f154, %f149;
	ld.global.f32 	%f156, [%rd21+100];
	ld.global.f32 	%f157, [%rd23+36];
	fma.rn.f32 	%f158, %f156, %f157, %f152;
	ld.global.f32 	%f159, [%rd17+104];
	ld.global.f32 	%f160, [%rd19+40];
	fma.rn.f32 	%f161, %f159, %f160, %f155;
	ld.global.f32 	%f162, [%rd21+104];
	ld.global.f32 	%f163, [%rd23+40];
	fma.rn.f32 	%f164, %f162, %f163, %f158;
	ld.global.f32 	%f165, [%rd17+108];
	ld.global.f32 	%f166, [%rd19+44];
	fma.rn.f32 	%f167, %f165, %f166, %f161;
	ld.global.f32 	%f168, [%rd21+108];
	ld.global.f32 	%f169, [%rd23+44];
	fma.rn.f32 	%f170, %f168, %f169, %f164;
	ld.global.f32 	%f171, [%rd17+112];
	ld.global.f32 	%f172, [%rd19+48];
	fma.rn.f32 	%f173, %f171, %f172, %f167;
	ld.global.f32 	%f174, [%rd21+112];
	ld.global.f32 	%f175, [%rd23+48];
	fma.rn.f32 	%f176, %f174, %f175, %f170;
	ld.global.f32 	%f177, [%rd17+116];
	ld.global.f32 	%f178, [%rd19+52];
	fma.rn.f32 	%f179, %f177, %f178, %f173;
	ld.global.f32 	%f180, [%rd21+116];
	ld.global.f32 	%f181, [%rd23+52];
	fma.rn.f32 	%f182, %f180, %f181, %f176;
	ld.global.f32 	%f183, [%rd17+120];
	ld.global.f32 	%f184, [%rd19+56];
	fma.rn.f32 	%f185, %f183, %f184, %f179;
	ld.global.f32 	%f186, [%rd21+120];
	ld.global.f32 	%f187, [%rd23+56];
	fma.rn.f32 	%f188, %f186, %f187, %f182;
	ld.global.f32 	%f189, [%rd17+124];
	ld.global.f32 	%f190, [%rd19+60];
	fma.rn.f32 	%f191, %f189, %f190, %f185;
	ld.global.f32 	%f192, [%rd21+124];
	ld.global.f32 	%f193, [%rd23+60];
	fma.rn.f32 	%f194, %f192, %f193, %f188;
	mul.f32 	%f195, %f191, %f194;
	st.global.f32 	[%rd25+4], %f195;
	setp.gt.f32 	%p2, %f195, %f98;
	selp.f32 	%f196, %f195, %f98, %p2;
	ld.global.f32 	%f197, [%rd17+128];
	ld.global.f32 	%f198, [%rd19];
	fma.rn.f32 	%f199, %f197, %f198, 0f00000000;
	ld.global.f32 	%f200, [%rd21+128];
	ld.global.f32 	%f201, [%rd23];
	fma.rn.f32 	%f202, %f200, %f201, 0f00000000;
	ld.global.f32 	%f203, [%rd17+132];
	ld.global.f32 	%f204, [%rd19+4];
	fma.rn.f32 	%f205, %f203, %f204, %f199;
	ld.global.f32 	%f206, [%rd21+132];
	ld.global.f32 	%f207, [%rd23+4];
	fma.rn.f32 	%f208, %f206, %f207, %f202;
	ld.global.f32 	%f209, [%rd17+136];
	ld.global.f32 	%f210, [%rd19+8];
	fma.rn.f32 	%f211, %f209, %f210, %f205;
	ld.global.f32 	%f212, [%rd21+136];
	ld.global.f32 	%f213, [%rd23+8];
	fma.rn.f32 	%f214, %f212, %f213, %f208;
	ld.global.f32 	%f215, [%rd17+140];
	ld.global.f32 	%f216, [%rd19+12];
	fma.rn.f32 	%f217, %f215, %f216, %f211;
	ld.global.f32 	%f218, [%rd21+140];
	ld.global.f32 	%f219, [%rd23+12];
	fma.rn.f32 	%f220, %f218, %f219, %f214;
	ld.global.f32 	%f221, [%rd17+144];
	ld.global.f32 	%f222, [%rd19+16];
	fma.rn.f32 	%f223, %f221, %f222, %f217;
	ld.global.f32 	%f224, [%rd21+144];
	ld.global.f32 	%f225, [%rd23+16];
	fma.rn.f32 	%f226, %f224, %f225, %f220;
	ld.global.f32 	%f227, [%rd17+148];
	ld.global.f32 	%f228, [%rd19+20];
	fma.rn.f32 	%f229, %f227, %f228, %f223;
	ld.global.f32 	%f230, [%rd21+148];
	ld.global.f32 	%f231, [%rd23+20];
	fma.rn.f32 	%f232, %f230, %f231, %f226;
	ld.global.f32 	%f233, [%rd17+152];
	ld.global.f32 	%f234, [%rd19+24];
	fma.rn.f32 	%f235, %f233, %f234, %f229;
	ld.global.f32 	%f236, [%rd21+152];
	ld.global.f32 	%f237, [%rd23+24];
	fma.rn.f32 	%f238, %f236, %f237, %f232;
	ld.global.f32 	%f239, [%rd17+156];
	ld.global.f32 	%f240, [%rd19+28];
	fma.rn.f32 	%f241, %f239, %f240, %f235;
	ld.global.f32 	%f242, [%rd21+156];
	ld.global.f32 	%f243, [%rd23+28];
	fma.rn.f32 	%f244, %f242, %f243, %f238;
	ld.global.f32 	%f245, [%rd17+160];
	ld.global.f32 	%f246, [%rd19+32];
	fma.rn.f32 	%f247, %f245, %f246, %f241;
	ld.global.f32 	%f248, [%rd21+160];
	ld.global.f32 	%f249, [%rd23+32];
	fma.rn.f32 	%f250, %f248, %f249, %f244;
	ld.global.f32 	%f251, [%rd17+164];
	ld.global.f32 	%f252, [%rd19+36];
	fma.rn.f32 	%f253, %f251, %f252, %f247;
	ld.global.f32 	%f254, [%rd21+164];
	ld.global.f32 	%f255, [%rd23+36];
	fma.rn.f32 	%f256, %f254, %f255, %f250;
	ld.global.f32 	%f257, [%rd17+168];
	ld.global.f32 	%f258, [%rd19+40];
	fma.rn.f32 	%f259, %f257, %f258, %f253;
	ld.global.f32 	%f260, [%rd21+168];
	ld.global.f32 	%f261, [%rd23+40];
	fma.rn.f32 	%f262, %f260, %f261, %f256;
	ld.global.f32 	%f263, [%rd17+172];
	ld.global.f32 	%f264, [%rd19+44];
	fma.rn.f32 	%f265, %f263, %f264, %f259;
	ld.global.f32 	%f266, [%rd21+172];
	ld.global.f32 	%f267, [%rd23+44];
	fma.rn.f32 	%f268, %f266, %f267, %f262;
	ld.global.f32 	%f269, [%rd17+176];
	ld.global.f32 	%f270, [%rd19+48];
	fma.rn.f32 	%f271, %f269, %f270, %f265;
	ld.global.f32 	%f272, [%rd21+176];
	ld.global.f32 	%f273, [%rd23+48];
	fma.rn.f32 	%f274, %f272, %f273, %f268;
	ld.global.f32 	%f275, [%rd17+180];
	ld.global.f32 	%f276, [%rd19+52];
	fma.rn.f32 	%f277, %f275, %f276, %f271;
	ld.global.f32 	%f278, [%rd21+180];
	ld.global.f32 	%f279, [%rd23+52];
	fma.rn.f32 	%f280, %f278, %f279, %f274;
	ld.global.f32 	%f281, [%rd17+184];
	ld.global.f32 	%f282, [%rd19+56];
	fma.rn.f32 	%f283, %f281, %f282, %f277;
	ld.global.f32 	%f284, [%rd21+184];
	ld.global.f32 	%f285, [%rd23+56];
	fma.rn.f32 	%f286, %f284, %f285, %f280;
	ld.global.f32 	%f287, [%rd17+188];
	ld.global.f32 	%f288, [%rd19+60];
	fma.rn.f32 	%f289, %f287, %f288, %f283;
	ld.global.f32 	%f290, [%rd21+188];
	ld.global.f32 	%f291, [%rd23+60];
	fma.rn.f32 	%f292, %f290, %f291, %f286;
	mul.f32 	%f293, %f289, %f292;
	st.global.f32 	[%rd25+8], %f293;
	setp.gt.f32 	%p3, %f293, %f196;
	selp.f32 	%f294, %f293, %f196, %p3;
	ld.global.f32 	%f295, [%rd17+192];
	ld.global.f32 	%f296, [%rd19];
	fma.rn.f32 	%f297, %f295, %f296, 0f00000000;
	ld.global.f32 	%f298, [%rd21+192];
	ld.global.f32 	%f299, [%rd23];
	fma.rn.f32 	%f300, %f298, %f299, 0f00000000;
	ld.global.f32 	%f301, [%rd17+196];
	ld.global.f32 	%f302, [%rd19+4];
	fma.rn.f32 	%f303, %f301, %f302, %f297;
	ld.global.f32 	%f304, [%rd21+196];
	ld.global.f32 	%f305, [%rd23+4];
	fma.rn.f32 	%f306, %f304, %f305, %f300;
	ld.global.f32 	%f307, [%rd17+200];
	ld.global.f32 	%f308, [%rd19+8];
	fma.rn.f32 	%f309, %f307, %f308, %f303;
	ld.global.f32 	%f310, [%rd21+200];
	ld.global.f32 	%f311, [%rd23+8];
	fma.rn.f32 	%f312, %f310, %f311, %f306;
	ld.global.f32 	%f313, [%rd17+204];
	ld.global.f32 	%f314, [%rd19+12];
	fma.rn.f32 	%f315, %f313, %f314, %f309;
	ld.global.f32 	%f316, [%rd21+204];
	ld.global.f32 	%f317, [%rd23+12];
	fma.rn.f32 	%f318, %f316, %f317, %f312;
	ld.global.f32 	%f319, [%rd17+208];
	ld.global.f32 	%f320, [%rd19+16];
	fma.rn.f32 	%f321, %f319, %f320, %f315;
	ld.global.f32 	%f322, [%rd21+208];
	ld.global.f32 	%f323, [%rd23+16];
	fma.rn.f32 	%f324, %f322, %f323, %f318;
	ld.global.f32 	%f325, [%rd17+212];
	ld.global.f32 	%f326, [%rd19+20];
	fma.rn.f32 	%f327, %f325, %f326, %f321;
	ld.global.f32 	%f328, [%rd21+212];
	ld.global.f32 	%f329, [%rd23+20];
	fma.rn.f32 	%f330, %f328, %f329, %f324;
	ld.global.f32 	%f331, [%rd17+216];
	ld.global.f32 	%f332, [%rd19+24];
	fma.rn.f32 	%f333, %f331, %f332, %f327;
	ld.global.f32 	%f334, [%rd21+216];
	ld.global.f32 	%f335, [%rd23+24];
	fma.rn.f32 	%f336, %f334, %f335, %f330;
	ld.global.f32 	%f337, [%rd17+220];
	ld.global.f32 	%f338, [%rd19+28];
	fma.rn.f32 	%f339, %f337, %f338, %f333;
	ld.global.f32 	%f340, [%rd21+220];
	ld.global.f32 	%f341, [%rd23+28];
	fma.rn.f32 	%f342, %f340, %f341, %f336;
	ld.global.f32 	%f343, [%rd17+224];
	ld.global.f32 	%f344, [%rd19+32];
	fma.rn.f32 	%f345, %f343, %f344, %f339;
	ld.global.f32 	%f346, [%rd21+224];
	ld.global.f32 	%f347, [%rd23+32];
	fma.rn.f32 	%f348, %f346, %f347, %f342;
	ld.global.f32 	%f349, [%rd17+228];
	ld.global.f32 	%f350, [%rd19+36];
	fma.rn.f32 	%f351, %f349, %f350, %f345;
	ld.global.f32 	%f352, [%rd21+228];
	ld.global.f32 	%f353, [%rd23+36];
	fma.rn.f32 	%f354, %f352, %f353, %f348;
	ld.global.f32 	%f355, [%rd17+232];
	ld.global.f32 	%f356, [%rd19+40];
	fma.rn.f32 	%f357, %f355, %f356, %f351;
	ld.global.f32 	%f358, [%rd21+232];
	ld.global.f32 	%f359, [%rd23+40];
	fma.rn.f32 	%f360, %f358, %f359, %f354;
	ld.global.f32 	%f361, [%rd17+236];
	ld.global.f32 	%f362, [%rd19+44];
	fma.rn.f32 	%f363, %f361, %f362, %f357;
	ld.global.f32 	%f364, [%rd21+236];
	ld.global.f32 	%f365, [%rd23+44];
	fma.rn.f32 	%f366, %f364, %f365, %f360;
	ld.global.f32 	%f367, [%rd17+240];
	ld.global.f32 	%f368, [%rd19+48];
	fma.rn.f32 	%f369, %f367, %f368, %f363;
	ld.global.f32 	%f370, [%rd21+240];
	ld.global.f32 	%f371, [%rd23+48];
	fma.rn.f32 	%f372, %f370, %f371, %f366;
	ld.global.f32 	%f373, [%rd17+244];
	ld.global.f32 	%f374, [%rd19+52];
	fma.rn.f32 	%f375, %f373, %f374, %f369;
	ld.global.f32 	%f376, [%rd21+244];
	ld.global.f32 	%f377, [%rd23+52];
	fma.rn.f32 	%f378, %f376, %f377, %f372;
	ld.global.f32 	%f379, [%rd17+248];
	ld.global.f32 	%f380, [%rd19+56];
	fma.rn.f32 	%f381, %f379, %f380, %f375;
	ld.global.f32 	%f382, [%rd21+248];
	ld.global.f32 	%f383, [%rd23+56];
	fma.rn.f32 	%f384, %f382, %f383, %f378;
	ld.global.f32 	%f385, [%rd17+252];
	ld.global.f32 	%f386, [%rd19+60];
	fma.rn.f32 	%f387, %f385, %f386, %f381;
	ld.global.f32 	%f388, [%rd21+252];
	ld.global.f32 	%f389, [%rd23+60];
	fma.rn.f32 	%f390, %f388, %f389, %f384;
	mul.f32 	%f391, %f387, %f390;
	st.global.f32 	[%rd25+12], %f391;
	setp.gt.f32 	%p4, %f391, %f294;
	selp.f32 	%f392, %f391, %f294, %p4;
	ld.global.f32 	%f393, [%rd17+256];
	ld.global.f32 	%f394, [%rd19];
	fma.rn.f32 	%f395, %f393, %f394, 0f00000000;
	ld.global.f32 	%f396, [%rd21+256];
	ld.global.f32 	%f397, [%rd23];
	fma.rn.f32 	%f398, %f396, %f397, 0f00000000;
	ld.global.f32 	%f399, [%rd17+260];
	ld.global.f32 	%f400, [%rd19+4];
	fma.rn.f32 	%f401, %f399, %f400, %f395;
	ld.global.f32 	%f402, [%rd21+260];
	ld.global.f32 	%f403, [%rd23+4];
	fma.rn.f32 	%f404, %f402, %f403, %f398;
	ld.global.f32 	%f405, [%rd17+264];
	ld.global.f32 	%f406, [%rd19+8];
	fma.rn.f32 	%f407, %f405, %f406, %f401;
	ld.global.f32 	%f408, [%rd21+264];
	ld.global.f32 	%f409, [%rd23+8];
	fma.rn.f32 	%f410, %f408, %f409, %f404;
	ld.global.f32 	%f411, [%rd17+268];
	ld.global.f32 	%f412, [%rd19+12];
	fma.rn.f32 	%f413, %f411, %f412, %f407;
	ld.global.f32 	%f414, [%rd21+268];
	ld.global.f32 	%f415, [%rd23+12];
	fma.rn.f32 	%f416, %f414, %f415, %f410;
	ld.global.f32 	%f417, [%rd17+272];
	ld.global.f32 	%f418, [%rd19+16];
	fma.rn.f32 	%f419, %f417, %f418, %f413;
	ld.global.f32 	%f420, [%rd21+272];
	ld.global.f32 	%f421, [%rd23+16];
	fma.rn.f32 	%f422, %f420, %f421, %f416;
	ld.global.f32 	%f423, [%rd17+276];
	ld.global.f32 	%f424, [%rd19+20];
	fma.rn.f32 	%f425, %f423, %f424, %f419;
	ld.global.f32 	%f426, [%rd21+276];
	ld.global.f32 	%f427, [%rd23+20];
	fma.rn.f32 	%f428, %f426, %f427, %f422;
	ld.global.f32 	%f429, [%rd17+280];
	ld.global.f32 	%f430, [%rd19+24];
	fma.rn.f32 	%f431, %f429, %f430, %f425;
	ld.global.f32 	%f432, [%rd21+280];
	ld.global.f32 	%f433, [%rd23+24];
	fma.rn.f32 	%f434, %f432, %f433, %f428;
	ld.global.f32 	%f435, [%rd17+284];
	ld.global.f32 	%f436, [%rd19+28];
	fma.rn.f32 	%f437, %f435, %f436, %f431;
	ld.global.f32 	%f438, [%rd21+284];
	ld.global.f32 	%f439, [%rd23+28];
	fma.rn.f32 	%f440, %f438, %f439, %f434;
	ld.global.f32 	%f441, [%rd17+288];
	ld.global.f32 	%f442, [%rd19+32];
	fma.rn.f32 	%f443, %f441, %f442, %f437;
	ld.global.f32 	%f444, [%rd21+288];
	ld.global.f32 	%f445, [%rd23+32];
	fma.rn.f32 	%f446, %f444, %f445, %f440;
	ld.global.f32 	%f447, [%rd17+292];
	ld.global.f32 	%f448, [%rd19+36];
	fma.rn.f32 	%f449, %f447, %f448, %f443;
	ld.global.f32 	%f450, [%rd21+292];
	ld.global.f32 	%f451, [%rd23+36];
	fma.rn.f32 	%f452, %f450, %f451, %f446;
	ld.global.f32 	%f453, [%rd17+296];
	ld.global.f32 	%f454, [%rd19+40];
	fma.rn.f32 	%f455, %f453, %f454, %f449;
	ld.global.f32 	%f456, [%rd21+296];
	ld.global.f32 	%f457, [%rd23+40];
	fma.rn.f32 	%f458, %f456, %f457, %f452;
	ld.global.f32 	%f459, [%rd17+300];
	ld.global.f32 	%f460, [%rd19+44];
	fma.rn.f32 	%f461, %f459, %f460, %f455;
	ld.global.f32 	%f462, [%rd21+300];
	ld.global.f32 	%f463, [%rd23+44];
	fma.rn.f32 	%f464, %f462, %f463, %f458;
	ld.global.f32 	%f465, [%rd17+304];
	ld.global.f32 	%f466, [%rd19+48];
	fma.rn.f32 	%f467, %f465, %f466, %f461;
	ld.global.f32 	%f468, [%rd21+304];
	ld.global.f32 	%f469, [%rd23+48];
	fma.rn.f32 	%f470, %f468, %f469, %f464;
	ld.global.f32 	%f471, [%rd17+308];
	ld.global.f32 	%f472, [%rd19+52];
	fma.rn.f32 	%f473, %f471, %f472, %f467;
	ld.global.f32 	%f474, [%rd21+308];
	ld.global.f32 	%f475, [%rd23+52];
	fma.rn.f32 	%f476, %f474, %f475, %f470;
	ld.global.f32 	%f477, [%rd17+312];
	ld.global.f32 	%f478, [%rd19+56];
	fma.rn.f32 	%f479, %f477, %f478, %f473;
	ld.global.f32 	%f480, [%rd21+312];
	ld.global.f32 	%f481, [%rd23+56];
	fma.rn.f32 	%f482, %f480, %f481, %f476;
	ld.global.f32 	%f483, [%rd17+316];
	ld.global.f32 	%f484, [%rd19+60];
	fma.rn.f32 	%f485, %f483, %f484, %f479;
	ld.global.f32 	%f486, [%rd21+316];
	ld.global.f32 	%f487, [%rd23+60];
	fma.rn.f32 	%f488, %f486, %f487, %f482;
	mul.f32 	%f489, %f485, %f488;
	st.global.f32 	[%rd25+16], %f489;
	setp.gt.f32 	%p5, %f489, %f392;
	selp.f32 	%f490, %f489, %f392, %p5;
	ld.global.f32 	%f491, [%rd17+320];
	ld.global.f32 	%f492, [%rd19];
	fma.rn.f32 	%f493, %f491, %f492, 0f00000000;
	ld.global.f32 	%f494, [%rd21+320];
	ld.global.f32 	%f495, [%rd23];
	fma.rn.f32 	%f496, %f494, %f495, 0f00000000;
	ld.global.f32 	%f497, [%rd17+324];
	ld.global.f32 	%f498, [%rd19+4];
	fma.rn.f32 	%f499, %f497, %f498, %f493;
	ld.global.f32 	%f500, [%rd21+324];
	ld.global.f32 	%f501, [%rd23+4];
	fma.rn.f32 	%f502, %f500, %f501, %f496;
	ld.global.f32 	%f503, [%rd17+328];
	ld.global.f32 	%f504, [%rd19+8];
	fma.rn.f32 	%f505, %f503, %f504, %f499;
	ld.global.f32 	%f506, [%rd21+328];
	ld.global.f32 	%f507, [%rd23+8];
	fma.rn.f32 	%f508, %f506, %f507, %f502;
	ld.global.f32 	%f509, [%rd17+332];
	ld.global.f32 	%f510, [%rd19+12];
	fma.rn.f32 	%f511, %f509, %f510, %f505;
	ld.global.f32 	%f512, [%rd21+332];
	ld.global.f32 	%f513, [%rd23+12];
	fma.rn.f32 	%f514, %f512, %f513, %f508;
	ld.global.f32 	%f515, [%rd17+336];
	ld.global.f32 	%f516, [%rd19+16];
	fma.rn.f32 	%f517, %f515, %f516, %f511;
	ld.global.f32 	%f518, [%rd21+336];
	ld.global.f32 	%f519, [%rd23+16];
	fma.rn.f32 	%f520, %f518, %f519, %f514;
	ld.global.f32 	%f521, [%rd17+340];
	ld.global.f32 	%f522, [%rd19+20];
	fma.rn.f32 	%f523, %f521, %f522, %f517;
	ld.global.f32 	%f524, [%rd21+340];
	ld.global.f32 	%f525, [%rd23+20];
	fma.rn.f32 	%f526, %f524, %f525, %f520;
	ld.global.f32 	%f527, [%rd17+344];
	ld.global.f32 	%f528, [%rd19+24];
	fma.rn.f32 	%f529, %f527, %f528, %f523;
	ld.global.f32 	%f530, [%rd21+344];
	ld.global.f32 	%f531, [%rd23+24];
	fma.rn.f32 	%f532, %f530, %f531, %f526;
	ld.global.f32 	%f533, [%rd17+348];
	ld.global.f32 	%f534, [%rd19+28];
	fma.rn.f32 	%f535, %f533, %f534, %f529;
	ld.global.f32 	%f536, [%rd21+348];
	ld.global.f32 	%f537, [%rd23+28];
	fma.rn.f32 	%f538, %f536, %f537, %f532;
	ld.global.f32 	%f539, [%rd17+352];
	ld.global.f32 	%f540, [%rd19+32];
	fma.rn.f32 	%f541, %f539, %f540, %f535;
	ld.global.f32 	%f542, [%rd21+352];
	ld.global.f32 	%f543, [%rd23+32];
	fma.rn.f32 	%f544, %f542, %f543, %f538;
	ld.global.f32 	%f545, [%rd17+356];
	ld.global.f32 	%f546, [%rd19+36];
	fma.rn.f32 	%f547, %f545, %f546, %f541;
	ld.global.f32 	%f548, [%rd21+356];
	ld.global.f32 	%f549, [%rd23+36];
	fma.rn.f32 	%f550, %f548, %f549, %f544;
	ld.global.f32 	%f551, [%rd17+360];
	ld.global.f32 	%f552, [%rd19+40];
	fma.rn.f32 	%f553, %f551, %f552, %f547;
	ld.global.f32 	%f554, [%rd21+360];
	ld.global.f32 	%f555, [%rd23+40];
	fma.rn.f32 	%f556, %f554, %f555, %f550;
	ld.global.f32 	%f557, [%rd17+364];
	ld.global.f32 	%f558, [%rd19+44];
	fma.rn.f32 	%f559, %f557, %f558, %f553;
	ld.global.f32 	%f560, [%rd21+364];
	ld.global.f32 	%f561, [%rd23+44];
	fma.rn.f32 	%f562, %f560, %f561, %f556;
	ld.global.f32 	%f563, [%rd17+368];
	ld.global.f32 	%f564, [%rd19+48];
	fma.rn.f32 	%f565, %f563, %f564, %f559;
	ld.global.f32 	%f566, [%rd21+368];
	ld.global.f32 	%f567, [%rd23+48];
	fma.rn.f32 	%f568, %f566, %f567, %f562;
	ld.global.f32 	%f569, [%rd17+372];
	ld.global.f32 	%f570, [%rd19+52];
	fma.rn.f32 	%f571, %f569, %f570, %f565;
	ld.global.f32 	%f572, [%rd21+372];
	ld.global.f32 	%f573, [%rd23+52];
	fma.rn.f32 	%f574, %f572, %f573, %f568;
	ld.global.f32 	%f575, [%rd17+376];
	ld.global.f32 	%f576, [%rd19+56];
	fma.rn.f32 	%f577, %f575, %f576, %f571;
	ld.global.f32 	%f578, [%rd21+376];
	ld.global.f32 	%f579, [%rd23+56];
	fma.rn.f32 	%f580, %f578, %f579, %f574;
	ld.global.f32 	%f581, [%rd17+380];
	ld.global.f32 	%f582, [%rd19+60];
	fma.rn.f32 	%f583, %f581, %f582, %f577;
	ld.global.f32 	%f584, [%rd21+380];
	ld.global.f32 	%f585, [%rd23+60];
	fma.rn.f32 	%f586, %f584, %f585, %f580;
	mul.f32 	%f587, %f583, %f586;
	st.global.f32 	[%rd25+20], %f587;
	setp.gt.f32 	%p6, %f587, %f490;
	selp.f32 	%f588, %f587, %f490, %p6;
	ld.global.f32 	%f589, [%rd17+384];
	ld.global.f32 	%f590, [%rd19];
	fma.rn.f32 	%f591, %f589, %f590, 0f00000000;
	ld.global.f32 	%f592, [%rd21+384];
	ld.global.f32 	%f593, [%rd23];
	fma.rn.f32 	%f594, %f592, %f593, 0f00000000;
	ld.global.f32 	%f595, [%rd17+388];
	ld.global.f32 	%f596, [%rd19+4];
	fma.rn.f32 	%f597, %f595, %f596, %f591;
	ld.global.f32 	%f598, [%rd21+388];
	ld.global.f32 	%f599, [%rd23+4];
	fma.rn.f32 	%f600, %f598, %f599, %f594;
	ld.global.f32 	%f601, [%rd17+392];
	ld.global.f32 	%f602, [%rd19+8];
	fma.rn.f32 	%f603, %f601, %f602, %f597;
	ld.global.f32 	%f604, [%rd21+392];
	ld.global.f32 	%f605, [%rd23+8];
	fma.rn.f32 	%f606, %f604, %f605, %f600;
	ld.global.f32 	%f607, [%rd17+396];
	ld.global.f32 	%f608, [%rd19+12];
	fma.rn.f32 	%f609, %f607, %f608, %f603;
	ld.global.f32 	%f610, [%rd21+396];
	ld.global.f32 	%f611, [%rd23+12];
	fma.rn.f32 	%f612, %f610, %f611, %f606;
	ld.global.f32 	%f613, [%rd17+400];
	ld.global.f32 	%f614, [%rd19+16];
	fma.rn.f32 	%f615, %f613, %f614, %f609;
	ld.global.f32 	%f616, [%rd21+400];
	ld.global.f32 	%f617, [%rd23+16];
	fma.rn.f32 	%f618, %f616, %f617, %f612;
	ld.global.f32 	%f619, [%rd17+404];
	ld.global.f32 	%f620, [%rd19+20];
	fma.rn.f32 	%f621, %f619, %f620, %f615;
	ld.global.f32 	%f622, [%rd21+404];
	ld.global.f32 	%f623, [%rd23+20];
	fma.rn.f32 	%f624, %f622, %f623, %f618;
	ld.global.f32 	%f625, [%rd17+408];
	ld.global.f32 	%f626, [%rd19+24];
	fma.rn.f32 	%f627, %f625, %f626, %f621;
	ld.global.f32 	%f628, [%rd21+408];
	ld.global.f32 	%f629, [%rd23+24];
	fma.rn.f32 	%f630, %f628, %f629, %f624;
	ld.global.f32 	%f631, [%rd17+412];
	ld.global.f32 	%f632, [%rd19+28];
	fma.rn.f32 	%f633, %f631, %f632, %f627;
	ld.global.f32 	%f634, [%rd21+412];
	ld.global.f32 	%f635, [%rd23+28];
	fma.rn.f32 	%f636, %f634, %f635, %f630;
	ld.global.f32 	%f637, [%rd17+416];
	ld.global.f32 	%f638, [%rd19+32];
	fma.rn.f32 	%f639, %f637, %f638, %f633;
	ld.global.f32 	%f640, [%rd21+416];
	ld.global.f32 	%f641, [%rd23+32];
	fma.rn.f32 	%f642, %f640, %f641, %f636;
	ld.global.f32 	%f643, [%rd17+420];
	ld.global.f32 	%f644, [%rd19+36];
	fma.rn.f32 	%f645, %f643, %f644, %f639;
	ld.global.f32 	%f646, [%rd21+420];
	ld.global.f32 	%f647, [%rd23+36];
	fma.rn.f32 	%f648, %f646, %f647, %f642;
	ld.global.f32 	%f649, [%rd17+424];
	ld.global.f32 	%f650, [%rd19+40];
	fma.rn.f32 	%f651, %f649, %f650, %f645;
	ld.global.f32 	%f652, [%rd21+424];
	ld.global.f32 	%f653, [%rd23+40];
	fma.rn.f32 	%f654, %f652, %f653, %f648;
	ld.global.f32 	%f655, [%rd17+428];
	ld.global.f32 	%f656, [%rd19+44];
	fma.rn.f32 	%f657, %f655, %f656, %f651;
	ld.global.f32 	%f658, [%rd21+428];
	ld.global.f32 	%f659, [%rd23+44];
	fma.rn.f32 	%f660, %f658, %f659, %f654;
	ld.global.f32 	%f661, [%rd17+432];
	ld.global.f32 	%f662, [%rd19+48];
	fma.rn.f32 	%f663, %f661, %f662, %f657;
	ld.global.f32 	%f664, [%rd21+432];
	ld.global.f32 	%f665, [%rd23+48];
	fma.rn.f32 	%f666, %f664, %f665, %f660;
	ld.global.f32 	%f667, [%rd17+436];
	ld.global.f32 	%f668, [%rd19+52];
	fma.rn.f32 	%f669, %f667, %f668, %f663;
	ld.global.f32 	%f670, [%rd21+436];
	ld.global.f32 	%f671, [%rd23+52];
	fma.rn.f32 	%f672, %f670, %f671, %f666;
	ld.global.f32 	%f673, [%rd17+440];
	ld.global.f32 	%f674, [%rd19+56];
	fma.rn.f32 	%f675, %f673, %f674, %f669;
	ld.global.f32 	%f676, [%rd21+440];
	ld.global.f32 	%f677, [%rd23+56];
	fma.rn.f32 	%f678, %f676, %f677, %f672;
	ld.global.f32 	%f679, [%rd17+444];
	ld.global.f32 	%f680, [%rd19+60];
	fma.rn.f32 	%f681, %f679, %f680, %f675;
	ld.global.f32 	%f682, [%rd21+444];
	ld.global.f32 	%f683, [%rd23+60];
	fma.rn.f32 	%f684, %f682, %f683, %f678;
	mul.f32 	%f685, %f681, %f684;
	st.global.f32 	[%rd25+24], %f685;
	setp.gt.f32 	%p7, %f685, %f588;
	selp.f32 	%f686, %f685, %f588, %p7;
	ld.global.f32 	%f687, [%rd17+448];
	ld.global.f32 	%f688, [%rd19];
	fma.rn.f32 	%f689, %f687, %f688, 0f00000000;
	ld.global.f32 	%f690, [%rd21+448];
	ld.global.f32 	%f691, [%rd23];
	fma.rn.f32 	%f692, %f690, %f691, 0f00000000;
	ld.global.f32 	%f693, [%rd17+452];
	ld.global.f32 	%f694, [%rd19+4];
	fma.rn.f32 	%f695, %f693, %f694, %f689;
	ld.global.f32 	%f696, [%rd21+452];
	ld.global.f32 	%f697, [%rd23+4];
	fma.rn.f32 	%f698, %f696, %f697, %f692;
	ld.global.f32 	%f699, [%rd17+456];
	ld.global.f32 	%f700, [%rd19+8];
	fma.rn.f32 	%f701, %f699, %f700, %f695;
	ld.global.f32 	%f702, [%rd21+456];
	ld.global.f32 	%f703, [%rd23+8];
	fma.rn.f32 	%f704, %f702, %f703, %f698;
	ld.global.f32 	%f705, [%rd17+460];
	ld.global.f32 	%f706, [%rd19+12];
	fma.rn.f32 	%f707, %f705, %f706, %f701;
	ld.global.f32 	%f708, [%rd21+460];
	ld.global.f32 	%f709, [%rd23+12];
	fma.rn.f32 	%f710, %f708, %f709, %f704;
	ld.global.f32 	%f711, [%rd17+464];
	ld.global.f32 	%f712, [%rd19+16];
	fma.rn.f32 	%f713, %f711, %f712, %f707;
	ld.global.f32 	%f714, [%rd21+464];
	ld.global.f32 	%f715, [%rd23+16];
	fma.rn.f32 	%f716, %f714, %f715, %f710;
	ld.global.f32 	%f717, [%rd17+468];
	ld.global.f32 	%f718, [%rd19+20];
	fma.rn.f32 	%f719, %f717, %f718, %f713;
	ld.global.f32 	%f720, [%rd21+468];
	ld.global.f32 	%f721, [%rd23+20];
	fma.rn.f32 	%f722, %f720, %f721, %f716;
	ld.global.f32 	%f723, [%rd17+472];
	ld.global.f32 	%f724, [%rd19+24];
	fma.rn.f32 	%f725, %f723, %f724, %f719;
	ld.global.f32 	%f726, [%rd21+472];
	ld.global.f32 	%f727, [%rd23+24];
	fma.rn.f32 	%f728, %f726, %f727, %f722;
	ld.global.f32 	%f729, [%rd17+476];
	ld.global.f32 	%f730, [%rd19+28];
	fma.rn.f32 	%f731, %f729, %f730, %f725;
	ld.global.f32 	%f732, [%rd21+476];
	ld.global.f32 	%f733, [%rd23+28];
	fma.rn.f32 	%f734, %f732, %f733, %f728;
	ld.global.f32 	%f735, [%rd17+480];
	ld.global.f32 	%f736, [%rd19+32];
	fma.rn.f32 	%f737, %f735, %f736, %f731;
	ld.global.f32 	%f738, [%rd21+480];
	ld.global.f32 	%f739, [%rd23+32];
	fma.rn.f32 	%f740, %f738, %f739, %f734;
	ld.global.f32 	%f741, [%rd17+484];
	ld.global.f32 	%f742, [%rd19+36];
	fma.rn.f32 	%f743, %f741, %f742, %f737;
	ld.global.f32 	%f744, [%rd21+484];
	ld.global.f32 	%f745, [%rd23+36];
	fma.rn.f32 	%f746, %f744, %f745, %f740;
	ld.global.f32 	%f747, [%rd17+488];
	ld.global.f32 	%f748, [%rd19+40];
	fma.rn.f32 	%f749, %f747, %f748, %f743;
	ld.global.f32 	%f750, [%rd21+488];
	ld.global.f32 	%f751, [%rd23+40];
	fma.rn.f32 	%f752, %f750, %f751, %f746;
	ld.global.f32 	%f753, [%rd17+492];
	ld.global.f32 	%f754, [%rd19+44];
	fma.rn.f32 	%f755, %f753, %f754, %f749;
	ld.global.f32 	%f756, [%rd21+492];
	ld.global.f32 	%f757, [%rd23+44];
	fma.rn.f32 	%f758, %f756, %f757, %f752;
	ld.global.f32 	%f759, [%rd17+496];
	ld.global.f32 	%f760, [%rd19+48];
	fma.rn.f32 	%f761, %f759, %f760, %f755;
	ld.global.f32 	%f762, [%rd21+496];
	ld.global.f32 	%f763, [%rd23+48];
	fma.rn.f32 	%f764, %f762, %f763, %f758;
	ld.global.f32 	%f765, [%rd17+500];
	ld.global.f32 	%f766, [%rd19+52];
	fma.rn.f32 	%f767, %f765, %f766, %f761;
	ld.global.f32 	%f768, [%rd21+500];
	ld.global.f32 	%f769, [%rd23+52];
	fma.rn.f32 	%f770, %f768, %f769, %f764;
	ld.global.f32 	%f771, [%rd17+504];
	ld.global.f32 	%f772, [%rd19+56];
	fma.rn.f32 	%f773, %f771, %f772, %f767;
	ld.global.f32 	%f774, [%rd21+504];
	ld.global.f32 	%f775, [%rd23+56];
	fma.rn.f32 	%f776, %f774, %f775, %f770;
	ld.global.f32 	%f777, [%rd17+508];
	ld.global.f32 	%f778, [%rd19+60];
	fma.rn.f32 	%f779, %f777, %f778, %f773;
	ld.global.f32 	%f780, [%rd21+508];
	ld.global.f32 	%f781, [%rd23+60];
	fma.rn.f32 	%f782, %f780, %f781, %f776;
	mul.f32 	%f783, %f779, %f782;
	st.global.f32 	[%rd25+28], %f783;
	setp.gt.f32 	%p8, %f783, %f686;
	selp.f32 	%f784, %f783, %f686, %p8;
	ld.global.f32 	%f785, [%rd17+512];
	ld.global.f32 	%f786, [%rd19];
	fma.rn.f32 	%f787, %f785, %f786, 0f00000000;
	ld.global.f32 	%f788, [%rd21+512];
	ld.global.f32 	%f789, [%rd23];
	fma.rn.f32 	%f790, %f788, %f789, 0f00000000;
	ld.global.f32 	%f791, [%rd17+516];
	ld.global.f32 	%f792, [%rd19+4];
	fma.rn.f32 	%f793, %f791, %f792, %f787;
	ld.global.f32 	%f794, [%rd21+516];
	ld.global.f32 	%f795, [%rd23+4];
	fma.rn.f32 	%f796, %f794, %f795, %f790;
	ld.global.f32 	%f797, [%rd17+520];
	ld.global.f32 	%f798, [%rd19+8];
	fma.rn.f32 	%f799, %f797, %f798, %f793;
	ld.global.f32 	%f800, [%rd21+520];
	ld.global.f32 	%f801, [%rd23+8];
	fma.rn.f32 	%f802, %f800, %f801, %f796;
	ld.global.f32 	%f803, [%rd17+524];
	ld.global.f32 	%f804, [%rd19+12];
	fma.rn.f32 	%f805, %f803, %f804, %f799;
	ld.global.f32 	%f806, [%rd21+524];
	ld.global.f32 	%f807, [%rd23+12];
	fma.rn.f32 	%f808, %f806, %f807, %f802;
	ld.global.f32 	%f809, [%rd17+528];
	ld.global.f32 	%f810, [%rd19+16];
	fma.rn.f32 	%f811, %f809, %f810, %f805;
	ld.global.f32 	%f812, [%rd21+528];
	ld.global.f32 	%f813, [%rd23+16];
	fma.rn.f32 	%f814, %f812, %f813, %f808;
	ld.global.f32 	%f815, [%rd17+532];
	ld.global.f32 	%f816, [%rd19+20];
	fma.rn.f32 	%f817, %f815, %f816, %f811;
	ld.global.f32 	%f818, [%rd21+532];
	ld.global.f32 	%f819, [%rd23+20];
	fma.rn.f32 	%f820, %f818, %f819, %f814;
	ld.global.f32 	%f821, [%rd17+536];
	ld.global.f32 	%f822, [%rd19+24];
	fma.rn.f32 	%f823, %f821, %f822, %f817;
	ld.global.f32 	%f824, [%rd21+536];
	ld.global.f32 	%f825, [%rd23+24];
	fma.rn.f32 	%f826, %f824, %f825, %f820;
	ld.global.f32 	%f827, [%rd17+540];
	ld.global.f32 	%f828, [%rd19+28];
	fma.rn.f32 	%f829, %f827, %f828, %f823;
	ld.global.f32 	%f830, [%rd21+540];
	ld.global.f32 	%f831, [%rd23+28];
	fma.rn.f32 	%f832, %f830, %f831, %f826;
	ld.global.f32 	%f833, [%rd17+544];
	ld.global.f32 	%f834, [%rd19+32];
	fma.rn.f32 	%f835, %f833, %f834, %f829;
	ld.global.f32 	%f836, [%rd21+544];
	ld.global.f32 	%f837, [%rd23+32];
	fma.rn.f32 	%f838, %f836, %f837, %f832;
	ld.global.f32 	%f839, [%rd17+548];
	ld.global.f32 	%f840, [%rd19+36];
	fma.rn.f32 	%f841, %f839, %f840, %f835;
	ld.global.f32 	%f842, [%rd21+548];
	ld.global.f32 	%f843, [%rd23+36];
	fma.rn.f32 	%f844, %f842, %f843, %f838;
	ld.global.f32 	%f845, [%rd17+552];
	ld.global.f32 	%f846, [%rd19+40];
	fma.rn.f32 	%f847, %f845, %f846, %f841;
	ld.global.f32 	%f848, [%rd21+552];
	ld.global.f32 	%f849, [%rd23+40];
	fma.rn.f32 	%f850, %f848, %f849, %f844;
	ld.global.f32 	%f851, [%rd17+556];
	ld.global.f32 	%f852, [%rd19+44];
	fma.rn.f32 	%f853, %f851, %f852, %f847;
	ld.global.f32 	%f854, [%rd21+556];
	ld.global.f32 	%f855, [%rd23+44];
	fma.rn.f32 	%f856, %f854, %f855, %f850;
	ld.global.f32 	%f857, [%rd17+560];
	ld.global.f32 	%f858, [%rd19+48];
	fma.rn.f32 	%f859, %f857, %f858, %f853;
	ld.global.f32 	%f860, [%rd21+560];
	ld.global.f32 	%f861, [%rd23+48];
	fma.rn.f32 	%f862, %f860, %f861, %f856;
	ld.global.f32 	%f863, [%rd17+564];
	ld.global.f32 	%f864, [%rd19+52];
	fma.rn.f32 	%f865, %f863, %f864, %f859;
	ld.global.f32 	%f866, [%rd21+564];
	ld.global.f32 	%f867, [%rd23+52];
	fma.rn.f32 	%f868, %f866, %f867, %f862;
	ld.global.f32 	%f869, [%rd17+568];
	ld.global.f32 	%f870, [%rd19+56];
	fma.rn.f32 	%f871, %f869, %f870, %f865;
	ld.global.f32 	%f872, [%rd21+568];
	ld.global.f32 	%f873, [%rd23+56];
	fma.rn.f32 	%f874, %f872, %f873, %f868;
	ld.global.f32 	%f875, [%rd17+572];
	ld.global.f32 	%f876, [%rd19+60];
	fma.rn.f32 	%f877, %f875, %f876, %f871;
	ld.global.f32 	%f878, [%rd21+572];
	ld.global.f32 	%f879, [%rd23+60];
	fma.rn.f32 	%f880, %f878, %f879, %f874;
	mul.f32 	%f881, %f877, %f880;
	st.global.f32 	[%rd25+32], %f881;
	setp.gt.f32 	%p9, %f881, %f784;
	selp.f32 	%f882, %f881, %f784, %p9;
	ld.global.f32 	%f883, [%rd17+576];
	ld.global.f32 	%f884, [%rd19];
	fma.rn.f32 	%f885, %f883, %f884, 0f00000000;
	ld.global.f32 	%f886, [%rd21+576];
	ld.global.f32 	%f887, [%rd23];
	fma.rn.f32 	%f888, %f886, %f887, 0f00000000;
	ld.global.f32 	%f889, [%rd17+580];
	ld.global.f32 	%f890, [%rd19+4];
	fma.rn.f32 	%f891, %f889, %f890, %f885;
	ld.global.f32 	%f892, [%rd21+580];
	ld.global.f32 	%f893, [%rd23+4];
	fma.rn.f32 	%f894, %f892, %f893, %f888;
	ld.global.f32 	%f895, [%rd17+584];
	ld.global.f32 	%f896, [%rd19+8];
	fma.rn.f32 	%f897, %f895, %f896, %f891;
	ld.global.f32 	%f898, [%rd21+584];
	ld.global.f32 	%f899, [%rd23+8];
	fma.rn.f32 	%f900, %f898, %f899, %f894;
	ld.global.f32 	%f901, [%rd17+588];
	ld.global.f32 	%f902, [%rd19+12];
	fma.rn.f32 	%f903, %f901, %f902, %f897;
	ld.global.f32 	%f904, [%rd21+588];
	ld.global.f32 	%f905, [%rd23+12];
	fma.rn.f32 	%f906, %f904, %f905, %f900;
	ld.global.f32 	%f907, [%rd17+592];
	ld.global.f32 	%f908, [%rd19+16];
	fma.rn.f32 	%f909, %f907, %f908, %f903;
	ld.global.f32 	%f910, [%rd21+592];
	ld.global.f32 	%f911, [%rd23+16];
	fma.rn.f32 	%f912, %f910, %f911, %f906;
	ld.global.f32 	%f913, [%rd17+596];
	ld.global.f32 	%f914, [%rd19+20];
	fma.rn.f32 	%f915, %f913, %f914, %f909;
	ld.global.f32 	%f916, [%rd21+596];
	ld.global.f32 	%f917, [%rd23+20];
	fma.rn.f32 	%f918, %f916, %f917, %f912;
	ld.global.f32 	%f919, [%rd17+600];
	ld.global.f32 	%f920, [%rd19+24];
	fma.rn.f32 	%f921, %f919, %f920, %f915;
	ld.global.f32 	%f922, [%rd21+600];
	ld.global.f32 	%f923, [%rd23+24];
	fma.rn.f32 	%f924, %f922, %f923, %f918;
	ld.global.f32 	%f925, [%rd17+604];
	ld.global.f32 	%f926, [%rd19+28];
	fma.rn.f32 	%f927, %f925, %f926, %f921;
	ld.global.f32 	%f928, [%rd21+604];
	ld.global.f32 	%f929, [%rd23+28];
	fma.rn.f32 	%f930, %f928, %f929, %f924;
	ld.global.f32 	%f931, [%rd17+608];
	ld.global.f32 	%f932, [%rd19+32];
	fma.rn.f32 	%f933, %f931, %f932, %f927;
	ld.global.f32 	%f934, [%rd21+608];
	ld.global.f32 	%f935, [%rd23+32];
	fma.rn.f32 	%f936, %f934, %f935, %f930;
	ld.global.f32 	%f937, [%rd17+612];
	ld.global.f32 	%f938, [%rd19+36];
	fma.rn.f32 	%f939, %f937, %f938, %f933;
	ld.global.f32 	%f940, [%rd21+612];
	ld.global.f32 	%f941, [%rd23+36];
	fma.rn.f32 	%f942, %f940, %f941, %f936;
	ld.global.f32 	%f943, [%rd17+616];
	ld.global.f32 	%f944, [%rd19+40];
	fma.rn.f32 	%f945, %f943, %f944, %f939;
	ld.global.f32 	%f946, [%rd21+616];
	ld.global.f32 	%f947, [%rd23+40];
	fma.rn.f32 	%f948, %f946, %f947, %f942;
	ld.global.f32 	%f949, [%rd17+620];
	ld.global.f32 	%f950, [%rd19+44];
	fma.rn.f32 	%f951, %f949, %f950, %f945;
	ld.global.f32 	%f952, [%rd21+620];
	ld.global.f32 	%f953, [%rd23+44];
	fma.rn.f32 	%f954, %f952, %f953, %f948;
	ld.global.f32 	%f955, [%rd17+624];
	ld.global.f32 	%f956, [%rd19+48];
	fma.rn.f32 	%f957, %f955, %f956, %f951;
	ld.global.f32 	%f958, [%rd21+624];
	ld.global.f32 	%f959, [%rd23+48];
	fma.rn.f32 	%f960, %f958, %f959, %f954;
	ld.global.f32 	%f961, [%rd17+628];
	ld.global.f32 	%f962, [%rd19+52];
	fma.rn.f32 	%f963, %f961, %f962, %f957;
	ld.global.f32 	%f964, [%rd21+628];
	ld.global.f32 	%f965, [%rd23+52];
	fma.rn.f32 	%f966, %f964, %f965, %f960;
	ld.global.f32 	%f967, [%rd17+632];
	ld.global.f32 	%f968, [%rd19+56];
	fma.rn.f32 	%f969, %f967, %f968, %f963;
	ld.global.f32 	%f970, [%rd21+632];
	ld.global.f32 	%f971, [%rd23+56];
	fma.rn.f32 	%f972, %f970, %f971, %f966;
	ld.global.f32 	%f973, [%rd17+636];
	ld.global.f32 	%f974, [%rd19+60];
	fma.rn.f32 	%f975, %f973, %f974, %f969;
	ld.global.f32 	%f976, [%rd21+636];
	ld.global.f32 	%f977, [%rd23+60];
	fma.rn.f32 	%f978, %f976, %f977, %f972;
	mul.f32 	%f979, %f975, %f978;
	st.global.f32 	[%rd25+36], %f979;
	setp.gt.f32 	%p10, %f979, %f882;
	selp.f32 	%f980, %f979, %f882, %p10;
	ld.global.f32 	%f981, [%rd17+640];
	ld.global.f32 	%f982, [%rd19];
	fma.rn.f32 	%f983, %f981, %f982, 0f00000000;
	ld.global.f32 	%f984, [%rd21+640];
	ld.global.f32 	%f985, [%rd23];
	fma.rn.f32 	%f986, %f984, %f985, 0f00000000;
	ld.global.f32 	%f987, [%rd17+644];
	ld.global.f32 	%f988, [%rd19+4];
	fma.rn.f32 	%f989, %f987, %f988, %f983;
	ld.global.f32 	%f990, [%rd21+644];
	ld.global.f32 	%f991, [%rd23+4];
	fma.rn.f32 	%f992, %f990, %f991, %f986;
	ld.global.f32 	%f993, [%rd17+648];
	ld.global.f32 	%f994, [%rd19+8];
	fma.rn.f32 	%f995, %f993, %f994, %f989;
	ld.global.f32 	%f996, [%rd21+648];
	ld.global.f32 	%f997, [%rd23+8];
	fma.rn.f32 	%f998, %f996, %f997, %f992;
	ld.global.f32 	%f999, [%rd17+652];
	ld.global.f32 	%f1000, [%rd19+12];
	fma.rn.f32 	%f1001, %f999, %f1000, %f995;
	ld.global.f32 	%f1002, [%rd21+652];
	ld.global.f32 	%f1003, [%rd23+12];
	fma.rn.f32 	%f1004, %f1002, %f1003, %f998;
	ld.global.f32 	%f1005, [%rd17+656];
	ld.global.f32 	%f1006, [%rd19+16];
	fma.rn.f32 	%f1007, %f1005, %f1006, %f1001;
	ld.global.f32 	%f1008, [%rd21+656];
	ld.global.f32 	%f1009, [%rd23+16];
	fma.rn.f32 	%f1010, %f1008, %f1009, %f1004;
	ld.global.f32 	%f1011, [%rd17+660];
	ld.global.f32 	%f1012, [%rd19+20];
	fma.rn.f32 	%f1013, %f1011, %f1012, %f1007;
	ld.global.f32 	%f1014, [%rd21+660];
	ld.global.f32 	%f1015, [%rd23+20];
	fma.rn.f32 	%f1016, %f1014, %f1015, %f1010;
	ld.global.f32 	%f1017, [%rd17+664];
	ld.global.f32 	%f1018, [%rd19+24];
	fma.rn.f32 	%f1019, %f1017, %f1018, %f1013;
	ld.global.f32 	%f1020, [%rd21+664];
	ld.global.f32 	%f1021, [%rd23+24];
	fma.rn.f32 	%f1022, %f1020, %f1021, %f1016;
	ld.global.f32 	%f1023, [%rd17+668];
	ld.global.f32 	%f1024, [%rd19+28];
	fma.rn.f32 	%f1025, %f1023, %f1024, %f1019;
	ld.global.f32 	%f1026, [%rd21+668];
	ld.global.f32 	%f1027, [%rd23+28];
	fma.rn.f32 	%f1028, %f1026, %f1027, %f1022;
	ld.global.f32 	%f1029, [%rd17+672];
	ld.global.f32 	%f1030, [%rd19+32];
	fma.rn.f32 	%f1031, %f1029, %f1030, %f1025;
	ld.global.f32 	%f1032, [%rd21+672];
	ld.global.f32 	%f1033, [%rd23+32];
	fma.rn.f32 	%f1034, %f1032, %f1033, %f1028;
	ld.global.f32 	%f1035, [%rd17+676];
	ld.global.f32 	%f1036, [%rd19+36];
	fma.rn.f32 	%f1037, %f1035, %f1036, %f1031;
	ld.global.f32 	%f1038, [%rd21+676];
	ld.global.f32 	%f1039, [%rd23+36];
	fma.rn.f32 	%f1040, %f1038, %f1039, %f1034;
	ld.global.f32 	%f1041, [%rd17+680];
	ld.global.f32 	%f1042, [%rd19+40];
	fma.rn.f32 	%f1043, %f1041, %f1042, %f1037;
	ld.global.f32 	%f1044, [%rd21+680];
	ld.global.f32 	%f1045, [%rd23+40];
	fma.rn.f32 	%f1046, %f1044, %f1045, %f1040;
	ld.global.f32 	%f1047, [%rd17+684];
	ld.global.f32 	%f1048, [%rd19+44];
	fma.rn.f32 	%f1049, %f1047, %f1048, %f1043;
	ld.global.f32 	%f1050, [%rd21+684];
	ld.global.f32 	%f1051, [%rd23+44];
	fma.rn.f32 	%f1052, %f1050, %f1051, %f1046;
	ld.global.f32 	%f1053, [%rd17+688];
	ld.global.f32 	%f1054, [%rd19+48];
	fma.rn.f32 	%f1055, %f1053, %f1054, %f1049;
	ld.global.f32 	%f1056, [%rd21+688];
	ld.global.f32 	%f1057, [%rd23+48];
	fma.rn.f32 	%f1058, %f1056, %f1057, %f1052;
	ld.global.f32 	%f1059, [%rd17+692];
	ld.global.f32 	%f1060, [%rd19+52];
	fma.rn.f32 	%f1061, %f1059, %f1060, %f1055;
	ld.global.f32 	%f1062, [%rd21+692];
	ld.global.f32 	%f1063, [%rd23+52];
	fma.rn.f32 	%f1064, %f1062, %f1063, %f1058;
	ld.global.f32 	%f1065, [%rd17+696];
	ld.global.f32 	%f1066, [%rd19+56];
	fma.rn.f32 	%f1067, %f1065, %f1066, %f1061;
	ld.global.f32 	%f1068, [%rd21+696];
	ld.global.f32 	%f1069, [%rd23+56];
	fma.rn.f32 	%f1070, %f1068, %f1069, %f1064;
	ld.global.f32 	%f1071, [%rd17+700];
	ld.global.f32 	%f1072, [%rd19+60];
	fma.rn.f32 	%f1073, %f1071, %f1072, %f1067;
	ld.global.f32 	%f1074, [%rd21+700];
	ld.global.f32 	%f1075, [%rd23+60];
	fma.rn.f32 	%f1076, %f1074, %f1075, %f1070;
	mul.f32 	%f1077, %f1073, %f1076;
	st.global.f32 	[%rd25+40], %f1077;
	setp.gt.f32 	%p11, %f1077, %f980;
	selp.f32 	%f1078, %f1077, %f980, %p11;
	ld.global.f32 	%f1079, [%rd17+704];
	ld.global.f32 	%f1080, [%rd19];
	fma.rn.f32 	%f1081, %f1079, %f1080, 0f00000000;
	ld.global.f32 	%f1082, [%rd21+704];
	ld.global.f32 	%f1083, [%rd23];
	fma.rn.f32 	%f1084, %f1082, %f1083, 0f00000000;
	ld.global.f32 	%f1085, [%rd17+708];
	ld.global.f32 	%f1086, [%rd19+4];
	fma.rn.f32 	%f1087, %f1085, %f1086, %f1081;
	ld.global.f32 	%f1088, [%rd21+708];
	ld.global.f32 	%f1089, [%rd23+4];
	fma.rn.f32 	%f1090, %f1088, %f1089, %f1084;
	ld.global.f32 	%f1091, [%rd17+712];
	ld.global.f32 	%f1092, [%rd19+8];
	fma.rn.f32 	%f1093, %f1091, %f1092, %f1087;
	ld.global.f32 	%f1094, [%rd21+712];
	ld.global.f32 	%f1095, [%rd23+8];
	fma.rn.f32 	%f1096, %f1094, %f1095, %f1090;
	ld.global.f32 	%f1097, [%rd17+716];
	ld.global.f32 	%f1098, [%rd19+12];
	fma.rn.f32 	%f1099, %f1097, %f1098, %f1093;
	ld.global.f32 	%f1100, [%rd21+716];
	ld.global.f32 	%f1101, [%rd23+12];
	fma.rn.f32 	%f1102, %f1100, %f1101, %f1096;
	ld.global.f32 	%f1103, [%rd17+720];
	ld.global.f32 	%f1104, [%rd19+16];
	fma.rn.f32 	%f1105, %f1103, %f1104, %f1099;
	ld.global.f32 	%f1106, [%rd21+720];
	ld.global.f32 	%f1107, [%rd23+16];
	fma.rn.f32 	%f1108, %f1106, %f1107, %f1102;
	ld.global.f32 	%f1109, [%rd17+724];
	ld.global.f32 	%f1110, [%rd19+20];
	fma.rn.f32 	%f1111, %f1109, %f1110, %f1105;
	ld.global.f32 	%f1112, [%rd21+724];
	ld.global.f32 	%f1113, [%rd23+20];
	fma.rn.f32 	%f1114, %f1112, %f1113, %f1108;
	ld.global.f32 	%f1115, [%rd17+728];
	ld.global.f32 	%f1116, [%rd19+24];
	fma.rn.f32 	%f1117, %f1115, %f1116, %f1111;
	ld.global.f32 	%f1118, [%rd21+728];
	ld.global.f32 	%f1119, [%rd23+24];
	fma.rn.f32 	%f1120, %f1118, %f1119, %f1114;
	ld.global.f32 	%f1121, [%rd17+732];
	ld.global.f32 	%f1122, [%rd19+28];
	fma.rn.f32 	%f1123, %f1121, %f1122, %f1117;
	ld.global.f32 	%f1124, [%rd21+732];
	ld.global.f32 	%f1125, [%rd23+28];
	fma.rn.f32 	%f1126, %f1124, %f1125, %f1120;
	ld.global.f32 	%f1127, [%rd17+736];
	ld.global.f32 	%f1128, [%rd19+32];
	fma.rn.f32 	%f1129, %f1127, %f1128, %f1123;
	ld.global.f32 	%f1130, [%rd21+736];
	ld.global.f32 	%f1131, [%rd23+32];
	fma.rn.f32 	%f1132, %f1130, %f1131, %f1126;
	ld.global.f32 	%f1133, [%rd17+740];
	ld.global.f32 	%f1134, [%rd19+36];
	fma.rn.f32 	%f1135, %f1133, %f1134, %f1129;
	ld.global.f32 	%f1136, [%rd21+740];
	ld.global.f32 	%f1137, [%rd23+36];
	fma.rn.f32 	%f1138, %f1136, %f1137, %f1132;
	ld.global.f32 	%f1139, [%rd17+744];
	ld.global.f32 	%f1140, [%rd19+40];
	fma.rn.f32 	%f1141, %f1139, %f1140, %f1135;
	ld.global.f32 	%f1142, [%rd21+744];
	ld.global.f32 	%f1143, [%rd23+40];
	fma.rn.f32 	%f1144, %f1142, %f1143, %f1138;
	ld.global.f32 	%f1145, [%rd17+748];
	ld.global.f32 	%f1146, [%rd19+44];
	fma.rn.f32 	%f1147, %f1145, %f1146, %f1141;
	ld.global.f32 	%f1148, [%rd21+748];
	ld.global.f32 	%f1149, [%rd23+44];
	fma.rn.f32 	%f1150, %f1148, %f1149, %f1144;
	ld.global.f32 	%f1151, [%rd17+752];
	ld.global.f32 	%f1152, [%rd19+48];
	fma.rn.f32 	%f1153, %f1151, %f1152, %f1147;
	ld.global.f32 	%f1154, [%rd21+752];
	ld.global.f32 	%f1155, [%rd23+48];
	fma.rn.f32 	%f1156, %f1154, %f1155, %f1150;
	ld.global.f32 	%f1157, [%rd17+756];
	ld.global.f32 	%f1158, [%rd19+52];
	fma.rn.f32 	%f1159, %f1157, %f1158, %f1153;
	ld.global.f32 	%f1160, [%rd21+756];
	ld.global.f32 	%f1161, [%rd23+52];
	fma.rn.f32 	%f1162, %f1160, %f1161, %f1156;
	ld.global.f32 	%f1163, [%rd17+760];
	ld.global.f32 	%f1164, [%rd19+56];
	fma.rn.f32 	%f1165, %f1163, %f1164, %f1159;
	ld.global.f32 	%f1166, [%rd21+760];
	ld.global.f32 	%f1167, [%rd23+56];
	fma.rn.f32 	%f1168, %f1166, %f1167, %f1162;
	ld.global.f32 	%f1169, [%rd17+764];
	ld.global.f32 	%f1170, [%rd19+60];
	fma.rn.f32 	%f1171, %f1169, %f1170, %f1165;
	ld.global.f32 	%f1172, [%rd21+764];
	ld.global.f32 	%f1173, [%rd23+60];
	fma.rn.f32 	%f1174, %f1172, %f1173, %f1168;
	mul.f32 	%f1175, %f1171, %f1174;
	st.global.f32 	[%rd25+44], %f1175;
	setp.gt.f32 	%p12, %f1175, %f1078;
	selp.f32 	%f1176, %f1175, %f1078, %p12;
	ld.global.f32 	%f1177, [%rd17+768];
	ld.global.f32 	%f1178, [%rd19];
	fma.rn.f32 	%f1179, %f1177, %f1178, 0f00000000;
	ld.global.f32 	%f1180, [%rd21+768];
	ld.global.f32 	%f1181, [%rd23];
	fma.rn.f32 	%f1182, %f1180, %f1181, 0f00000000;
	ld.global.f32 	%f1183, [%rd17+772];
	ld.global.f32 	%f1184, [%rd19+4];
	fma.rn.f32 	%f1185, %f1183, %f1184, %f1179;
	ld.global.f32 	%f1186, [%rd21+772];
	ld.global.f32 	%f1187, [%rd23+4];
	fma.rn.f32 	%f1188, %f1186, %f1187, %f1182;
	ld.global.f32 	%f1189, [%rd17+776];
	ld.global.f32 	%f1190, [%rd19+8];
	fma.rn.f32 	%f1191, %f1189, %f1190, %f1185;
	ld.global.f32 	%f1192, [%rd21+776];
	ld.global.f32 	%f1193, [%rd23+8];
	fma.rn.f32 	%f1194, %f1192, %f1193, %f1188;
	ld.global.f32 	%f1195, [%rd17+780];
	ld.global.f32 	%f1196, [%rd19+12];
	fma.rn.f32 	%f1197, %f1195, %f1196, %f1191;
	ld.global.f32 	%f1198, [%rd21+780];
	ld.global.f32 	%f1199, [%rd23+12];
	fma.rn.f32 	%f1200, %f1198, %f1199, %f1194;
	ld.global.f32 	%f1201, [%rd17+784];
	ld.global.f32 	%f1202, [%rd19+16];
	fma.rn.f32 	%f1203, %f1201, %f1202, %f1197;
	ld.global.f32 	%f1204, [%rd21+784];
	ld.global.f32 	%f1205, [%rd23+16];
	fma.rn.f32 	%f1206, %f1204, %f1205, %f1200;
	ld.global.f32 	%f1207, [%rd17+788];
	ld.global.f32 	%f1208, [%rd19+20];
	fma.rn.f32 	%f1209, %f1207, %f1208, %f1203;
	ld.global.f32 	%f1210, [%rd21+788];
	ld.global.f32 	%f1211, [%rd23+20];
	fma.rn.f32 	%f1212, %f1210, %f1211, %f1206;
	ld.global.f32 	%f1213, [%rd17+792];
	ld.global.f32 	%f1214, [%rd19+24];
	fma.rn.f32 	%f1215, %f1213, %f1214, %f1209;
	ld.global.f32 	%f1216, [%rd21+792];
	ld.global.f32 	%f1217, [%rd23+24];
	fma.rn.f32 	%f1218, %f1216, %f1217, %f1212;
	ld.global.f32 	%f1219, [%rd17+796];
	ld.global.f32 	%f1220, [%rd19+28];
	fma.rn.f32 	%f1221, %f1219, %f1220, %f1215;
	ld.global.f32 	%f1222, [%rd21+796];
	ld.global.f32 	%f1223, [%rd23+28];
	fma.rn.f32 	%f1224, %f1222, %f1223, %f1218;
	ld.global.f32 	%f1225, [%rd17+800];
	ld.global.f32 	%f1226, [%rd19+32];
	fma.rn.f32 	%f1227, %f1225, %f1226, %f1221;
	ld.global.f32 	%f1228, [%rd21+800];
	ld.global.f32 	%f1229, [%rd23+32];
	fma.rn.f32 	%f1230, %f1228, %f1229, %f1224;
	ld.global.f32 	%f1231, [%rd17+804];
	ld.global.f32 	%f1232, [%rd19+36];
	fma.rn.f32 	%f1233, %f1231, %f1232, %f1227;
	ld.global.f32 	%f1234, [%rd21+804];
	ld.global.f32 	%f1235, [%rd23+36];
	fma.rn.f32 	%f1236, %f1234, %f1235, %f1230;
	ld.global.f32 	%f1237, [%rd17+808];
	ld.global.f32 	%f1238, [%rd19+40];
	fma.rn.f32 	%f1239, %f1237, %f1238, %f1233;
	ld.global.f32 	%f1240, [%rd21+808];
	ld.global.f32 	%f1241, [%rd23+40];
	fma.rn.f32 	%f1242, %f1240, %f1241, %f1236;
	ld.global.f32 	%f1243, [%rd17+812];
	ld.global.f32 	%f1244, [%rd19+44];
	fma.rn.f32 	%f1245, %f1243, %f1244, %f1239;
	ld.global.f32 	%f1246, [%rd21+812];
	ld.global.f32 	%f1247, [%rd23+44];
	fma.rn.f32 	%f1248, %f1246, %f1247, %f1242;
	ld.global.f32 	%f1249, [%rd17+816];
	ld.global.f32 	%f1250, [%rd19+48];
	fma.rn.f32 	%f1251, %f1249, %f1250, %f1245;
	ld.global.f32 	%f1252, [%rd21+816];
	ld.global.f32 	%f1253, [%rd23+48];
	fma.rn.f32 	%f1254, %f1252, %f1253, %f1248;
	ld.global.f32 	%f1255, [%rd17+820];
	ld.global.f32 	%f1256, [%rd19+52];
	fma.rn.f32 	%f1257, %f1255, %f1256, %f1251;
	ld.global.f32 	%f1258, [%rd21+820];
	ld.global.f32 	%f1259, [%rd23+52];
	fma.rn.f32 	%f1260, %f1258, %f1259, %f1254;
	ld.global.f32 	%f1261, [%rd17+824];
	ld.global.f32 	%f1262, [%rd19+56];
	fma.rn.f32 	%f1263, %f1261, %f1262, %f1257;
	ld.global.f32 	%f1264, [%rd21+824];
	ld.global.f32 	%f1265, [%rd23+56];
	fma.rn.f32 	%f1266, %f1264, %f1265, %f1260;
	ld.global.f32 	%f1267, [%rd17+828];
	ld.global.f32 	%f1268, [%rd19+60];
	fma.rn.f32 	%f1269, %f1267, %f1268, %f1263;
	ld.global.f32 	%f1270, [%rd21+828];
	ld.global.f32 	%f1271, [%rd23+60];
	fma.rn.f32 	%f1272, %f1270, %f1271, %f1266;
	mul.f32 	%f1273, %f1269, %f1272;
	st.global.f32 	[%rd25+48], %f1273;
	setp.gt.f32 	%p13, %f1273, %f1176;
	selp.f32 	%f1274, %f1273, %f1176, %p13;
	ld.global.f32 	%f1275, [%rd17+832];
	ld.global.f32 	%f1276, [%rd19];
	fma.rn.f32 	%f1277, %f1275, %f1276, 0f00000000;
	ld.global.f32 	%f1278, [%rd21+832];
	ld.global.f32 	%f1279, [%rd23];
	fma.rn.f32 	%f1280, %f1278, %f1279, 0f00000000;
	ld.global.f32 	%f1281, [%rd17+836];
	ld.global.f32 	%f1282, [%rd19+4];
	fma.rn.f32 	%f1283, %f1281, %f1282, %f1277;
	ld.global.f32 	%f1284, [%rd21+836];
	ld.global.f32 	%f1285, [%rd23+4];
	fma.rn.f32 	%f1286, %f1284, %f1285, %f1280;
	ld.global.f32 	%f1287, [%rd17+840];
	ld.global.f32 	%f1288, [%rd19+8];
	fma.rn.f32 	%f1289, %f1287, %f1288, %f1283;
	ld.global.f32 	%f1290, [%rd21+840];
	ld.global.f32 	%f1291, [%rd23+8];
	fma.rn.f32 	%f1292, %f1290, %f1291, %f1286;
	ld.global.f32 	%f1293, [%rd17+844];
	ld.global.f32 	%f1294, [%rd19+12];
	fma.rn.f32 	%f1295, %f1293, %f1294, %f1289;
	ld.global.f32 	%f1296, [%rd21+844];
	ld.global.f32 	%f1297, [%rd23+12];
	fma.rn.f32 	%f1298, %f1296, %f1297, %f1292;
	ld.global.f32 	%f1299, [%rd17+848];
	ld.global.f32 	%f1300, [%rd19+16];
	fma.rn.f32 	%f1301, %f1299, %f1300, %f1295;
	ld.global.f32 	%f1302, [%rd21+848];
	ld.global.f32 	%f1303, [%rd23+16];
	fma.rn.f32 	%f1304, %f1302, %f1303, %f1298;
	ld.global.f32 	%f1305, [%rd17+852];
	ld.global.f32 	%f1306, [%rd19+20];
	fma.rn.f32 	%f1307, %f1305, %f1306, %f1301;
	ld.global.f32 	%f1308, [%rd21+852];
	ld.global.f32 	%f1309, [%rd23+20];
	fma.rn.f32 	%f1310, %f1308, %f1309, %f1304;
	ld.global.f32 	%f1311, [%rd17+856];
	ld.global.f32 	%f1312, [%rd19+24];
	fma.rn.f32 	%f1313, %f1311, %f1312, %f1307;
	ld.global.f32 	%f1314, [%rd21+856];
	ld.global.f32 	%f1315, [%rd23+24];
	fma.rn.f32 	%f1316, %f1314, %f1315, %f1310;
	ld.global.f32 	%f1317, [%rd17+860];
	ld.global.f32 	%f1318, [%rd19+28];
	fma.rn.f32 	%f1319, %f1317, %f1318, %f1313;
	ld.global.f32 	%f1320, [%rd21+860];
	ld.global.f32 	%f1321, [%rd23+28];
	fma.rn.f32 	%f1322, %f1320, %f1321, %f1316;
	ld.global.f32 	%f1323, [%rd17+864];
	ld.global.f32 	%f1324, [%rd19+32];
	fma.rn.f32 	%f1325, %f1323, %f1324, %f1319;
	ld.global.f32 	%f1326, [%rd21+864];
	ld.global.f32 	%f1327, [%rd23+32];
	fma.rn.f32 	%f1328, %f1326, %f1327, %f1322;
	ld.global.f32 	%f1329, [%rd17+868];
	ld.global.f32 	%f1330, [%rd19+36];
	fma.rn.f32 	%f1331, %f1329, %f1330, %f1325;
	ld.global.f32 	%f1332, [%rd21+868];
	ld.global.f32 	%f1333, [%rd23+36];
	fma.rn.f32 	%f1334, %f1332, %f1333, %f1328;
	ld.global.f32 	%f1335, [%rd17+872];
	ld.global.f32 	%f1336, [%rd19+40];
	fma.rn.f32 	%f1337, %f1335, %f1336, %f1331;
	ld.global.f32 	%f1338, [%rd21+872];
	ld.global.f32 	%f1339, [%rd23+40];
	fma.rn.f32 	%f1340, %f1338, %f1339, %f1334;
	ld.global.f32 	%f1341, [%rd17+876];
	ld.global.f32 	%f1342, [%rd19+44];
	fma.rn.f32 	%f1343, %f1341, %f1342, %f1337;
	ld.global.f32 	%f1344, [%rd21+876];
	ld.global.f32 	%f1345, [%rd23+44];
	fma.rn.f32 	%f1346, %f1344, %f1345, %f1340;
	ld.global.f32 	%f1347, [%rd17+880];
	ld.global.f32 	%f1348, [%rd19+48];
	fma.rn.f32 	%f1349, %f1347, %f1348, %f1343;
	ld.global.f32 	%f1350, [%rd21+880];
	ld.global.f32 	%f1351, [%rd23+48];
	fma.rn.f32 	%f1352, %f1350, %f1351, %f1346;
	ld.global.f32 	%f1353, [%rd17+884];
	ld.global.f32 	%f1354, [%rd19+52];
	fma.rn.f32 	%f1355, %f1353, %f1354, %f1349;
	ld.global.f32 	%f1356, [%rd21+884];
	ld.global.f32 	%f1357, [%rd23+52];
	fma.rn.f32 	%f1358, %f1356, %f1357, %f1352;
	ld.global.f32 	%f1359, [%rd17+888];
	ld.global.f32 	%f1360, [%rd19+56];
	fma.rn.f32 	%f1361, %f1359, %f1360, %f1355;
	ld.global.f32 	%f1362, [%rd21+888];
	ld.global.f32 	%f1363, [%rd23+56];
	fma.rn.f32 	%f1364, %f1362, %f1363, %f1358;
	ld.global.f32 	%f1365, [%rd17+892];
	ld.global.f32 	%f1366, [%rd19+60];
	fma.rn.f32 	%f1367, %f1365, %f1366, %f1361;
	ld.global.f32 	%f1368, [%rd21+892];
	ld.global.f32 	%f1369, [%rd23+60];
	fma.rn.f32 	%f1370, %f1368, %f1369, %f1364;
	mul.f32 	%f1371, %f1367, %f1370;
	st.global.f32 	[%rd25+52], %f1371;
	setp.gt.f32 	%p14, %f1371, %f1274;
	selp.f32 	%f1372, %f1371, %f1274, %p14;
	ld.global.f32 	%f1373, [%rd17+896];
	ld.global.f32 	%f1374, [%rd19];
	fma.rn.f32 	%f1375, %f1373, %f1374, 0f00000000;
	ld.global.f32 	%f1376, [%rd21+896];
	ld.global.f32 	%f1377, [%rd23];
	fma.rn.f32 	%f1378, %f1376, %f1377, 0f00000000;
	ld.global.f32 	%f1379, [%rd17+900];
	ld.global.f32 	%f1380, [%rd19+4];
	fma.rn.f32 	%f1381, %f1379, %f1380, %f1375;
	ld.global.f32 	%f1382, [%rd21+900];
	ld.global.f32 	%f1383, [%rd23+4];
	fma.rn.f32 	%f1384, %f1382, %f1383, %f1378;
	ld.global.f32 	%f1385, [%rd17+904];
	ld.global.f32 	%f1386, [%rd19+8];
	fma.rn.f32 	%f1387, %f1385, %f1386, %f1381;
	ld.global.f32 	%f1388, [%rd21+904];
	ld.global.f32 	%f1389, [%rd23+8];
	fma.rn.f32 	%f1390, %f1388, %f1389, %f1384;
	ld.global.f32 	%f1391, [%rd17+908];
	ld.global.f32 	%f1392, [%rd19+12];
	fma.rn.f32 	%f1393, %f1391, %f1392, %f1387;
	ld.global.f32 	%f1394, [%rd21+908];
	ld.global.f32 	%f1395, [%rd23+12];
	fma.rn.f32 	%f1396, %f1394, %f1395, %f1390;
	ld.global.f32 	%f1397, [%rd17+912];
	ld.global.f32 	%f1398, [%rd19+16];
	fma.rn.f32 	%f1399, %f1397, %f1398, %f1393;
	ld.global.f32 	%f1400, [%rd21+912];
	ld.global.f32 	%f1401, [%rd23+16];
	fma.rn.f32 	%f1402, %f1400, %f1401, %f1396;
	ld.global.f32 	%f1403, [%rd17+916];
	ld.global.f32 	%f1404, [%rd19+20];
	fma.rn.f32 	%f1405, %f1403, %f1404, %f1399;
	ld.global.f32 	%f1406, [%rd21+916];
	ld.global.f32 	%f1407, [%rd23+20];
	fma.rn.f32 	%f1408, %f1406, %f1407, %f1402;
	ld.global.f32 	%f1409, [%rd17+920];
	ld.global.f32 	%f1410, [%rd19+24];
	fma.rn.f32 	%f1411, %f1409, %f1410, %f1405;
	ld.global.f32 	%f1412, [%rd21+920];
	ld.global.f32 	%f1413, [%rd23+24];
	fma.rn.f32 	%f1414, %f1412, %f1413, %f1408;
	ld.global.f32 	%f1415, [%rd17+924];
	ld.global.f32 	%f1416, [%rd19+28];
	fma.rn.f32 	%f1417, %f1415, %f1416, %f1411;
	ld.global.f32 	%f1418, [%rd21+924];
	ld.global.f32 	%f1419, [%rd23+28];
	fma.rn.f32 	%f1420, %f1418, %f1419, %f1414;
	ld.global.f32 	%f1421, [%rd17+928];
	ld.global.f32 	%f1422, [%rd19+32];
	fma.rn.f32 	%f1423, %f1421, %f1422, %f1417;
	ld.global.f32 	%f1424, [%rd21+928];
	ld.global.f32 	%f1425, [%rd23+32];
	fma.rn.f32 	%f1426, %f1424, %f1425, %f1420;
	ld.global.f32 	%f1427, [%rd17+932];
	ld.global.f32 	%f1428, [%rd19+36];
	fma.rn.f32 	%f1429, %f1427, %f1428, %f1423;
	ld.global.f32 	%f1430, [%rd21+932];
	ld.global.f32 	%f1431, [%rd23+36];
	fma.rn.f32 	%f1432, %f1430, %f1431, %f1426;
	ld.global.f32 	%f1433, [%rd17+936];
	ld.global.f32 	%f1434, [%rd19+40];
	fma.rn.f32 	%f1435, %f1433, %f1434, %f1429;
	ld.global.f32 	%f1436, [%rd21+936];
	ld.global.f32 	%f1437, [%rd23+40];
	fma.rn.f32 	%f1438, %f1436, %f1437, %f1432;
	ld.global.f32 	%f1439, [%rd17+940];
	ld.global.f32 	%f1440, [%rd19+44];
	fma.rn.f32 	%f1441, %f1439, %f1440, %f1435;
	ld.global.f32 	%f1442, [%rd21+940];
	ld.global.f32 	%f1443, [%rd23+44];
	fma.rn.f32 	%f1444, %f1442, %f1443, %f1438;
	ld.global.f32 	%f1445, [%rd17+944];
	ld.global.f32 	%f1446, [%rd19+48];
	fma.rn.f32 	%f1447, %f1445, %f1446, %f1441;
	ld.global.f32 	%f1448, [%rd21+944];
	ld.global.f32 	%f1449, [%rd23+48];
	fma.rn.f32 	%f1450, %f1448, %f1449, %f1444;
	ld.global.f32 	%f1451, [%rd17+948];
	ld.global.f32 	%f1452, [%rd19+52];
	fma.rn.f32 	%f1453, %f1451, %f1452, %f1447;
	ld.global.f32 	%f1454, [%rd21+948];
	ld.global.f32 	%f1455, [%rd23+52];
	fma.rn.f32 	%f1456, %f1454, %f1455, %f1450;
	ld.global.f32 	%f1457, [%rd17+952];
	ld.global.f32 	%f1458, [%rd19+56];
	fma.rn.f32 	%f1459, %f1457, %f1458, %f1453;
	ld.global.f32 	%f1460, [%rd21+952];
	ld.global.f32 	%f1461, [%rd23+56];
	fma.rn.f32 	%f1462, %f1460, %f1461, %f1456;
	ld.global.f32 	%f1463, [%rd17+956];
	ld.global.f32 	%f1464, [%rd19+60];
	fma.rn.f32 	%f1465, %f1463, %f1464, %f1459;
	ld.global.f32 	%f1466, [%rd21+956];
	ld.global.f32 	%f1467, [%rd23+60];
	fma.rn.f32 	%f1468, %f1466, %f1467, %f1462;
	mul.f32 	%f1469, %f1465, %f1468;
	st.global.f32 	[%rd25+56], %f1469;
	setp.gt.f32 	%p15, %f1469, %f1372;
	selp.f32 	%f1470, %f1469, %f1372, %p15;
	ld.global.f32 	%f1471, [%rd17+960];
	ld.global.f32 	%f1472, [%rd19];
	fma.rn.f32 	%f1473, %f1471, %f1472, 0f00000000;
	ld.global.f32 	%f1474, [%rd21+960];
	ld.global.f32 	%f1475, [%rd23];
	fma.rn.f32 	%f1476, %f1474, %f1475, 0f00000000;
	ld.global.f32 	%f1477, [%rd17+964];
	ld.global.f32 	%f1478, [%rd19+4];
	fma.rn.f32 	%f1479, %f1477, %f1478, %f1473;
	ld.global.f32 	%f1480, [%rd21+964];
	ld.global.f32 	%f1481, [%rd23+4];
	fma.rn.f32 	%f1482, %f1480, %f1481, %f1476;
	ld.global.f32 	%f1483, [%rd17+968];
	ld.global.f32 	%f1484, [%rd19+8];
	fma.rn.f32 	%f1485, %f1483, %f1484, %f1479;
	ld.global.f32 	%f1486, [%rd21+968];
	ld.global.f32 	%f1487, [%rd23+8];
	fma.rn.f32 	%f1488, %f1486, %f1487, %f1482;
	ld.global.f32 	%f1489, [%rd17+972];
	ld.global.f32 	%f1490, [%rd19+12];
	fma.rn.f32 	%f1491, %f1489, %f1490, %f1485;
	ld.global.f32 	%f1492, [%rd21+972];
	ld.global.f32 	%f1493, [%rd23+12];
	fma.rn.f32 	%f1494, %f1492, %f1493, %f1488;
	ld.global.f32 	%f1495, [%rd17+976];
	ld.global.f32 	%f1496, [%rd19+16];
	fma.rn.f32 	%f1497, %f1495, %f1496, %f1491;
	ld.global.f32 	%f1498, [%rd21+976];
	ld.global.f32 	%f1499, [%rd23+16];
	fma.rn.f32 	%f1500, %f1498, %f1499, %f1494;
	ld.global.f32 	%f1501, [%rd17+980];
	ld.global.f32 	%f1502, [%rd19+20];
	fma.rn.f32 	%f1503, %f1501, %f1502, %f1497;
	ld.global.f32 	%f1504, [%rd21+980];
	ld.global.f32 	%f1505, [%rd23+20];
	fma.rn.f32 	%f1506, %f1504, %f1505, %f1500;
	ld.global.f32 	%f1507, [%rd17+984];
	ld.global.f32 	%f1508, [%rd19+24];
	fma.rn.f32 	%f1509, %f1507, %f1508, %f1503;
	ld.global.f32 	%f1510, [%rd21+984];
	ld.global.f32 	%f1511, [%rd23+24];
	fma.rn.f32 	%f1512, %f1510, %f1511, %f1506;
	ld.global.f32 	%f1513, [%rd17+988];
	ld.global.f32 	%f1514, [%rd19+28];
	fma.rn.f32 	%f1515, %f1513, %f1514, %f1509;
	ld.global.f32 	%f1516, [%rd21+988];
	ld.global.f32 	%f1517, [%rd23+28];
	fma.rn.f32 	%f1518, %f1516, %f1517, %f1512;
	ld.global.f32 	%f1519, [%rd17+992];
	ld.global.f32 	%f1520, [%rd19+32];
	fma.rn.f32 	%f1521, %f1519, %f1520, %f1515;
	ld.global.f32 	%f1522, [%rd21+992];
	ld.global.f32 	%f1523, [%rd23+32];
	fma.rn.f32 	%f1524, %f1522, %f1523, %f1518;
	ld.global.f32 	%f1525, [%rd17+996];
	ld.global.f32 	%f1526, [%rd19+36];
	fma.rn.f32 	%f1527, %f1525, %f1526, %f1521;
	ld.global.f32 	%f1528, [%rd21+996];
	ld.global.f32 	%f1529, [%rd23+36];
	fma.rn.f32 	%f1530, %f1528, %f1529, %f1524;
	ld.global.f32 	%f1531, [%rd17+1000];
	ld.global.f32 	%f1532, [%rd19+40];
	fma.rn.f32 	%f1533, %f1531, %f1532, %f1527;
	ld.global.f32 	%f1534, [%rd21+1000];
	ld.global.f32 	%f1535, [%rd23+40];
	fma.rn.f32 	%f1536, %f1534, %f1535, %f1530;
	ld.global.f32 	%f1537, [%rd17+1004];
	ld.global.f32 	%f1538, [%rd19+44];
	fma.rn.f32 	%f1539, %f1537, %f1538, %f1533;
	ld.global.f32 	%f1540, [%rd21+1004];
	ld.global.f32 	%f1541, [%rd23+44];
	fma.rn.f32 	%f1542, %f1540, %f1541, %f1536;
	ld.global.f32 	%f1543, [%rd17+1008];
	ld.global.f32 	%f1544, [%rd19+48];
	fma.rn.f32 	%f1545, %f1543, %f1544, %f1539;
	ld.global.f32 	%f1546, [%rd21+1008];
	ld.global.f32 	%f1547, [%rd23+48];
	fma.rn.f32 	%f1548, %f1546, %f1547, %f1542;
	ld.global.f32 	%f1549, [%rd17+1012];
	ld.global.f32 	%f1550, [%rd19+52];
	fma.rn.f32 	%f1551, %f1549, %f1550, %f1545;
	ld.global.f32 	%f1552, [%rd21+1012];
	ld.global.f32 	%f1553, [%rd23+52];
	fma.rn.f32 	%f1554, %f1552, %f1553, %f1548;
	ld.global.f32 	%f1555, [%rd17+1016];
	ld.global.f32 	%f1556, [%rd19+56];
	fma.rn.f32 	%f1557, %f1555, %f1556, %f1551;
	ld.global.f32 	%f1558, [%rd21+1016];
	ld.global.f32 	%f1559, [%rd23+56];
	fma.rn.f32 	%f1560, %f1558, %f1559, %f1554;
	ld.global.f32 	%f1561, [%rd17+1020];
	ld.global.f32 	%f1562, [%rd19+60];
	fma.rn.f32 	%f1563, %f1561, %f1562, %f1557;
	ld.global.f32 	%f1564, [%rd21+1020];
	ld.global.f32 	%f1565, [%rd23+60];
	fma.rn.f32 	%f1566, %f1564, %f1565, %f1560;
	mul.f32 	%f1567, %f1563, %f1566;
	setp.gt.f32 	%p16, %f1567, %f1470;
	selp.f32 	%f1568, %f1567, %f1470, %p16;
	div.rn.f32 	%f1569, %f97, %f1568;
	st.global.f32 	[%rd25], %f1569;
	div.rn.f32 	%f1570, %f195, %f1568;
	st.global.f32 	[%rd25+4], %f1570;
	div.rn.f32 	%f1571, %f293, %f1568;
	st.global.f32 	[%rd25+8], %f1571;
	div.rn.f32 	%f1572, %f391, %f1568;
	st.global.f32 	[%rd25+12], %f1572;
	div.rn.f32 	%f1573, %f489, %f1568;
	st.global.f32 	[%rd25+16], %f1573;
	div.rn.f32 	%f1574, %f587, %f1568;
	st.global.f32 	[%rd25+20], %f1574;
	div.rn.f32 	%f1575, %f685, %f1568;
	st.global.f32 	[%rd25+24], %f1575;
	div.rn.f32 	%f1576, %f783, %f1568;
	st.global.f32 	[%rd25+28], %f1576;
	div.rn.f32 	%f1577, %f881, %f1568;
	st.global.f32 	[%rd25+32], %f1577;
	div.rn.f32 	%f1578, %f979, %f1568;
	st.global.f32 	[%rd25+36], %f1578;
	div.rn.f32 	%f1579, %f1077, %f1568;
	st.global.f32 	[%rd25+40], %f1579;
	div.rn.f32 	%f1580, %f1175, %f1568;
	st.global.f32 	[%rd25+44], %f1580;
	div.rn.f32 	%f1581, %f1273, %f1568;
	st.global.f32 	[%rd25+48], %f1581;
	div.rn.f32 	%f1582, %f1371, %f1568;
	st.global.f32 	[%rd25+52], %f1582;
	div.rn.f32 	%f1583, %f1469, %f1568;
	st.global.f32 	[%rd25+56], %f1583;
	div.rn.f32 	%f1584, %f1567, %f1568;
	st.global.f32 	[%rd25+60], %f1584;
	setp.lt.f32 	%p17, %f1568, 0f00800000;
	mul.f32 	%f1585, %f1568, 0f4B000000;
	selp.f32 	%f1586, %f1585, %f1568, %p17;
	selp.f32 	%f1587, 0fC1B80000, 0f00000000, %p17;
	mov.b32 	%r19, %f1586;
	add.s32 	%r20, %r19, -1059760811;
	and.b32  	%r21, %r20, -8388608;
	sub.s32 	%r22, %r19, %r21;
	mov.b32 	%f1588, %r22;
	cvt.rn.f32.s32 	%f1589, %r21;
	fma.rn.f32 	%f1590, %f1589, 0f34000000, %f1587;
	add.f32 	%f1591, %f1588, 0fBF800000;
	fma.rn.f32 	%f1592, %f1591, 0fBE055027, 0f3E1039F6;
	fma.rn.f32 	%f1593, %f1592, %f1591, 0fBDF8CDCC;
	fma.rn.f32 	%f1594, %f1593, %f1591, 0f3E0F2955;
	fma.rn.f32 	%f1595, %f1594, %f1591, 0fBE2AD8B9;
	fma.rn.f32 	%f1596, %f1595, %f1591, 0f3E4CED0B;
	fma.rn.f32 	%f1597, %f1596, %f1591, 0fBE7FFF22;
	fma.rn.f32 	%f1598, %f1597, %f1591, 0f3EAAAA78;
	fma.rn.f32 	%f1599, %f1598, %f1591, 0fBF000000;
	mul.f32 	%f1600, %f1591, %f1599;
	fma.rn.f32 	%f1601, %f1600, %f1591, %f1591;
	fma.rn.f32 	%f1602, %f1590, 0f3F317218, %f1601;
	setp.gt.u32 	%p18, %r19, 2139095039;
	fma.rn.f32 	%f1603, %f1586, 0f7F800000, 0f7F800000;
	selp.f32 	%f1604, %f1603, %f1602, %p18;
	setp.eq.f32 	%p19, %f1586, 0f00000000;
	selp.f32 	%f1605, 0fFF800000, %f1604, %p19;
	ld.global.f32 	%f1606, [%rd19+64];
	add.f32 	%f1607, %f1605, %f1606;
	ld.global.f32 	%f1608, [%rd23+64];
	add.f32 	%f1609, %f1607, %f1608;
	st.global.f32 	[%rd25+64], %f1609;
$L__BB4_2:
	ret;

}
	// .globl	_Z25felsensteinleaves16pairediiiPKiS0_PfS1_
.visible .entry _Z25felsensteinleaves16pairediiiPKiS0_PfS1_(
	.param .u32 _Z25felsensteinleaves16pairediiiPKiS0_PfS1__param_0,
	.param .u32 _Z25felsensteinleaves16pairediiiPKiS0_PfS1__param_1,
	.param .u32 _Z25felsensteinleaves16pairediiiPKiS0_PfS1__param_2,
	.param .u64 .ptr .align 1 _Z25felsensteinleaves16pairediiiPKiS0_PfS1__param_3,
	.param .u64 .ptr .align 1 _Z25felsensteinleaves16pairediiiPKiS0_PfS1__param_4,
	.param .u64 .ptr .align 1 _Z25felsensteinleaves16pairediiiPKiS0_PfS1__param_5,
	.param .u64 .ptr .align 1 _Z25felsensteinleaves16pairediiiPKiS0_PfS1__param_6
)
{
	.reg .pred 	%p<2>;
	.reg .b32 	%r<15>;
	.reg .b32 	%f<49>;
	.reg .b64 	%rd<18>;

	ld.param.u32 	%r3, [_Z25felsensteinleaves16pairediiiPKiS0_PfS1__param_1];
	ld.param.u32 	%r2, [_Z25felsensteinleaves16pairediiiPKiS0_PfS1__param_2];
	ld.param.u64 	%rd1, [_Z25felsensteinleaves16pairediiiPKiS0_PfS1__param_3];
	ld.param.u64 	%rd2, [_Z25felsensteinleaves16pairediiiPKiS0_PfS1__param_4];
	ld.param.u64 	%rd3, [_Z25felsensteinleaves16pairediiiPKiS0_PfS1__param_5];
	ld.param.u64 	%rd4, [_Z25felsensteinleaves16pairediiiPKiS0_PfS1__param_6];
	mov.u32 	%r4, %ctaid.x;
	mov.u32 	%r5, %ntid.x;
	mov.u32 	%r6, %tid.x;
	mad.lo.s32 	%r1, %r4, %r5, %r6;
	mul.lo.s32 	%r7, %r2, %r3;
	setp.ge.s32 	%p1, %r1, %r7;
	@%p1 bra 	$L__BB5_2;
	cvta.to.global.u64 	%rd5, %rd4;
	cvta.to.global.u64 	%rd6, %rd3;
	cvta.to.global.u64 	%rd7, %rd1;
	cvta.to.global.u64 	%rd8, %rd2;
	rem.s32 	%r8, %r1, %r2;
	mul.wide.s32 	%rd9, %r8, 4;
	add.s64 	%rd10, %rd7, %rd9;
	add.s64 	%rd11, %rd8, %rd9;
	mul.lo.s32 	%r9, %r1, 17;
	ld.global.u32 	%r10, [%rd11];
	shl.b32 	%r11, %r10, 2;
	ld.global.u32 	%r12, [%rd10];
	shl.b32 	%r13, %r12, 2;
	mul.wide.s32 	%rd12, %r13, 4;
	add.s64 	%rd13, %rd6, %rd12;
	ld.global.f32 	%f1, [%rd13];
	mul.wide.s32 	%rd14, %r11, 4;
	add.s64 	%rd15, %rd6, %rd14;
	ld.global.f32 	%f2, [%rd15];
	mul.f32 	%f3, %f1, %f2;
	mul.wide.s32 	%rd16, %r9, 4;
	add.s64 	%rd17, %rd5, %rd16;
	st.global.f32 	[%rd17], %f3;
	ld.global.f32 	%f4, [%rd13];
	ld.global.f32 	%f5, [%rd15+4];
	mul.f32 	%f6, %f4, %f5;
	st.global.f32 	[%rd17+4], %f6;
	ld.global.f32 	%f7, [%rd13];
	ld.global.f32 	%f8, [%rd15+8];
	mul.f32 	%f9, %f7, %f8;
	st.global.f32 	[%rd17+8], %f9;
	ld.global.f32 	%f10, [%rd13];
	ld.global.f32 	%f11, [%rd15+12];
	mul.f32 	%f12, %f10, %f11;
	st.global.f32 	[%rd17+12], %f12;
	ld.global.f32 	%f13, [%rd13+4];
	ld.global.f32 	%f14, [%rd15];
	mul.f32 	%f15, %f13, %f14;
	st.global.f32 	[%rd17+16], %f15;
	ld.global.f32 	%f16, [%rd13+4];
	ld.global.f32 	%f17, [%rd15+4];
	mul.f32 	%f18, %f16, %f17;
	st.global.f32 	[%rd17+20], %f18;
	ld.global.f32 	%f19, [%rd13+4];
	ld.global.f32 	%f20, [%rd15+8];
	mul.f32 	%f21, %f19, %f20;
	st.global.f32 	[%rd17+24], %f21;
	ld.global.f32 	%f22, [%rd13+4];
	ld.global.f32 	%f23, [%rd15+12];
	mul.f32 	%f24, %f22, %f23;
	st.global.f32 	[%rd17+28], %f24;
	ld.global.f32 	%f25, [%rd13+8];
	ld.global.f32 	%f26, [%rd15];
	mul.f32 	%f27, %f25, %f26;
	st.global.f32 	[%rd17+32], %f27;
	ld.global.f32 	%f28, [%rd13+8];
	ld.global.f32 	%f29, [%rd15+4];
	mul.f32 	%f30, %f28, %f29;
	st.global.f32 	[%rd17+36], %f30;
	ld.global.f32 	%f31, [%rd13+8];
	ld.global.f32 	%f32, [%rd15+8];
	mul.f32 	%f33, %f31, %f32;
	st.global.f32 	[%rd17+40], %f33;
	ld.global.f32 	%f34, [%rd13+8];
	ld.global.f32 	%f35, [%rd15+12];
	mul.f32 	%f36, %f34, %f35;
	st.global.f32 	[%rd17+44], %f36;
	ld.global.f32 	%f37, [%rd13+12];
	ld.global.f32 	%f38, [%rd15];
	mul.f32 	%f39, %f37, %f38;
	st.global.f32 	[%rd17+48], %f39;
	ld.global.f32 	%f40, [%rd13+12];
	ld.global.f32 	%f41, [%rd15+4];
	mul.f32 	%f42, %f40, %f41;
	st.global.f32 	[%rd17+52], %f42;
	ld.global.f32 	%f43, [%rd13+12];
	ld.global.f32 	%f44, [%rd15+8];
	mul.f32 	%f45, %f43, %f44;
	st.global.f32 	[%rd17+56], %f45;
	ld.global.f32 	%f46, [%rd13+12];
	ld.global.f32 	%f47, [%rd15+12];
	mul.f32 	%f48, %f46, %f47;
	st.global.f32 	[%rd17+60], %f48;
	mov.b32 	%r14, 0;
	st.global.u32 	[%rd17+64], %r14;
$L__BB5_2:
	ret;

}
	// .globl	_Z25felsensteinhelper16pairediiiiiiiiiPKiS0_PKfS2_S2_Pf
.visible .entry _Z25felsensteinhelper16pairediiiiiiiiiPKiS0_PKfS2_S2_Pf(
	.param .u32 _Z25felsensteinhelper16pairediiiiiiiiiPKiS0_PKfS2_S2_Pf_param_0,
	.param .u32 _Z25felsensteinhelper16pairediiiiiiiiiPKiS0_PKfS2_S2_Pf_param_1,
	.param .u32 _Z25felsensteinhelper16pairediiiiiiiiiPKiS0_PKfS2_S2_Pf_param_2,
	.param .u32 _Z25felsensteinhelper16pairediiiiiiiiiPKiS0_PKfS2_S2_Pf_param_3,
	.param .u32 _Z25felsensteinhelper16pairediiiiiiiiiPKiS0_PKfS2_S2_Pf_param_4,
	.param .u32 _Z25felsensteinhelper16pairediiiiiiiiiPKiS0_PKfS2_S2_Pf_param_5,
	.param .u32 _Z25felsensteinhelper16pairediiiiiiiiiPKiS0_PKfS2_S2_Pf_param_6,
	.param .u32 _Z25felsensteinhelper16pairediiiiiiiiiPKiS0_PKfS2_S2_Pf_param_7,
	.param .u32 _Z25felsensteinhelper16pairediiiiiiiiiPKiS0_PKfS2_S2_Pf_param_8,
	.param .u64 .ptr .align 1 _Z25felsensteinhelper16pairediiiiiiiiiPKiS0_PKfS2_S2_Pf_param_9,
	.param .u64 .ptr .align 1 _Z25felsensteinhelper16pairediiiiiiiiiPKiS0_PKfS2_S2_Pf_param_10,
	.param .u64 .ptr .align 1 _Z25felsensteinhelper16pairediiiiiiiiiPKiS0_PKfS2_S2_Pf_param_11,
	.param .u64 .ptr .align 1 _Z25felsensteinhelper16pairediiiiiiiiiPKiS0_PKfS2_S2_Pf_param_12,
	.param .u64 .ptr .align 1 _Z25felsensteinhelper16pairediiiiiiiiiPKiS0_PKfS2_S2_Pf_param_13,
	.param .u64 .ptr .align 1 _Z25felsensteinhelper16pairediiiiiiiiiPKiS0_PKfS2_S2_Pf_param_14
)
{
	.reg .pred 	%p<20>;
	.reg .b32 	%r<37>;
	.reg .b32 	%f<1610>;
	.reg .b64 	%rd<30>;

	ld.param.u32 	%r5, [_Z25felsensteinhelper16pairediiiiiiiiiPKiS0_PKfS2_S2_Pf_param_1];
	ld.param.u32 	%r6, [_Z25felsensteinhelper16pairediiiiiiiiiPKiS0_PKfS2_S2_Pf_param_2];
	ld.param.u32 	%r7, [_Z25felsensteinhelper16pairediiiiiiiiiPKiS0_PKfS2_S2_Pf_param_3];
	ld.param.u32 	%r8, [_Z25felsensteinhelper16pairediiiiiiiiiPKiS0_PKfS2_S2_Pf_param_4];
	ld.param.u32 	%r9, [_Z25felsensteinhelper16pairediiiiiiiiiPKiS0_PKfS2_S2_Pf_param_5];
	ld.param.u32 	%r10, [_Z25felsensteinhelper16pairediiiiiiiiiPKiS0_PKfS2_S2_Pf_param_7];
	ld.param.u32 	%r11, [_Z25felsensteinhelper16pairediiiiiiiiiPKiS0_PKfS2_S2_Pf_param_8];
	ld.param.u64 	%rd5, [_Z25felsensteinhelper16pairediiiiiiiiiPKiS0_PKfS2_S2_Pf_param_9];
	ld.param.u64 	%rd6, [_Z25felsensteinhelper16pairediiiiiiiiiPKiS0_PKfS2_S2_Pf_param_10];
	cvta.to.global.u64 	%rd7, %rd6;
	cvta.to.global.u64 	%rd8, %rd5;
	mov.u32 	%r12, %ctaid.x;
	mov.u32 	%r13, %ntid.x;
	mov.u32 	%r14, %tid.x;
	mad.lo.s32 	%r15, %r12, %r13, %r14;
	div.s32 	%r16, %r15, %r6;
	mul.lo.s32 	%r17, %r16, %r6;
	sub.s32 	%r18, %r15, %r17;
	mul.wide.s32 	%rd9, %r18, 4;
	add.s64 	%rd10, %rd8, %rd9;
	ld.global.u32 	%r19, [%rd10];
	mad.lo.s32 	%r1, %r16, %r7, %r19;
	add.s64 	%rd11, %rd7, %rd9;
	ld.global.u32 	%r20, [%rd11];
	mad.lo.s32 	%r2, %r16, %r8, %r20;
	mul.lo.s32 	%r21, %r9, %r16;
	shl.b32 	%r22, %r21, 8;
	shl.b32 	%r23, %r10, 8;
	add.s32 	%r3, %r22, %r23;
	shl.b32 	%r24, %r11, 8;
	add.s32 	%r4, %r22, %r24;
	mul.lo.s32 	%r25, %r6, %r5;
	setp.ge.s32 	%p1, %r15, %r25;
	@%p1 bra 	$L__BB6_2;
	ld.param.u64 	%rd29, [_Z25felsensteinhelper16pairediiiiiiiiiPKiS0_PKfS2_S2_Pf_param_14];
	ld.param.u64 	%rd28, [_Z25felsensteinhelper16pairediiiiiiiiiPKiS0_PKfS2_S2_Pf_param_13];
	ld.param.u64 	%rd27, [_Z25felsensteinhelper16pairediiiiiiiiiPKiS0_PKfS2_S2_Pf_param_12];
	ld.param.u64 	%rd26, [_Z25felsensteinhelper16pairediiiiiiiiiPKiS0_PKfS2_S2_Pf_param_11];
	cvta.to.global.u64 	%rd12, %rd26;
	mul.lo.s32 	%r26, %r2, 17;
	mul.lo.s32 	%r27, %r1, 17;
	cvta.to.global.u64 	%rd13, %rd27;
	cvta.to.global.u64 	%rd14, %rd28;
	mov.u32 	%r29, %ntid.x;
	mov.u32 	%r30, %tid.x;
	mad.lo.s32 	%r31, %r12, %r29, %r30;
	mul.lo.s32 	%r32, %r31, 17;
	cvta.to.global.u64 	%rd15, %rd29;
	mul.wide.s32 	%rd16, %r3, 4;
	add.s64 	%rd17, %rd12, %rd16;
	ld.global.f32 	%f1, [%rd17];
	mul.wide.s32 	%rd18, %r27, 4;
	add.s64 	%rd19, %rd13, %rd18;
	ld.global.f32 	%f2, [%rd19];
	fma.rn.f32 	%f3, %f1, %f2, 0f00000000;
	mul.wide.s32 	%rd20, %r4, 4;
	add.s64 	%rd21, %rd12, %rd20;
	ld.global.f32 	%f4, [%rd21];
	mul.wide.s32 	%rd22, %r26, 4;
	add.s64 	%rd23, %rd14, %rd22;
	ld.global.f32 	%f5, [%rd23];
	fma.rn.f32 	%f6, %f4, %f5, 0f00000000;
	ld.global.f32 	%f7, [%rd17+4];
	ld.global.f32 	%f8, [%rd19+4];
	fma.rn.f32 	%f9, %f7, %f8, %f3;
	ld.global.f32 	%f10, [%rd21+4];
	ld.global.f32 	%f11, [%rd23+4];
	fma.rn.f32 	%f12, %f10, %f11, %f6;
	ld.global.f32 	%f13, [%rd17+8];
	ld.global.f32 	%f14, [%rd19+8];
	fma.rn.f32 	%f15, %f13, %f14, %f9;
	ld.global.f32 	%f16, [%rd21+8];
	ld.global.f32 	%f17, [%rd23+8];
	fma.rn.f32 	%f18, %f16, %f17, %f12;
	ld.global.f32 	%f19, [%rd17+12];
	ld.global.f32 	%f20, [%rd19+12];
	fma.rn.f32 	%f21, %f19, %f20, %f15;
	ld.global.f32 	%f22, [%rd21+12];
	ld.global.f32 	%f23, [%rd23+12];
	fma.rn.f32 	%f24, %f22, %f23, %f18;
	ld.global.f32 	%f25, [%rd17+16];
	ld.global.f32 	%f26, [%rd19+16];
	fma.rn.f32 	%f27, %f25, %f26, %f21;
	ld.global.f32 	%f28, [%rd21+16];
	ld.global.f32 	%f29, [%rd23+16];
	fma.rn.f32 	%f30, %f28, %f29, %f24;
	ld.global.f32 	%f31, [%rd17+20];
	ld.global.f32 	%f32, [%rd19+20];
	fma.rn.f32 	%f33, %f31, %f32, %f27;
	ld.global.f32 	%f34, [%rd21+20];
	ld.global.f32 	%f35, [%rd23+20];
	fma.rn.f32 	%f36, %f34, %f35, %f30;
	ld.global.f32 	%f37, [%rd17+24];
	ld.global.f32 	%f38, [%rd19+24];
	fma.rn.f32 	%f39, %f37, %f38, %f33;
	ld.global.f32 	%f40, [%rd21+24];
	ld.global.f32 	%f41, [%rd23+24];
	fma.rn.f32 	%f42, %f40, %f41, %f36;
	ld.global.f32 	%f43, [%rd17+28];
	ld.global.f32 	%f44, [%rd19+28];
	fma.rn.f32 	%f45, %f43, %f44, %f39;
	ld.global.f32 	%f46, [%rd21+28];
	ld.global.f32 	%f47, [%rd23+28];
	fma.rn.f32 	%f48, %f46, %f47, %f42;
	ld.global.f32 	%f49, [%rd17+32];
	ld.global.f32 	%f50, [%rd19+32];
	fma.rn.f32 	%f51, %f49, %f50, %f45;
	ld.global.f32 	%f52, [%rd21+32];
	ld.global.f32 	%f53, [%rd23+32];
	fma.rn.f32 	%f54, %f52, %f53, %f48;
	ld.global.f32 	%f55, [%rd17+36];
	ld.global.f32 	%f56, [%rd19+36];
	fma.rn.f32 	%f57, %f55, %f56, %f51;
	ld.global.f32 	%f58, [%rd21+36];
	ld.global.f32 	%f59, [%rd23+36];
	fma.rn.f32 	%f60, %f58, %f59, %f54;
	ld.global.f32 	%f61, [%rd17+40];
	ld.global.f32 	%f62, [%rd19+40];
	fma.rn.f32 	%f63, %f61, %f62, %f57;
	ld.global.f32 	%f64, [%rd21+40];
	ld.global.f32 	%f65, [%rd23+40];
	fma.rn.f32 	%f66, %f64, %f65, %f60;
	ld.global.f32 	%f67, [%rd17+44];
	ld.global.f32 	%f68, [%rd19+44];
	fma.rn.f32 	%f69, %f67, %f68, %f63;
	ld.global.f32 	%f70, [%rd21+44];
	ld.global.f32 	%f71, [%rd23+44];
	fma.rn.f32 	%f72, %f70, %f71, %f66;
	ld.global.f32 	%f73, [%rd17+48];
	ld.global.f32 	%f74, [%rd19+48];
	fma.rn.f32 	%f75, %f73, %f74, %f69;
	ld.global.f32 	%f76, [%rd21+48];
	ld.global.f32 	%f77, [%rd23+48];
	fma.rn.f32 	%f78, %f76, %f77, %f72;
	ld.global.f32 	%f79, [%rd17+52];
	ld.global.f32 	%f80, [%rd19+52];
	fma.rn.f32 	%f81, %f79, %f80, %f75;
	ld.global.f32 	%f82, [%rd21+52];
	ld.global.f32 	%f83, [%rd23+52];
	fma.rn.f32 	%f84, %f82, %f83, %f78;
	ld.global.f32 	%f85, [%rd17+56];
	ld.global.f32 	%f86, [%rd19+56];
	fma.rn.f32 	%f87, %f85, %f86, %f81;
	ld.global.f32 	%f88, [%rd21+56];
	ld.global.f32 	%f89, [%rd23+56];
	fma.rn.f32 	%f90, %f88, %f89, %f84;
	ld.global.f32 	%f91, [%rd17+60];
	ld.global.f32 	%f92, [%rd19+60];
	fma.rn.f32 	%f93, %f91, %f92, %f87;
	ld.global.f32 	%f94, [%rd21+60];
	ld.global.f32 	%f95, [%rd23+60];
	fma.rn.f32 	%f96, %f94, %f95, %f90;
	mul.f32 	%f97, %f93, %f96;
	mul.wide.s32 	%rd24, %r32, 4;
	add.s64 	%rd25, %rd15, %rd24;
	st.global.f32 	[%rd25], %f97;
	max.f32 	%f98, %f97, 0f00000000;
	ld.global.f32 	%f99, [%rd17+64];
	ld.global.f32 	%f100, [%rd19];
	fma.rn.f32 	%f101, %f99, %f100, 0f00000000;
	ld.global.f32 	%f102, [%rd21+64];
	ld.global.f32 	%f103, [%rd23];
	fma.rn.f32 	%f104, %f102, %f103, 0f00000000;
	ld.global.f32 	%f105, [%rd17+68];
	ld.global.f32 	%f106, [%rd19+4];
	fma.rn.f32 	%f107, %f105, %f106, %f101;
	ld.global.f32 	%f108, [%rd21+68];
	ld.global.f32 	%f109, [%rd23+4];
	fma.rn.f32 	%f110, %f108, %f109, %f104;
	ld.global.f32 	%f111, [%rd17+72];
	ld.global.f32 	%f112, [%rd19+8];
	fma.rn.f32 	%f113, %f111, %f112, %f107;
	ld.global.f32 	%f114, [%rd21+72];
	ld.global.f32 	%f115, [%rd23+8];
	fma.rn.f32 	%f116, %f114, %f115, %f110;
	ld.global.f32 	%f117, [%rd17+76];
	ld.global.f32 	%f118, [%rd19+12];
	fma.rn.f32 	%f119, %f117, %f118, %f113;
	ld.global.f32 	%f120, [%rd21+76];
	ld.global.f32 	%f121, [%rd23+12];
	fma.rn.f32 	%f122, %f120, %f121, %f116;
	ld.global.f32 	%f123, [%rd17+80];
	ld.global.f32 	%f124, [%rd19+16];
	fma.rn.f32 	%f125, %f123, %f124, %f119;
	ld.global.f32 	%f126, [%rd21+80];
	ld.global.f32 	%f127, [%rd23+16];
	fma.rn.f32 	%f128, %f126, %f127, %f122;
	ld.global.f32 	%f129, [%rd17+84];
	ld.global.f32 	%f130, [%rd19+20];
	fma.rn.f32 	%f131, %f129, %f130, %f125;
	ld.global.f32 	%f132, [%rd21+84];
	ld.global.f32 	%f133, [%rd23+20];
	fma.rn.f32 	%f134, %f132, %f133, %f128;
	ld.global.f32 	%f135, [%rd17+88];
	ld.global.f32 	%f136, [%rd19+24];
	fma.rn.f32 	%f137, %f135, %f136, %f131;
	ld.global.f32 	%f138, [%rd21+88];
	ld.global.f32 	%f139, [%rd23+24];
	fma.rn.f32 	%f140, %f138, %f139, %f134;
	ld.global.f32 	%f141, [%rd17+92];
	ld.global.f32 	%f142, [%rd19+28];
	fma.rn.f32 	%f143, %f141, %f142, %f137;
	ld.global.f32 	%f144, [%rd21+92];
	ld.global.f32 	%f145, [%rd23+28];
	fma.rn.f32 	%f146, %f144, %f145, %f140;
	ld.global.f32 	%f147, [%rd17+96];
	ld.global.f32 	%f148, [%rd19+32];
	fma.rn.f32 	%f149, %f147, %f148, %f143;
	ld.global.f32 	%f150, [%rd21+96];
	ld.global.f32 	%f151, [%rd23+32];
	fma.rn.f32 	%f152, %f150, %f151, %f146;
	ld.global.f32 	%f153, [%rd17+100];
	ld.global.f32 	%f154, [%rd19+36];
	fma.rn.f32 	%f155, %f153, %f154, %f149;
	ld.global.f32 	%f156, [%rd21+100];
	ld.global.f32 	%f157, [%rd23+36];
	fma.rn.f32 	%f158, %f156, %f157, %f152;
	ld.global.f32 	%f159, [%rd17+104];
	ld.global.f32 	%f160, [%rd19+40];
	fma.rn.f32 	%f161, %f159, %f160, %f155;
	ld.global.f32 	%f162, [%rd21+104];
	ld.global.f32 	%f163, [%rd23+40];
	fma.rn.f32 	%f164, %f162, %f163, %f158;
	ld.global.f32 	%f165, [%rd17+108];
	ld.global.f32 	%f166, [%rd19+44];
	fma.rn.f32 	%f167, %f165, %f166, %f161;
	ld.global.f32 	%f168, [%rd21+108];
	ld.global.f32 	%f169, [%rd23+44];
	fma.rn.f32 	%f170, %f168, %f169, %f164;
	ld.global.f32 	%f171, [%rd17+112];
	ld.global.f32 	%f172, [%rd19+48];
	fma.rn.f32 	%f173, %f171, %f172, %f167;
	ld.global.f32 	%f174, [%rd21+112];
	ld.global.f32 	%f175, [%rd23+48];
	fma.rn.f32 	%f176, %f174, %f175, %f170;
	ld.global.f32 	%f177, [%rd17+116];
	ld.global.f32 	%f178, [%rd19+52];
	fma.rn.f32 	%f179, %f177, %f178, %f173;
	ld.global.f32 	%f180, [%rd21+116];
	ld.global.f32 	%f181, [%rd23+52];
	fma.rn.f32 	%f182, %f180, %f181, %f176;
	ld.global.f32 	%f183, [%rd17+120];
	ld.global.f32 	%f184, [%rd19+56];
	fma.rn.f32 	%f185, %f183, %f184, %f179;
	ld.global.f32 	%f186, [%rd21+120];
	ld.global.f32 	%f187, [%rd23+56];
	fma.rn.f32 	%f188, %f186, %f187, %f182;
	ld.global.f32 	%f189, [%rd17+124];
	ld.global.f32 	%f190, [%rd19+60];
	fma.rn.f32 	%f191, %f189, %f190, %f185;
	ld.global.f32 	%f192, [%rd21+124];
	ld.global.f32 	%f193, [%rd23+60];
	fma.rn.f32 	%f194, %f192, %f193, %f188;
	mul.f32 	%f195, %f191, %f194;
	st.global.f32 	[%rd25+4], %f195;
	setp.gt.f32 	%p2, %f195, %f98;
	selp.f32 	%f196, %f195, %f98, %p2;
	ld.global.f32 	%f197, [%rd17+128];
	ld.global.f32 	%f198, [%rd19];
	fma.rn.f32 	%f199, %f197, %f198, 0f00000000;
	ld.global.f32 	%f200, [%rd21+128];
	ld.global.f32 	%f201, [%rd23];
	fma.rn.f32 	%f202, %f200, %f201, 0f00000000;
	ld.global.f32 	%f203, [%rd17+132];
	ld.global.f32 	%f204, [%rd19+4];
	fma.rn.f32 	%f205, %f203, %f204, %f199;
	ld.global.f32 	%f206, [%rd21+132];
	ld.global.f32 	%f207, [%rd23+4];
	fma.rn.f32 	%f208, %f206, %f207, %f202;
	ld.global.f32 	%f209, [%rd17+136];
	ld.global.f32 	%f210, [%rd19+8];
	fma.rn.f32 	%f211, %f209, %f210, %f205;
	ld.global.f32 	%f212, [%rd21+136];
	ld.global.f32 	%f213, [%rd23+8];
	fma.rn.f32 	%f214, %f212, %f213, %f208;
	ld.global.f32 	%f215, [%rd17+140];
	ld.global.f32 	%f216, [%rd19+12];
	fma.rn.f32 	%f217, %f215, %f216, %f211;
	ld.global.f32 	%f218, [%rd21+140];
	ld.global.f32 	%f219, [%rd23+12];
	fma.rn.f32 	%f220, %f218, %f219, %f214;
	ld.global.f32 	%f221, [%rd17+144];
	ld.global.f32 	%f222, [%rd19+16];
	fma.rn.f32 	%f223, %f221, %f222, %f217;
	ld.global.f32 	%f224, [%rd21+144];
	ld.global.f32 	%f225, [%rd23+16];
	fma.rn.f32 	%f226, %f224, %f225, %f220;
	ld.global.f32 	%f227, [%rd17+148];
	ld.global.f32 	%f228, [%rd19+20];
	fma.rn.f32 	%f229, %f227, %f228, %f223;
	ld.global.f32 	%f230, [%rd21+148];
	ld.global.f32 	%f231, [%rd23+20];
	fma.rn.f32 	%f232, %f230, %f231, %f226;
	ld.global.f32 	%f233, [%rd17+152];
	ld.global.f32 	%f234, [%rd19+24];
	fma.rn.f32 	%f235, %f233, %f234, %f229;
	ld.global.f32 	%f236, [%rd21+152];
	ld.global.f32 	%f237, [%rd23+24];
	fma.rn.f32 	%f238, %f236, %f237, %f232;
	ld.global.f32 	%f239, [%rd17+156];
	ld.global.f32 	%f240, [%rd19+28];
	fma.rn.f32 	%f241, %f239, %f240, %f235;
	ld.global.f32 	%f242, [%rd21+156];
	ld.global.f32 	%f243, [%rd23+28];
	fma.rn.f32 	%f244, %f242, %f243, %f238;
	ld.global.f32 	%f245, [%rd17+160];
	ld.global.f32 	%f246, [%rd19+32];
	fma.rn.f32 	%f247, %f245, %f246, %f241;
	ld.global.f32 	%f248, [%rd21+160];
	ld.global.f32 	%f249, [%rd23+32];
	fma.rn.f32 	%f250, %f248, %f249, %f244;
	ld.global.f32 	%f251, [%rd17+164];
	ld.global.f32 	%f252, [%rd19+36];
	fma.rn.f32 	%f253, %f251, %f252, %f247;
	ld.global.f32 	%f254, [%rd21+164];
	ld.global.f32 	%f255, [%rd23+36];
	fma.rn.f32 	%f256, %f254, %f255, %f250;
	ld.global.f32 	%f257, [%rd17+168];
	ld.global.f32 	%f258, [%rd19+40];
	fma.rn.f32 	%f259, %f257, %f258, %f253;
	ld.global.f32 	%f260, [%rd21+168];
	ld.global.f32 	%f261, [%rd23+40];
	fma.rn.f32 	%f262, %f260, %f261, %f256;
	ld.global.f32 	%f263, [%rd17+172];
	ld.global.f32 	%f264, [%rd19+44];
	fma.rn.f32 	%f265, %f263, %f264, %f259;
	ld.global.f32 	%f266, [%rd21+172];
	ld.global.f32 	%f267, [%rd23+44];
	fma.rn.f32 	%f268, %f266, %f267, %f262;
	ld.global.f32 	%f269, [%rd17+176];
	ld.global.f32 	%f270, [%rd19+48];
	fma.rn.f32 	%f271, %f269, %f270, %f265;
	ld.global.f32 	%f272, [%rd21+176];
	ld.global.f32 	%f273, [%rd23+48];
	fma.rn.f32 	%f274, %f272, %f273, %f268;
	ld.global.f32 	%f275, [%rd17+180];
	ld.global.f32 	%f276, [%rd19+52];
	fma.rn.f32 	%f277, %f275, %f276, %f271;
	ld.global.f32 	%f278, [%rd21+180];
	ld.global.f32 	%f279, [%rd23+52];
	fma.rn.f32 	%f280, %f278, %f279, %f274;
	ld.global.f32 	%f281, [%rd17+184];
	ld.global.f32 	%f282, [%rd19+56];
	fma.rn.f32 	%f283, %f281, %f282, %f277;
	ld.global.f32 	%f284, [%rd21+184];
	ld.global.f32 	%f285, [%rd23+56];
	fma.rn.f32 	%f286, %f284, %f285, %f280;
	ld.global.f32 	%f287, [%rd17+188];
	ld.global.f32 	%f288, [%rd19+60];
	fma.rn.f32 	%f289, %f287, %f288, %f283;
	ld.global.f32 	%f290, [%rd21+188];
	ld.global.f32 	%f291, [%rd23+60];
	fma.rn.f32 	%f292, %f290, %f291, %f286;
	mul.f32 	%f293, %f289, %f292;
	st.global.f32 	[%rd25+8], %f293;
	setp.gt.f32 	%p3, %f293, %f196;
	selp.f32 	%f294, %f293, %f196, %p3;
	ld.global.f32 	%f295, [%rd17+192];
	ld.global.f32 	%f296, [%rd19];
	fma.rn.f32 	%f297, %f295, %f296, 0f00000000;
	ld.global.f32 	%f298, [%rd21+192];
	ld.global.f32 	%f299, [%rd23];
	fma.rn.f32 	%f300, %f298, %f299, 0f00000000;
	ld.global.f32 	%f301, [%rd17+196];
	ld.global.f32 	%f302, [%rd19+4];
	fma.rn.f32 	%f303, %f301, %f302, %f297;
	ld.global.f32 	%f304, [%rd21+196];
	ld.global.f32 	%f305, [%rd23+4];
	fma.rn.f32 	%f306, %f304, %f305, %f300;
	ld.global.f32 	%f307, [%rd17+200];
	ld.global.f32 	%f308, [%rd19+8];
	fma.rn.f32 	%f309, %f307, %f308, %f303;
	ld.global.f32 	%f310, [%rd21+200];
	ld.global.f32 	%f311, [%rd23+8];
	fma.rn.f32 	%f312, %f310, %f311, %f306;
	ld.global.f32 	%f313, [%rd17+204];
	ld.global.f32 	%f314, [%rd19+12];
	fma.rn.f32 	%f315, %f313, %f314, %f309;
	ld.global.f32 	%f316, [%rd21+204];
	ld.global.f32 	%f317, [%rd23+12];
	fma.rn.f32 	%f318, %f316, %f317, %f312;
	ld.global.f32 	%f319, [%rd17+208];
	ld.global.f32 	%f320, [%rd19+16];
	fma.rn.f32 	%f321, %f319, %f320, %f315;
	ld.global.f32 	%f322, [%rd21+208];
	ld.global.f32 	%f323, [%rd23+16];
	fma.rn.f32 	%f324, %f322, %f323, %f318;
	ld.global.f32 	%f325, [%rd17+212];
	ld.global.f32 	%f326, [%rd19+20];
	fma.rn.f32 	%f327, %f325, %f326, %f321;
	ld.global.f32 	%f328, [%rd21+212];
	ld.global.f32 	%f329, [%rd23+20];
	fma.rn.f32 	%f330, %f328, %f329, %f324;
	ld.global.f32 	%f331, [%rd17+216];
	ld.global.f32 	%f332, [%rd19+24];
	fma.rn.f32 	%f333, %f331, %f332, %f327;
	ld.global.f32 	%f334, [%rd21+216];
	ld.global.f32 	%f335, [%rd23+24];
	fma.rn.f32 	%f336, %f334, %f335, %f330;
	ld.global.f32 	%f337, [%rd17+220];
	ld.global.f32 	%f338, [%rd19+28];
	fma.rn.f32 	%f339, %f337, %f338, %f333;
	ld.global.f32 	%f340, [%rd21+220];
	ld.global.f32 	%f341, [%rd23+28];
	fma.rn.f32 	%f342, %f340, %f341, %f336;
	ld.global.f32 	%f343, [%rd17+224];
	ld.global.f32 	%f344, [%rd19+32];
	fma.rn.f32 	%f345, %f343, %f344, %f339;
	ld.global.f32 	%f346, [%rd21+224];
	ld.global.f32 	%f347, [%rd23+32];
	fma.rn.f32 	%f348, %f346, %f347, %f342;
	ld.global.f32 	%f349, [%rd17+228];
	ld.global.f32 	%f350, [%rd19+36];
	fma.rn.f32 	%f351, %f349, %f350, %f345;
	ld.global.f32 	%f352, [%rd21+228];
	ld.global.f32 	%f353, [%rd23+36];
	fma.rn.f32 	%f354, %f352, %f353, %f348;
	ld.global.f32 	%f355, [%rd17+232];
	ld.global.f32 	%f356, [%rd19+40];
	fma.rn.f32 	%f357, %f355, %f356, %f351;
	ld.global.f32 	%f358, [%rd21+232];
	ld.global.f32 	%f359, [%rd23+40];
	fma.rn.f32 	%f360, %f358, %f359, %f354;
	ld.global.f32 	%f361, [%rd17+236];
	ld.global.f32 	%f362, [%rd19+44];
	fma.rn.f32 	%f363, %f361, %f362, %f357;
	ld.global.f32 	%f364, [%rd21+236];
	ld.global.f32 	%f365, [%rd23+44];
	fma.rn.f32 	%f366, %f364, %f365, %f360;
	ld.global.f32 	%f367, [%rd17+240];
	ld.global.f32 	%f368, [%rd19+48];
	fma.rn.f32 	%f369, %f367, %f368, %f363;
	ld.global.f32 	%f370, [%rd21+240];
	ld.global.f32 	%f371, [%rd23+48];
	fma.rn.f32 	%f372, %f370, %f371, %f366;
	ld.global.f32 	%f373, [%rd17+244];
	ld.global.f32 	%f374, [%rd19+52];
	fma.rn.f32 	%f375, %f373, %f374, %f369;
	ld.global.f32 	%f376, [%rd21+244];
	ld.global.f32 	%f377, [%rd23+52];
	fma.rn.f32 	%f378, %f376, %f377, %f372;
	ld.global.f32 	%f379, [%rd17+248];
	ld.global.f32 	%f380, [%rd19+56];
	fma.rn.f32 	%f381, %f379, %f380, %f375;
	ld.global.f32 	%f382, [%rd21+248];
	ld.global.f32 	%f383, [%rd23+56];
	fma.rn.f32 	%f384, %f382, %f383, %f378;
	ld.global.f32 	%f385, [%rd17+252];
	ld.global.f32 	%f386, [%rd19+60];
	fma.rn.f32 	%f387, %f385, %f386, %f381;
	ld.global.f32 	%f388, [%rd21+252];
	ld.global.f32 	%f389, [%rd23+60];
	fma.rn.f32 	%f390, %f388, %f389, %f384;
	mul.f32 	%f391, %f387, %f390;
	st.global.f32 	[%rd25+12], %f391;
	setp.gt.f32 	%p4, %f391, %f294;
	selp.f32 	%f392, %f391, %f294, %p4;
	ld.global.f32 	%f393, [%rd17+256];
	ld.global.f32 	%f394, [%rd19];
	fma.rn.f32 	%f395, %f393, %f394, 0f00000000;
	ld.global.f32 	%f396, [%rd21+256];
	ld.global.f32 	%f397, [%rd23];
	fma.rn.f32 	%f398, %f396, %f397, 0f00000000;
	ld.global.f32 	%f399, [%rd17+260];
	ld.global.f32 	%f400, [%rd19+4];
	fma.rn.f32 	%f401, %f399, %f400, %f395;
	ld.global.f32 	%f402, [%rd21+260];
	ld.global.f32 	%f403, [%rd23+4];
	fma.rn.f32 	%f404, %f402, %f403, %f398;
	ld.global.f32 	%f405, [%rd17+264];
	ld.global.f32 	%f406, [%rd19+8];
	fma.rn.f32 	%f407, %f405, %f406, %f401;
	ld.global.f32 	%f408, [%rd21+264];
	ld.global.f32 	%f409, [%rd23+8];
	fma.rn.f32 	%f410, %f408, %f409, %f404;
	ld.global.f32 	%f411, [%rd17+268];
	ld.global.f32 	%f412, [%rd19+12];
	fma.rn.f32 	%f413, %f411, %f412, %f407;
	ld.global.f32 	%f414, [%rd21+268];
	ld.global.f32 	%f415, [%rd23+12];
	fma.rn.f32 	%f416, %f414, %f415, %f410;
	ld.global.f32 	%f417, [%rd17+272];
	ld.global.f32 	%f418, [%rd19+16];
	fma.rn.f32 	%f419, %f417, %f418, %f413;
	ld.global.f32 	%f420, [%rd21+272];
	ld.global.f32 	%f421, [%rd23+16];
	fma.rn.f32 	%f422, %f420, %f421, %f416;
	ld.global.f32 	%f423, [%rd17+276];
	ld.global.f32 	%f424, [%rd19+20];
	fma.rn.f32 	%f425, %f423, %f424, %f419;
	ld.global.f32 	%f426, [%rd21+276];
	ld.global.f32 	%f427, [%rd23+20];
	fma.rn.f32 	%f428, %f426, %f427, %f422;
	ld.global.f32 	%f429, [%rd17+280];
	ld.global.f32 	%f430, [%rd19+24];
	fma.rn.f32 	%f431, %f429, %f430, %f425;
	ld.global.f32 	%f432, [%rd21+280];
	ld.global.f32 	%f433, [%rd23+24];
	fma.rn.f32 	%f434, %f432, %f433, %f428;
	ld.global.f32 	%f435, [%rd17+284];
	ld.global.f32 	%f436, [%rd19+28];
	fma.rn.f32 	%f437, %f435, %f436, %f431;
	ld.global.f32 	%f438, [%rd21+284];
	ld.global.f32 	%f439, [%rd23+28];
	fma.rn.f32 	%f440, %f438, %f439, %f434;
	ld.global.f32 	%f441, [%rd17+288];
	ld.global.f32 	%f442, [%rd19+32];
	fma.rn.f32 	%f443, %f441, %f442, %f437;
	ld.global.f32 	%f444, [%rd21+288];
	ld.global.f32 	%f445, [%rd23+32];
	fma.rn.f32 	%f446, %f444, %f445, %f440;
	ld.global.f32 	%f447, [%rd17+292];
	ld.global.f32 	%f448, [%rd19+36];
	fma.rn.f32 	%f449, %f447, %f448, %f443;
	ld.global.f32 	%f450, [%rd21+292];
	ld.global.f32 	%f451, [%rd23+36];
	fma.rn.f32 	%f452, %f450, %f451, %f446;
	ld.global.f32 	%f453, [%rd17+296];
	ld.global.f32 	%f454, [%rd19+40];
	fma.rn.f32 	%f455, %f453, %f454, %f449;
	ld.global.f32 	%f456, [%rd21+296];
	ld.global.f32 	%f457, [%rd23+40];
	fma.rn.f32 	%f458, %f456, %f457, %f452;
	ld.global.f32 	%f459, [%rd17+300];
	ld.global.f32 	%f460, [%rd19+44];
	fma.rn.f32 	%f461, %f459, %f460, %f455;
	ld.global.f32 	%f462, [%rd21+300];
	ld.global.f32 	%f463, [%rd23+44];
	fma.rn.f32 	%f464, %f462, %f463, %f458;
	ld.global.f32 	%f465, [%rd17+304];
	ld.global.f32 	%f466, [%rd19+48];
	fma.rn.f32 	%f467, %f465, %f466, %f461;
	ld.global.f32 	%f468, [%rd21+304];
	ld.global.f32 	%f469, [%rd23+48];
	fma.rn.f32 	%f470, %f468, %f469, %f464;
	ld.global.f32 	%f471, [%rd17+308];
	ld.global.f32 	%f472, [%rd19+52];
	fma.rn.f32 	%f473, %f471, %f472, %f467;
	ld.global.f32 	%f474, [%rd21+308];
	ld.global.f32 	%f475, [%rd23+52];
	fma.rn.f32 	%f476, %f474, %f475, %f470;
	ld.global.f32 	%f477, [%rd17+312];
	ld.global.f32 	%f478, [%rd19+56];
	fma.rn.f32 	%f479, %f477, %f478, %f473;
	ld.global.f32 	%f480, [%rd21+312];
	ld.global.f32 	%f481, [%rd23+56];
	fma.rn.f32 	%f482, %f480, %f481, %f476;
	ld.global.f32 	%f483, [%rd17+316];
	ld.global.f32 	%f484, [%rd19+60];
	fma.rn.f32 	%f485, %f483, %f484, %f479;
	ld.global.f32 	%f486, [%rd21+316];
	ld.global.f32 	%f487, [%rd23+60];
	fma.rn.f32 	%f488, %f486, %f487, %f482;
	mul.f32 	%f489, %f485, %f488;
	st.global.f32 	[%rd25+16], %f489;
	setp.gt.f32 	%p5, %f489, %f392;
	selp.f32 	%f490, %f489, %f392, %p5;
	ld.global.f32 	%f491, [%rd17+320];
	ld.global.f32 	%f492, [%rd19];
	fma.rn.f32 	%f493, %f491, %f492, 0f00000000;
	ld.global.f32 	%f494, [%rd21+320];
	ld.global.f32 	%f495, [%rd23];
	fma.rn.f32 	%f496, %f494, %f495, 0f00000000;
	ld.global.f32 	%f497, [%rd17+324];
	ld.global.f32 	%f498, [%rd19+4];
	fma.rn.f32 	%f499, %f497, %f498, %f493;
	ld.global.f32 	%f500, [%rd21+324];
	ld.global.f32 	%f501, [%rd23+4];
	fma.rn.f32 	%f502, %f500, %f501, %f496;
	ld.global.f32 	%f503, [%rd17+328];
	ld.global.f32 	%f504, [%rd19+8];
	fma.rn.f32 	%f505, %f503, %f504, %f499;
	ld.global.f32 	%f506, [%rd21+328];
	ld.global.f32 	%f507, [%rd23+8];
	fma.rn.f32 	%f508, %f506, %f507, %f502;
	ld.global.f32 	%f509, [%rd17+332];
	ld.global.f32 	%f510, [%rd19+12];
	fma.rn.f32 	%f511, %f509, %f510, %f505;
	ld.global.f32 	%f512, [%rd21+332];
	ld.global.f32 	%f513, [%rd23+12];
	fma.rn.f32 	%f514, %f512, %f513, %f508;
	ld.global.f32 	%f515, [%rd17+336];
	ld.global.f32 	%f516, [%rd19+16];
	fma.rn.f32 	%f517, %f515, %f516, %f511;
	ld.global.f32 	%f518, [%rd21+336];
	ld.global.f32 	%f519, [%rd23+16];
	fma.rn.f32 	%f520, %f518, %f519, %f514;
	ld.global.f32 	%f521, [%rd17+340];
	ld.global.f32 	%f522, [%rd19+20];
	fma.rn.f32 	%f523, %f521, %f522, %f517;
	ld.global.f32 	%f524, [%rd21+340];
	ld.global.f32 	%f525, [%rd23+20];
	fma.rn.f32 	%f526, %f524, %f525, %f520;
	ld.global.f32 	%f527, [%rd17+344];
	ld.global.f32 	%f528, [%rd19+24];
	fma.rn.f32 	%f529, %f527, %f528, %f523;
	ld.global.f32 	%f530, [%rd21+344];
	ld.global.f32 	%f531, [%rd23+24];
	fma.rn.f32 	%f532, %f530, %f531, %f526;
	ld.global.f32 	%f533, [%rd17+348];
	ld.global.f32 	%f534, [%rd19+28];
	fma.rn.f32 	%f535, %f533, %f534, %f529;
	ld.global.f32 	%f536, [%rd21+348];
	ld.global.f32 	%f537, [%rd23+28];
	fma.rn.f32 	%f538, %f536, %f537, %f532;
	ld.global.f32 	%f539, [%rd17+352];
	ld.global.f32 	%f540, [%rd19+32];
	fma.rn.f32 	%f541, %f539, %f540, %f535;
	ld.global.f32 	%f542, [%rd21+352];
	ld.global.f32 	%f543, [%rd23+32];
	fma.rn.f32 	%f544, %f542, %f543, %f538;
	ld.global.f32 	%f545, [%rd17+356];
	ld.global.f32 	%f546, [%rd19+36];
	fma.rn.f32 	%f547, %f545, %f546, %f541;
	ld.global.f32 	%f548, [%rd21+356];
	ld.global.f32 	%f549, [%rd23+36];
	fma.rn.f32 	%f550, %f548, %f549, %f544;
	ld.global.f32 	%f551, [%rd17+360];
	ld.global.f32 	%f552, [%rd19+40];
	fma.rn.f32 	%f553, %f551, %f552, %f547;
	ld.global.f32 	%f554, [%rd21+360];
	ld.global.f32 	%f555, [%rd23+40];
	fma.rn.f32 	%f556, %f554, %f555, %f550;
	ld.global.f32 	%f557, [%rd17+364];
	ld.global.f32 	%f558, [%rd19+44];
	fma.rn.f32 	%f559, %f557, %f558, %f553;
	ld.global.f32 	%f560, [%rd21+364];
	ld.global.f32 	%f561, [%rd23+44];
	fma.rn.f32 	%f562, %f560, %f561, %f556;
	ld.global.f32 	%f563, [%rd17+368];
	ld.global.f32 	%f564, [%rd19+48];
	fma.rn.f32 	%f565, %f563, %f564, %f559;
	ld.global.f32 	%f566, [%rd21+368];
	ld.global.f32 	%f567, [%rd23+48];
	fma.rn.f32 	%f568, %f566, %f567, %f562;
	ld.global.f32 	%f569, [%rd17+372];
	ld.global.f32 	%f570, [%rd19+52];
	fma.rn.f32 	%f571, %f569, %f570, %f565;
	ld.global.f32 	%f572, [%rd21+372];
	ld.global.f32 	%f573, [%rd23+52];
	fma.rn.f32 	%f574, %f572, %f573, %f568;
	ld.global.f32 	%f575, [%rd17+376];
	ld.global.f32 	%f576, [%rd19+56];
	fma.rn.f32 	%f577, %f575, %f576, %f571;
	ld.global.f32 	%f578, [%rd21+376];
	ld.global.f32 	%f579, [%rd23+56];
	fma.rn.f32 	%f580, %f578, %f579, %f574;
	ld.global.f32 	%f581, [%rd17+380];
	ld.global.f32 	%f582, [%rd19+60];
	fma.rn.f32 	%f583, %f581, %f582, %f577;
	ld.global.f32 	%f584, [%rd21+380];
	ld.global.f32 	%f585, [%rd23+60];
	fma.rn.f32 	%f586, %f584, %f585, %f580;
	mul.f32 	%f587, %f583, %f586;
	st.global.f32 	[%rd25+20], %f587;
	setp.gt.f32 	%p6, %f587, %f490;
	selp.f32 	%f588, %f587, %f490, %p6;
	ld.global.f32 	%f589, [%rd17+384];
	ld.global.f32 	%f590, [%rd19];
	fma.rn.f32 	%f591, %f589, %f590, 0f00000000;
	ld.global.f32 	%f592, [%rd21+384];
	ld.global.f32 	%f593, [%rd23];
	fma.rn.f32 	%f594, %f592, %f593, 0f00000000;
	ld.global.f32 	%f595, [%rd17+388];
	ld.global.f32 	%f596, [%rd19+4];
	fma.rn.f32 	%f597, %f595, %f596, %f591;
	ld.global.f32 	%f598, [%rd21+388];
	ld.global.f32 	%f599, [%rd23+4];
	fma.rn.f32 	%f600, %f598, %f599, %f594;
	ld.global.f32 	%f601, [%rd17+392];
	ld.global.f32 	%f602, [%rd19+8];
	fma.rn.f32 	%f603, %f601, %f602, %f597;
	ld.global.f32 	%f604, [%rd21+392];
	ld.global.f32 	%f605, [%rd23+8];
	fma.rn.f32 	%f606, %f604, %f605, %f600;
	ld.global.f32 	%f607, [%rd17+396];
	ld.global.f32 	%f608, [%rd19+12];
	fma.rn.f32 	%f609, %f607, %f608, %f603;
	ld.global.f32 	%f610, [%rd21+396];
	ld.global.f32 	%f611, [%rd23+12];
	fma.rn.f32 	%f612, %f610, %f611, %f606;
	ld.global.f32 	%f613, [%rd17+400];
	ld.global.f32 	%f614, [%rd19+16];
	fma.rn.f32 	%f615, %f613, %f614, %f609;
	ld.global.f32 	%f616, [%rd21+400];
	ld.global.f32 	%f617, [%rd23+16];
	fma.rn.f32 	%f618, %f616, %f617, %f612;
	ld.global.f32 	%f619, [%rd17+404];
	ld.global.f32 	%f620, [%rd19+20];
	fma.rn.f32 	%f621, %f619, %f620, %f615;
	ld.global.f32 	%f622, [%rd21+404];
	ld.global.f32 	%f623, [%rd23+20];
	fma.rn.f32 	%f624, %f622, %f623, %f618;
	ld.global.f32 	%f625, [%rd17+408];
	ld.global.f32 	%f626, [%rd19+24];
	fma.rn.f32 	%f627, %f625, %f626, %f621;
	ld.global.f32 	%f628, [%rd21+408];
	ld.global.f32 	%f629, [%rd23+24];
	fma.rn.f32 	%f630, %f628, %f629, %f624;
	ld.global.f32 	%f631, [%rd17+412];
	ld.global.f32 	%f632, [%rd19+28];
	fma.rn.f32 	%f633, %f631, %f632, %f627;
	ld.global.f32 	%f634, [%rd21+412];
	ld.global.f32 	%f635, [%rd23+28];
	fma.rn.f32 	%f636, %f634, %f635, %f630;
	ld.global.f32 	%f637, [%rd17+416];
	ld.global.f32 	%f638, [%rd19+32];
	fma.rn.f32 	%f639, %f637, %f638, %f633;
	ld.global.f32 	%f640, [%rd21+416];
	ld.global.f32 	%f641, [%rd23+32];
	fma.rn.f32 	%f642, %f640, %f641, %f636;
	ld.global.f32 	%f643, [%rd17+420];
	ld.global.f32 	%f644, [%rd19+36];
	fma.rn.f32 	%f645, %f643, %f644, %f639;
	ld.global.f32 	%f646, [%rd21+420];
	ld.global.f32 	%f647, [%rd23+36];
	fma.rn.f32 	%f648, %f646, %f647, %f642;
	ld.global.f32 	%f649, [%rd17+424];
	ld.global.f32 	%f650, [%rd19+40];
	fma.rn.f32 	%f651, %f649, %f650, %f645;
	ld.global.f32 	%f652, [%rd21+424];
	ld.global.f32 	%f653, [%rd23+40];
	fma.rn.f32 	%f654, %f652, %f653, %f648;
	ld.global.f32 	%f655, [%rd17+428];
	ld.global.f32 	%f656, [%rd19+44];
	fma.rn.f32 	%f657, %f655, %f656, %f651;
	ld.global.f32 	%f658, [%rd21+428];
	ld.global.f32 	%f659, [%rd23+44];
	fma.rn.f32 	%f660, %f658, %f659, %f654;
	ld.global.f32 	%f661, [%rd17+432];
	ld.global.f32 	%f662, [%rd19+48];
	fma.rn.f32 	%f663, %f661, %f662, %f657;
	ld.global.f32 	%f664, [%rd21+432];
	ld.global.f32 	%f665, [%rd23+48];
	fma.rn.f32 	%f666, %f664, %f665, %f660;
	ld.global.f32 	%f667, [%rd17+436];
	ld.global.f32 	%f668, [%rd19+52];
	fma.rn.f32 	%f669, %f667, %f668, %f663;
	ld.global.f32 	%f670, [%rd21+436];
	ld.global.f32 	%f671, [%rd23+52];
	fma.rn.f32 	%f672, %f670, %f671, %f666;
	ld.global.f32 	%f673, [%rd17+440];
	ld.global.f32 	%f674, [%rd19+56];
	fma.rn.f32 	%f675, %f673, %f674, %f669;
	ld.global.f32 	%f676, [%rd21+440];
	ld.global.f32 	%f677, [%rd23+56];
	fma.rn.f32 	%f678, %f676, %f677, %f672;
	ld.global.f32 	%f679, [%rd17+444];
	ld.global.f32 	%f680, [%rd19+60];
	fma.rn.f32 	%f681, %f679, %f680, %f675;
	ld.global.f32 	%f682, [%rd21+444];
	ld.global.f32 	%f683, [%rd23+60];
	fma.rn.f32 	%f684, %f682, %f683, %f678;
	mul.f32 	%f685, %f681, %f684;
	st.global.f32 	[%rd25+24], %f685;
	setp.gt.f32 	%p7, %f685, %f588;
	selp.f32 	%f686, %f685, %f588, %p7;
	ld.global.f32 	%f687, [%rd17+448];
	ld.global.f32 	%f688, [%rd19];
	fma.rn.f32 	%f689, %f687, %f688, 0f00000000;
	ld.global.f32 	%f690, [%rd21+448];
	ld.global.f32 	%f691, [%rd23];
	fma.rn.f32 	%f692, %f690, %f691, 0f00000000;
	ld.global.f32 	%f693, [%rd17+452];
	ld.global.f32 	%f694, [%rd19+4];
	fma.rn.f32 	%f695, %f693, %f694, %f689;
	ld.global.f32 	%f696, [%rd21+452];
	ld.global.f32 	%f697, [%rd23+4];
	fma.rn.f32 	%f698, %f696, %f697, %f692;
	ld.global.f32 	%f699, [%rd17+456];
	ld.global.f32 	%f700, [%rd19+8];
	fma.rn.f32 	%f701, %f699, %f700, %f695;
	ld.global.f32 	%f702, [%rd21+456];
	ld.global.f32 	%f703, [%rd23+8];
	fma.rn.f32 	%f704, %f702, %f703, %f698;
	ld.global.f32 	%f705, [%rd17+460];
	ld.global.f32 	%f706, [%rd19+12];
	fma.rn.f32 	%f707, %f705, %f706, %f701;
	ld.global.f32 	%f708, [%rd21+460];
	ld.global.f32 	%f709, [%rd23+12];
	fma.rn.f32 	%f710, %f708, %f709, %f704;
	ld.global.f32 	%f711, [%rd17+464];
	ld.global.f32 	%f712, [%rd19+16];
	fma.rn.f32 	%f713, %f711, %f712, %f707;
	ld.global.f32 	%f714, [%rd21+464];
	ld.global.f32 	%f715, [%rd23+16];
	fma.rn.f32 	%f716, %f714, %f715, %f710;
	ld.global.f32 	%f717, [%rd17+468];
	ld.global.f32 	%f718, [%rd19+20];
	fma.rn.f32 	%f719, %f717, %f718, %f713;
	ld.global.f32 	%f720, [%rd21+468];
	ld.global.f32 	%f721, [%rd23+20];
	fma.rn.f32 	%f722, %f720, %f721, %f716;
	ld.global.f32 	%f723, [%rd17+472];
	ld.global.f32 	%f724, [%rd19+24];
	fma.rn.f32 	%f725, %f723, %f724, %f719;
	ld.global.f32 	%f726, [%rd21+472];
	ld.global.f32 	%f727, [%rd23+24];
	fma.rn.f32 	%f728, %f726, %f727, %f722;
	ld.global.f32 	%f729, [%rd17+476];
	ld.global.f32 	%f730, [%rd19+28];
	fma.rn.f32 	%f731, %f729, %f730, %f725;
	ld.global.f32 	%f732, [%rd21+476];
	ld.global.f32 	%f733, [%rd23+28];
	fma.rn.f32 	%f734, %f732, %f733, %f728;
	ld.global.f32 	%f735, [%rd17+480];
	ld.global.f32 	%f736, [%rd19+32];
	fma.rn.f32 	%f737, %f735, %f736, %f731;
	ld.global.f32 	%f738, [%rd21+480];
	ld.global.f32 	%f739, [%rd23+32];
	fma.rn.f32 	%f740, %f738, %f739, %f734;
	ld.global.f32 	%f741, [%rd17+484];
	ld.global.f32 	%f742, [%rd19+36];
	fma.rn.f32 	%f743, %f741, %f742, %f737;
	ld.global.f32 	%f744, [%rd21+484];
	ld.global.f32 	%f745, [%rd23+36];
	fma.rn.f32 	%f746, %f744, %f745, %f740;
	ld.global.f32 	%f747, [%rd17+488];
	ld.global.f32 	%f748, [%rd19+40];
	fma.rn.f32 	%f749, %f747, %f748, %f743;
	ld.global.f32 	%f750, [%rd21+488];
	ld.global.f32 	%f751, [%rd23+40];
	fma.rn.f32 	%f752, %f750, %f751, %f746;
	ld.global.f32 	%f753, [%rd17+492];
	ld.global.f32 	%f754, [%rd19+44];
	fma.rn.f32 	%f755, %f753, %f754, %f749;
	ld.global.f32 	%f756, [%rd21+492];
	ld.global.f32 	%f757, [%rd23+44];
	fma.rn.f32 	%f758, %f756, %f757, %f752;
	ld.global.f32 	%f759, [%rd17+496];
	ld.global.f32 	%f760, [%rd19+48];
	fma.rn.f32 	%f761, %f759, %f760, %f755;
	ld.global.f32 	%f762, [%rd21+496];
	ld.global.f32 	%f763, [%rd23+48];
	fma.rn.f32 	%f764, %f762, %f763, %f758;
	ld.global.f32 	%f765, [%rd17+500];
	ld.global.f32 	%f766, [%rd19+52];
	fma.rn.f32 	%f767, %f765, %f766, %f761;
	ld.global.f32 	%f768, [%rd21+500];
	ld.global.f32 	%f769, [%rd23+52];
	fma.rn.f32 	%f770, %f768, %f769, %f764;
	ld.global.f32 	%f771, [%rd17+504];
	ld.global.f32 	%f772, [%rd19+56];
	fma.rn.f32 	%f773, %f771, %f772, %f767;
	ld.global.f32 	%f774, [%rd21+504];
	ld.global.f32 	%f775, [%rd23+56];
	fma.rn.f32 	%f776, %f774, %f775, %f770;
	ld.global.f32 	%f777, [%rd17+508];
	ld.global.f32 	%f778, [%rd19+60];
	fma.rn.f32 	%f779, %f777, %f778, %f773;
	ld.global.f32 	%f780, [%rd21+508];
	ld.global.f32 	%f781, [%rd23+60];
	fma.rn.f32 	%f782, %f780, %f781, %f776;
	mul.f32 	%f783, %f779, %f782;
	st.global.f32 	[%rd25+28], %f783;
	setp.gt.f32 	%p8, %f783, %f686;
	selp.f32 	%f784, %f783, %f686, %p8;
	ld.global.f32 	%f785, [%rd17+512];
	ld.global.f32 	%f786, [%rd19];
	fma.rn.f32 	%f787, %f785, %f786, 0f00000000;
	ld.global.f32 	%f788, [%rd21+512];
	ld.global.f32 	%f789, [%rd23];
	fma.rn.f32 	%f790, %f788, %f789, 0f00000000;
	ld.global.f32 	%f791, [%rd17+516];
	ld.global.f32 	%f792, [%rd19+4];
	fma.rn.f32 	%f793, %f791, %f792, %f787;
	ld.global.f32 	%f794, [%rd21+516];
	ld.global.f32 	%f795, [%rd23+4];
	fma.rn.f32 	%f796, %f794, %f795, %f790;
	ld.global.f32 	%f797, [%rd17+520];
	ld.global.f32 	%f798, [%rd19+8];
	fma.rn.f32 	%f799, %f797, %f798, %f793;
	ld.global.f32 	%f800, [%rd21+520];
	ld.global.f32 	%f801, [%rd23+8];
	fma.rn.f32 	%f802, %f800, %f801, %f796;
	ld.global.f32 	%f803, [%rd17+524];
	ld.global.f32 	%f804, [%rd19+12];
	fma.rn.f32 	%f805, %f803, %f804, %f799;
	ld.global.f32 	%f806, [%rd21+524];
	ld.global.f32 	%f807, [%rd23+12];
	fma.rn.f32 	%f808, %f806, %f807, %f802;
	ld.global.f32 	%f809, [%rd17+528];
	ld.global.f32 	%f810, [%rd19+16];
	fma.rn.f32 	%f811, %f809, %f810, %f805;
	ld.global.f32 	%f812, [%rd21+528];
	ld.global.f32 	%f813, [%rd23+16];
	fma.rn.f32 	%f814, %f812, %f813, %f808;
	ld.global.f32 	%f815, [%rd17+532];
	ld.global.f32 	%f816, [%rd19+20];
	fma.rn.f32 	%f817, %f815, %f816, %f811;
	ld.global.f32 	%f818, [%rd21+532];
	ld.global.f32 	%f819, [%rd23+20];
	fma.rn.f32 	%f820, %f818, %f819, %f814;
	ld.global.f32 	%f821, [%rd17+536];
	ld.global.f32 	%f822, [%rd19+24];
	fma.rn.f32 	%f823, %f821, %f822, %f817;
	ld.global.f32 	%f824, [%rd21+536];
	ld.global.f32 	%f825, [%rd23+24];
	fma.rn.f32 	%f826, %f824, %f825, %f820;
	ld.global.f32 	%f827, [%rd17+540];
	ld.global.f32 	%f828, [%rd19+28];
	fma.rn.f32 	%f829, %f827, %f828, %f823;
	ld.global.f32 	%f830, [%rd21+540];
	ld.global.f32 	%f831, [%rd23+28];
	fma.rn.f32 	%f832, %f830, %f831, %f826;
	ld.global.f32 	%f833, [%rd17+544];
	ld.global.f32 	%f834, [%rd19+32];
	fma.rn.f32 	%f835, %f833, %f834, %f829;
	ld.global.f32 	%f836, [%rd21+544];
	ld.global.f32 	%f837, [%rd23+32];
	fma.rn.f32 	%f838, %f836, %f837, %f832;
	ld.global.f32 	%f839, [%rd17+548];
	ld.global.f32 	%f840, [%rd19+36];
	fma.rn.f32 	%f841, %f839, %f840, %f835;
	ld.global.f32 	%f842, [%rd21+548];
	ld.global.f32 	%f843, [%rd23+36];
	fma.rn.f32 	%f844, %f842, %f843, %f838;
	ld.global.f32 	%f845, [%rd17+552];
	ld.global.f32 	%f846, [%rd19+40];
	fma.rn.f32 	%f847, %f845, %f846, %f841;
	ld.global.f32 	%f848, [%rd21+552];
	ld.global.f32 	%f849, [%rd23+40];
	fma.rn.f32 	%f850, %f848, %f849, %f844;
	ld.global.f32 	%f851, [%rd17+556];
	ld.global.f32 	%f852, [%rd19+44];
	fma.rn.f32 	%f853, %f851, %f852, %f847;
	ld.global.f32 	%f854, [%rd21+556];
	ld.global.f32 	%f855, [%rd23+44];
	fma.rn.f32 	%f856, %f854, %f855, %f850;
	ld.global.f32 	%f857, [%rd17+560];
	ld.global.f32 	%f858, [%rd19+48];
	fma.rn.f32 	%f859, %f857, %f858, %f853;
	ld.global.f32 	%f860, [%rd21+560];
	ld.global.f32 	%f861, [%rd23+48];
	fma.rn.f32 	%f862, %f860, %f861, %f856;
	ld.global.f32 	%f863, [%rd17+564];
	ld.global.f32 	%f864, [%rd19+52];
	fma.rn.f32 	%f865, %f863, %f864, %f859;
	ld.global.f32 	%f866, [%rd21+564];
	ld.global.f32 	%f867, [%rd23+52];
	fma.rn.f32 	%f868, %f866, %f867, %f862;
	ld.global.f32 	%f869, [%rd17+568];
	ld.global.f32 	%f870, [%rd19+56];
	fma.rn.f32 	%f871, %f869, %f870, %f865;
	ld.global.f32 	%f872, [%rd21+568];
	ld.global.f32 	%f873, [%rd23+56];
	fma.rn.f32 	%f874, %f872, %f873, %f868;
	ld.global.f32 	%f875, [%rd17+572];
	ld.global.f32 	%f876, [%rd19+60];
	fma.rn.f32 	%f877, %f875, %f876, %f871;
	ld.global.f32 	%f878, [%rd21+572];
	ld.global.f32 	%f879, [%rd23+60];
	fma.rn.f32 	%f880, %f878, %f879, %f874;
	mul.f32 	%f881, %f877, %f880;
	st.global.f32 	[%rd25+32], %f881;
	setp.gt.f32 	%p9, %f881, %f784;
	selp.f32 	%f882, %f881, %f784, %p9;
	ld.global.f32 	%f883, [%rd17+576];
	ld.global.f32 	%f884, [%rd19];
	fma.rn.f32 	%f885, %f883, %f884, 0f00000000;
	ld.global.f32 	%f886, [%rd21+576];
	ld.global.f32 	%f887, [%rd23];
	fma.rn.f32 	%f888, %f886, %f887, 0f00000000;
	ld.global.f32 	%f889, [%rd17+580];
	ld.global.f32 	%f890, [%rd19+4];
	fma.rn.f32 	%f891, %f889, %f890, %f885;
	ld.global.f32 	%f892, [%rd21+580];
	ld.global.f32 	%f893, [%rd23+4];
	fma.rn.f32 	%f894, %f892, %f893, %f888;
	ld.global.f32 	%f895, [%rd17+584];
	ld.global.f32 	%f896, [%rd19+8];
	fma.rn.f32 	%f897, %f895, %f896, %f891;
	ld.global.f32 	%f898, [%rd21+584];
	ld.global.f32 	%f899, [%rd23+8];
	fma.rn.f32 	%f900, %f898, %f899, %f894;
	ld.global.f32 	%f901, [%rd17+588];
	ld.global.f32 	%f902, [%rd19+12];
	fma.rn.f32 	%f903, %f901, %f902, %f897;
	ld.global.f32 	%f904, [%rd21+588];
	ld.global.f32 	%f905, [%rd23+12];
	fma.rn.f32 	%f906, %f904, %f905, %f900;
	ld.global.f32 	%f907, [%rd17+592];
	ld.global.f32 	%f908, [%rd19+16];
	fma.rn.f32 	%f909, %f907, %f908, %f903;
	ld.global.f32 	%f910, [%rd21+592];
	ld.global.f32 	%f911, [%rd23+16];
	fma.rn.f32 	%f912, %f910, %f911, %f906;
	ld.global.f32 	%f913, [%rd17+596];
	ld.global.f32 	%f914, [%rd19+20];
	fma.rn.f32 	%f915, %f913, %f914, %f909;
	ld.global.f32 	%f916, [%rd21+596];
	ld.global.f32 	%f917, [%rd23+20];
	fma.rn.f32 	%f918, %f916, %f917, %f912;
	ld.global.f32 	%f919, [%rd17+600];
	ld.global.f32 	%f920, [%rd19+24];
	fma.rn.f32 	%f921, %f919, %f920, %f915;
	ld.global.f32 	%f922, [%rd21+600];
	ld.global.f32 	%f923, [%rd23+24];
	fma.rn.f32 	%f924, %f922, %f923, %f918;
	ld.global.f32 	%f925, [%rd17+604];
	ld.global.f32 	%f926, [%rd19+28];
	fma.rn.f32 	%f927, %f925, %f926, %f921;
	ld.global.f32 	%f928, [%rd21+604];
	ld.global.f32 	%f929, [%rd23+28];
	fma.rn.f32 	%f930, %f928, %f929, %f924;
	ld.global.f32 	%f931, [%rd17+608];
	ld.global.f32 	%f932, [%rd19+32];
	fma.rn.f32 	%f933, %f931, %f932, %f927;
	ld.global.f32 	%f934, [%rd21+608];
	ld.global.f32 	%f935, [%rd23+32];
	fma.rn.f32 	%f936, %f934, %f935, %f930;
	ld.global.f32 	%f937, [%rd17+612];
	ld.global.f32 	%f938, [%rd19+36];
	fma.rn.f32 	%f939, %f937, %f938, %f933;
	ld.global.f32 	%f940, [%rd21+612];
	ld.global.f32 	%f941, [%rd23+36];
	fma.rn.f32 	%f942, %f940, %f941, %f936;
	ld.global.f32 	%f943, [%rd17+616];
	ld.global.f32 	%f944, [%rd19+40];
	fma.rn.f32 	%f945, %f943, %f944, %f939;
	ld.global.f32 	%f946, [%rd21+616];
	ld.global.f32 	%f947, [%rd23+40];
	fma.rn.f32 	%f948, %f946, %f947, %f942;
	ld.global.f32 	%f949, [%rd17+620];
	ld.global.f32 	%f950, [%rd19+44];
	fma.rn.f32 	%f951, %f949, %f950, %f945;
	ld.global.f32 	%f952, [%rd21+620];
	ld.global.f32 	%f953, [%rd23+44];
	fma.rn.f32 	%f954, %f952, %f953, %f948;
	ld.global.f32 	%f955, [%rd17+624];
	ld.global.f32 	%f956, [%rd19+48];
	fma.rn.f32 	%f957, %f955, %f956, %f951;
	ld.global.f32 	%f958, [%rd21+624];
	ld.global.f32 	%f959, [%rd23+48];
	fma.rn.f32 	%f960, %f958, %f959, %f954;
	ld.global.f32 	%f961, [%rd17+628];
	ld.global.f32 	%f962, [%rd19+52];
	fma.rn.f32 	%f963, %f961, %f962, %f957;
	ld.global.f32 	%f964, [%rd21+628];
	ld.global.f32 	%f965, [%rd23+52];
	fma.rn.f32 	%f966, %f964, %f965, %f960;
	ld.global.f32 	%f967, [%rd17+632];
	ld.global.f32 	%f968, [%rd19+56];
	fma.rn.f32 	%f969, %f967, %f968, %f963;
	ld.global.f32 	%f970, [%rd21+632];
	ld.global.f32 	%f971, [%rd23+56];
	fma.rn.f32 	%f972, %f970, %f971, %f966;
	ld.global.f32 	%f973, [%rd17+636];
	ld.global.f32 	%f974, [%rd19+60];
	fma.rn.f32 	%f975, %f973, %f974, %f969;
	ld.global.f32 	%f976, [%rd21+636];
	ld.global.f32 	%f977, [%rd23+60];
	fma.rn.f32 	%f978, %f976, %f977, %f972;
	mul.f32 	%f979, %f975, %f978;
	st.global.f32 	[%rd25+36], %f979;
	setp.gt.f32 	%p10, %f979, %f882;
	selp.f32 	%f980, %f979, %f882, %p10;
	ld.global.f32 	%f981, [%rd17+640];
	ld.global.f32 	%f982, [%rd19];
	fma.rn.f32 	%f983, %f981, %f982, 0f00000000;
	ld.global.f32 	%f984, [%rd21+640];
	ld.global.f32 	%f985, [%rd23];
	fma.rn.f32 	%f986, %f984, %f985, 0f00000000;
	ld.global.f32 	%f987, [%rd17+644];
	ld.global.f32 	%f988, [%rd19+4];
	fma.rn.f32 	%f989, %f987, %f988, %f983;
	ld.global.f32 	%f990, [%rd21+644];
	ld.global.f32 	%f991, [%rd23+4];
	fma.rn.f32 	%f992, %f990, %f991, %f986;
	ld.global.f32 	%f993, [%rd17+648];
	ld.global.f32 	%f994, [%rd19+8];
	fma.rn.f32 	%f995, %f993, %f994, %f989;
	ld.global.f32 	%f996, [%rd21+648];
	ld.global.f32 	%f997, [%rd23+8];
	fma.rn.f32 	%f998, %f996, %f997, %f992;
	ld.global.f32 	%f999, [%rd17+652];
	ld.global.f32 	%f1000, [%rd19+12];
	fma.rn.f32 	%f1001, %f999, %f1000, %f995;
	ld.global.f32 	%f1002, [%rd21+652];
	ld.global.f32 	%f1003, [%rd23+12];
	fma.rn.f32 	%f1004, %f1002, %f1003, %f998;
	ld.global.f32 	%f1005, [%rd17+656];
	ld.global.f32 	%f1006, [%rd19+16];
	fma.rn.f32 	%f1007, %f1005, %f1006, %f1001;
	ld.global.f32 	%f1008, [%rd21+656];
	ld.global.f32 	%f1009, [%rd23+16];
	fma.rn.f32 	%f1010, %f1008, %f1009, %f1004;
	ld.global.f32 	%f1011, [%rd17+660];
	ld.global.f32 	%f1012, [%rd19+20];
	fma.rn.f32 	%f1013, %f1011, %f1012, %f1007;
	ld.global.f32 	%f1014, [%rd21+660];
	ld.global.f32 	%f1015, [%rd23+20];
	fma.rn.f32 	%f1016, %f1014, %f1015, %f1010;
	ld.global.f32 	%f1017, [%rd17+664];
	ld.global.f32 	%f1018, [%rd19+24];
	fma.rn.f32 	%f1019, %f1017, %f1018, %f1013;
	ld.global.f32 	%f1020, [%rd21+664];
	ld.global.f32 	%f1021, [%rd23+24];
	fma.rn.f32 	%f1022, %f1020, %f1021, %f1016;
	ld.global.f32 	%f1023, [%rd17+668];
	ld.global.f32 	%f1024, [%rd19+28];
	fma.rn.f32 	%f1025, %f1023, %f1024, %f1019;
	ld.global.f32 	%f1026, [%rd21+668];
	ld.global.f32 	%f1027, [%rd23+28];
	fma.rn.f32 	%f1028, %f1026, %f1027, %f1022;
	ld.global.f32 	%f1029, [%rd17+672];
	ld.global.f32 	%f1030, [%rd19+32];
	fma.rn.f32 	%f1031, %f1029, %f1030, %f1025;
	ld.global.f32 	%f1032, [%rd21+672];
	ld.global.f32 	%f1033, [%rd23+32];
	fma.rn.f32 	%f1034, %f1032, %f1033, %f1028;
	ld.global.f32 	%f1035, [%rd17+676];
	ld.global.f32 	%f1036, [%rd19+36];
	fma.rn.f32 	%f1037, %f1035, %f1036, %f1031;
	ld.global.f32 	%f1038, [%rd21+676];
	ld.global.f32 	%f1039, [%rd23+36];
	fma.rn.f32 	%f1040, %f1038, %f1039, %f1034;
	ld.global.f32 	%f1041, [%rd17+680];
	ld.global.f32 	%f1042, [%rd19+40];
	fma.rn.f32 	%f1043, %f1041, %f1042, %f1037;
	ld.global.f32 	%f1044, [%rd21+680];
	ld.global.f32 	%f1045, [%rd23+40];
	fma.rn.f32 	%f1046, %f1044, %f1045, %f1040;
	ld.global.f32 	%f1047, [%rd17+684];
	ld.global.f32 	%f1048, [%rd19+44];
	fma.rn.f32 	%f1049, %f1047, %f1048, %f1043;
	ld.global.f32 	%f1050, [%rd21+684];
	ld.global.f32 	%f1051, [%rd23+44];
	fma.rn.f32 	%f1052, %f1050, %f1051, %f1046;
	ld.global.f32 	%f1053, [%rd17+688];
	ld.global.f32 	%f1054, [%rd19+48];
	fma.rn.f32 	%f1055, %f1053, %f1054, %f1049;
	ld.global.f32 	%f1056, [%rd21+688];
	ld.global.f32 	%f1057, [%rd23+48];
	fma.rn.f32 	%f1058, %f1056, %f1057, %f1052;
	ld.global.f32 	%f1059, [%rd17+692];
	ld.global.f32 	%f1060, [%rd19+52];
	fma.rn.f32 	%f1061, %f1059, %f1060, %f1055;
	ld.global.f32 	%f1062, [%rd21+692];
	ld.global.f32 	%f1063, [%rd23+52];
	fma.rn.f32 	%f1064, %f1062, %f1063, %f1058;
	ld.global.f32 	%f1065, [%rd17+696];
	ld.global.f32 	%f1066, [%rd19+56];
	fma.rn.f32 	%f1067, %f1065, %f1066, %f1061;
	ld.global.f32 	%f1068, [%rd21+696];
	ld.global.f32 	%f1069, [%rd23+56];
	fma.rn.f32 	%f1070, %f1068, %f1069, %f1064;
	ld.global.f32 	%f1071, [%rd17+700];
	ld.global.f32 	%f1072, [%rd19+60];
	fma.rn.f32 	%f1073, %f1071, %f1072, %f1067;
	ld.global.f32 	%f1074, [%rd21+700];
	ld.global.f32 	%f1075, [%rd23+60];
	fma.rn.f32 	%f1076, %f1074, %f1075, %f1070;
	mul.f32 	%f1077, %f1073, %f1076;
	st.global.f32 	[%rd25+40], %f1077;
	setp.gt.f32 	%p11, %f1077, %f980;
	selp.f32 	%f1078, %f1077, %f980, %p11;
	ld.global.f32 	%f1079, [%rd17+704];
	ld.global.f32 	%f1080, [%rd19];
	fma.rn.f32 	%f1081, %f1079, %f1080, 0f00000000;
	ld.global.f32 	%f1082, [%rd21+704];
	ld.global.f32 	%f1083, [%rd23];
	fma.rn.f32 	%f1084, %f1082, %f1083, 0f00000000;
	ld.global.f32 	%f1085, [%rd17+708];
	ld.global.f32 	%f1086, [%rd19+4];
	fma.rn.f32 	%f1087, %f1085, %f1086, %f1081;
	ld.global.f32 	%f1088, [%rd21+708];
	ld.global.f32 	%f1089, [%rd23+4];
	fma.rn.f32 	%f1090, %f1088, %f1089, %f1084;
	ld.global.f32 	%f1091, [%rd17+712];
	ld.global.f32 	%f1092, [%rd19+8];
	fma.rn.f32 	%f1093, %f1091, %f1092, %f1087;
	ld.global.f32 	%f1094, [%rd21+712];
	ld.global.f32 	%f1095, [%rd23+8];
	fma.rn.f32 	%f1096, %f1094, %f1095, %f1090;
	ld.global.f32 	%f1097, [%rd17+716];
	ld.global.f32 	%f1098, [%rd19+12];
	fma.rn.f32 	%f1099, %f1097, %f1098, %f1093;
	ld.global.f32 	%f1100, [%rd21+716];
	ld.global.f32 	%f1101, [%rd23+12];
	fma.rn.f32 	%f1102, %f1100, %f1101, %f1096;
	ld.global.f32 	%f1103, [%rd17+720];
	ld.global.f32 	%f1104, [%rd19+16];
	fma.rn.f32 	%f1105, %f1103, %f1104, %f1099;
	ld.global.f32 	%f1106, [%rd21+720];
	ld.global.f32 	%f1107, [%rd23+16];
	fma.rn.f32 	%f1108, %f1106, %f1107, %f1102;
	ld.global.f32 	%f1109, [%rd17+724];
	ld.global.f32 	%f1110, [%rd19+20];
	fma.rn.f32 	%f1111, %f1109, %f1110, %f1105;
	ld.global.f32 	%f1112, [%rd21+724];
	ld.global.f32 	%f1113, [%rd23+20];
	fma.rn.f32 	%f1114, %f1112, %f1113, %f1108;
	ld.global.f32 	%f1115, [%rd17+728];
	ld.global.f32 	%f1116, [%rd19+24];
	fma.rn.f32 	%f1117, %f1115, %f1116, %f1111;
	ld.global.f32 	%f1118, [%rd21+728];
	ld.global.f32 	%f1119, [%rd23+24];
	fma.rn.f32 	%f1120, %f1118, %f1119, %f1114;
	ld.global.f32 	%f1121, [%rd17+732];
	ld.global.f32 	%f1122, [%rd19+28];
	fma.rn.f32 	%f1123, %f1121, %f1122, %f1117;
	ld.global.f32 	%f1124, [%rd21+732];
	ld.global.f32 	%f1125, [%rd23+28];
	fma.rn.f32 	%f1126, %f1124, %f1125, %f1120;
	ld.global.f32 	%f1127, [%rd17+736];
	ld.global.f32 	%f1128, [%rd19+32];
	fma.rn.f32 	%f1129, %f1127, %f1128, %f1123;
	ld.global.f32 	%f1130, [%rd21+736];
	ld.global.f32 	%f1131, [%rd23+32];
	fma.rn.f32 	%f1132, %f1130, %f1131, %f1126;
	ld.global.f32 	%f1133, [%rd17+740];
	ld.global.f32 	%f1134, [%rd19+36];
	fma.rn.f32 	%f1135, %f1133, %f1134, %f1129;
	ld.global.f32 	%f1136, [%rd21+740];
	ld.global.f32 	%f1137, [%rd23+36];
	fma.rn.f32 	%f1138, %f1136, %f1137, %f1132;
	ld.global.f32 	%f1139, [%rd17+744];
	ld.global.f32 	%f1140, [%rd19+40];
	fma.rn.f32 	%f1141, %f1139, %f1140, %f1135;
	ld.global.f32 	%f1142, [%rd21+744];
	ld.global.f32 	%f1143, [%rd23+40];
	fma.rn.f32 	%f1144, %f1142, %f1143, %f1138;
	ld.global.f32 	%f1145, [%rd17+748];
	ld.global.f32 	%f1146, [%rd19+44];
	fma.rn.f32 	%f1147, %f1145, %f1146, %f1141;
	ld.global.f32 	%f1148, [%rd21+748];
	ld.global.f32 	%f1149, [%rd23+44];
	fma.rn.f32 	%f1150, %f1148, %f1149, %f1144;
	ld.global.f32 	%f1151, [%rd17+752];
	ld.global.f32 	%f1152, [%rd19+48];
	fma.rn.f32 	%f1153, %f1151, %f1152, %f1147;
	ld.global.f32 	%f1154, [%rd21+752];
	ld.global.f32 	%f1155, [%rd23+48];
	fma.rn.f32 	%f1156, %f1154, %f1155, %f1150;
	ld.global.f32 	%f1157, [%rd17+756];
	ld.global.f32 	%f1158, [%rd19+52];
	fma.rn.f32 	%f1159, %f1157, %f1158, %f1153;
	ld.global.f32 	%f1160, [%rd21+756];
	ld.global.f32 	%f1161, [%rd23+52];
	fma.rn.f32 	%f1162, %f1160, %f1161, %f1156;
	ld.global.f32 	%f1163, [%rd17+760];
	ld.global.f32 	%f1164, [%rd19+56];
	fma.rn.f32 	%f1165, %f1163, %f1164, %f1159;
	ld.global.f32 	%f1166, [%rd21+760];
	ld.global.f32 	%f1167, [%rd23+56];
	fma.rn.f32 	%f1168, %f1166, %f1167, %f1162;
	ld.global.f32 	%f1169, [%rd17+764];
	ld.global.f32 	%f1170, [%rd19+60];
	fma.rn.f32 	%f1171, %f1169, %f1170, %f1165;
	ld.global.f32 	%f1172, [%rd21+764];
	ld.global.f32 	%f1173, [%rd23+60];
	fma.rn.f32 	%f1174, %f1172, %f1173, %f1168;
	mul.f32 	%f1175, %f1171, %f1174;
	st.global.f32 	[%rd25+44], %f1175;
	setp.gt.f32 	%p12, %f1175, %f1078;
	selp.f32 	%f1176, %f1175, %f1078, %p12;
	ld.global.f32 	%f1177, [%rd17+768];
	ld.global.f32 	%f1178, [%rd19];
	fma.rn.f32 	%f1179, %f1177, %f1178, 0f00000000;
	ld.global.f32 	%f1180, [%rd21+768];
	ld.global.f32 	%f1181, [%rd23];
	fma.rn.f32 	%f1182, %f1180, %f1181, 0f00000000;
	ld.global.f32 	%f1183, [%rd17+772];
	ld.global.f32 	%f1184, [%rd19+4];
	fma.rn.f32 	%f1185, %f1183, %f1184, %f1179;
	ld.global.f32 	%f1186, [%rd21+772];
	ld.global.f32 	%f1187, [%rd23+4];
	fma.rn.f32 	%f1188, %f1186, %f1187, %f1182;
	ld.global.f32 	%f1189, [%rd17+776];
	ld.global.f32 	%f1190, [%rd19+8];
	fma.rn.f32 	%f1191, %f1189, %f1190, %f1185;
	ld.global.f32 	%f1192, [%rd21+776];
	ld.global.f32 	%f1193, [%rd23+8];
	fma.rn.f32 	%f1194, %f1192, %f1193, %f1188;
	ld.global.f32 	%f1195, [%rd17+780];
	ld.global.f32 	%f1196, [%rd19+12];
	fma.rn.f32 	%f1197, %f1195, %f1196, %f1191;
	ld.global.f32 	%f1198, [%rd21+780];
	ld.global.f32 	%f1199, [%rd23+12];
	fma.rn.f32 	%f1200, %f1198, %f1199, %f1194;
	ld.global.f32 	%f1201, [%rd17+784];
	ld.global.f32 	%f1202, [%rd19+16];
	fma.rn.f32 	%f1203, %f1201, %f1202, %f1197;
	ld.global.f32 	%f1204, [%rd21+784];
	ld.global.f32 	%f1205, [%rd23+16];
	fma.rn.f32 	%f1206, %f1204, %f1205, %f1200;
	ld.global.f32 	%f1207, [%rd17+788];
	ld.global.f32 	%f1208, [%rd19+20];
	fma.rn.f32 	%f1209, %f1207, %f1208, %f1203;
	ld.global.f32 	%f1210, [%rd21+788];
	ld.global.f32 	%f1211, [%rd23+20];
	fma.rn.f32 	%f1212, %f1210, %f1211, %f1206;
	ld.global.f32 	%f1213, [%rd17+792];
	ld.global.f32 	%f1214, [%rd19+24];
	fma.rn.f32 	%f1215, %f1213, %f1214, %f1209;
	ld.global.f32 	%f1216, [%rd21+792];
	ld.global.f32 	%f1217, [%rd23+24];
	fma.rn.f32 	%f1218, %f1216, %f1217, %f1212;
	ld.global.f32 	%f1219, [%rd17+796];
	ld.global.f32 	%f1220, [%rd19+28];
	fma.rn.f32 	%f1221, %f1219, %f1220, %f1215;
	ld.global.f32 	%f1222, [%rd21+796];
	ld.global.f32 	%f1223, [%rd23+28];
	fma.rn.f32 	%f1224, %f1222, %f1223, %f1218;
	ld.global.f32 	%f1225, [%rd17+800];
	ld.global.f32 	%f1226, [%rd19+32];
	fma.rn.f32 	%f1227, %f1225, %f1226, %f1221;
	ld.global.f32 	%f1228, [%rd21+800];
	ld.global.f32 	%f1229, [%rd23+32];
	fma.rn.f32 	%f1230, %f1228, %f1229, %f1224;
	ld.global.f32 	%f1231, [%rd17+804];
	ld.global.f32 	%f1232, [%rd19+36];
	fma.rn.f32 	%f1233, %f1231, %f1232, %f1227;
	ld.global.f32 	%f1234, [%rd21+804];
	ld.global.f32 	%f1235, [%rd23+36];
	fma.rn.f32 	%f1236, %f1234, %f1235, %f1230;
	ld.global.f32 	%f1237, [%rd17+808];
	ld.global.f32 	%f1238, [%rd19+40];
	fma.rn.f32 	%f1239, %f1237, %f1238, %f1233;
	ld.global.f32 	%f1240, [%rd21+808];
	ld.global.f32 	%f1241, [%rd23+40];
	fma.rn.f32 	%f1242, %f1240, %f1241, %f1236;
	ld.global.f32 	%f1243, [%rd17+812];
	ld.global.f32 	%f1244, [%rd19+44];
	fma.rn.f32 	%f1245, %f1243, %f1244, %f1239;
	ld.global.f32 	%f1246, [%rd21+812];
	ld.global.f32 	%f1247, [%rd23+44];
	fma.rn.f32 	%f1248, %f1246, %f1247, %f1242;
	ld.global.f32 	%f1249, [%rd17+816];
	ld.global.f32 	%f1250, [%rd19+48];
	fma.rn.f32 	%f1251, %f1249, %f1250, %f1245;
	ld.global.f32 	%f1252, [%rd21+816];
	ld.global.f32 	%f1253, [%rd23+48];
	fma.rn.f32 	%f1254, %f1252, %f1253, %f1248;
	ld.global.f32 	%f1255, [%rd17+820];
	ld.global.f32 	%f1256, [%rd19+52];
	fma.rn.f32 	%f1257, %f1255, %f1256, %f1251;
	ld.global.f32 	%f1258, [%rd21+820];
	ld.global.f32 	%f1259, [%rd23+52];
	fma.rn.f32 	%f1260, %f1258, %f1259, %f1254;
	ld.global.f32 	%f1261, [%rd17+824];
	ld.global.f32 	%f1262, [%rd19+56];
	fma.rn.f32 	%f1263, %f1261, %f1262, %f1257;
	ld.global.f32 	%f1264, [%rd21+824];
	ld.global.f32 	%f1265, [%rd23+56];
	fma.rn.f32 	%f1266, %f1264, %f1265, %f1260;
	ld.global.f32 	%f1267, [%rd17+828];
	ld.global.f32 	%f1268, [%rd19+60];
	fma.rn.f32 	%f1269, %f1267, %f1268, %f1263;
	ld.global.f32 	%f1270, [%rd21+828];
	ld.global.f32 	%f1271, [%rd23+60];
	fma.rn.f32 	%f1272, %f1270, %f1271, %f1266;
	mul.f32 	%f1273, %f1269, %f1272;
	st.global.f32 	[%rd25+48], %f1273;
	setp.gt.f32 	%p13, %f1273, %f1176;
	selp.f32 	%f1274, %f1273, %f1176, %p13;
	ld.global.f32 	%f1275, [%rd17+832];
	ld.global.f32 	%f1276, [%rd19];
	fma.rn.f32 	%f1277, %f1275, %f1276, 0f00000000;
	ld.global.f32 	%f1278, [%rd21+832];
	ld.global.f32 	%f1279, [%rd23];
	fma.rn.f32 	%f1280, %f1278, %f1279, 0f00000000;
	ld.global.f32 	%f1281, [%rd17+836];
	ld.global.f32 	%f1282, [%rd19+4];
	fma.rn.f32 	%f1283, %f1281, %f1282, %f1277;
	ld.global.f32 	%f1284, [%rd21+836];
	ld.global.f32 	%f1285, [%rd23+4];
	fma.rn.f32 	%f1286, %f1284, %f1285, %f1280;
	ld.global.f32 	%f1287, [%rd17+840];
	ld.global.f32 	%f1288, [%rd19+8];
	fma.rn.f32 	%f1289, %f1287, %f1288, %f1283;
	ld.global.f32 	%f1290, [%rd21+840];
	ld.global.f32 	%f1291, [%rd23+8];
	fma.rn.f32 	%f1292, %f1290, %f1291, %f1286;
	ld.global.f32 	%f1293, [%rd17+844];
	ld.global.f32 	%f1294, [%rd19+12];
	fma.rn.f32 	%f1295, %f1293, %f1294, %f1289;
	ld.global.f32 	%f1296, [%rd21+844];
	ld.global.f32 	%f1297, [%rd23+12];
	fma.rn.f32 	%f1298, %f1296, %f1297, %f1292;
	ld.global.f32 	%f1299, [%rd17+848];
	ld.global.f32 	%f1300, [%rd19+16];
	fma.rn.f32 	%f1301, %f1299, %f1300, %f1295;
	ld.global.f32 	%f1302, [%rd21+848];
	ld.global.f32 	%f1303, [%rd23+16];
	fma.rn.f32 	%f1304, %f1302, %f1303, %f1298;
	ld.global.f32 	%f1305, [%rd17+852];
	ld.global.f32 	%f1306, [%rd19+20];
	fma.rn.f32 	%f1307, %f1305, %f1306, %f1301;
	ld.global.f32 	%f1308, [%rd21+852];
	ld.global.f32 	%f1309, [%rd23+20];
	fma.rn.f32 	%f1310, %f1308, %f1309, %f1304;
	ld.global.f32 	%f1311, [%rd17+856];
	ld.global.f32 	%f1312, [%rd19+24];
	fma.rn.f32 	%f1313, %f1311, %f1312, %f1307;
	ld.global.f32 	%f1314, [%rd21+856];
	ld.global.f32 	%f1315, [%rd23+24];
	fma.rn.f32 	%f1316, %f1314, %f1315, %f1310;
	ld.global.f32 	%f1317, [%rd17+860];
	ld.global.f32 	%f1318, [%rd19+28];
	fma.rn.f32 	%f1319, %f1317, %f1318, %f1313;
	ld.global.f32 	%f1320, [%rd21+860];
	ld.global.f32 	%f1321, [%rd23+28];
	fma.rn.f32 	%f1322, %f1320, %f1321, %f1316;
	ld.global.f32 	%f1323, [%rd17+864];
	ld.global.f32 	%f1324, [%rd19+32];
	fma.rn.f32 	%f1325, %f1323, %f1324, %f1319;
	ld.global.f32 	%f1326, [%rd21+864];
	ld.global.f32 	%f1327, [%rd23+32];
	fma.rn.f32 	%f1328, %f1326, %f1327, %f1322;
	ld.global.f32 	%f1329, [%rd17+868];
	ld.global.f32 	%f1330, [%rd19+36];
	fma.rn.f32 	%f1331, %f1329, %f1330, %f1325;
	ld.global.f32 	%f1332, [%rd21+868];
	ld.global.f32 	%f1333, [%rd23+36];
	fma.rn.f32 	%f1334, %f1332, %f1333, %f1328;
	ld.global.f32 	%f1335, [%rd17+872];
	ld.global.f32 	%f1336, [%rd19+40];
	fma.rn.f32 	%f1337, %f1335, %f1336, %f1331;
	ld.global.f32 	%f1338, [%rd21+872];
	ld.global.f32 	%f1339, [%rd23+40];
	fma.rn.f32 	%f1340, %f1338, %f1339, %f1334;
	ld.global.f32 	%f1341, [%rd17+876];
	ld.global.f32 	%f1342, [%rd19+44];
	fma.rn.f32 	%f1343, %f1341, %f1342, %f1337;
	ld.global.f32 	%f1344, [%rd21+876];
	ld.global.f32 	%f1345, [%rd23+44];
	fma.rn.f32 	%f1346, %f1344, %f1345, %f1340;
	ld.global.f32 	%f1347, [%rd17+880];
	ld.global.f32 	%f1348, [%rd19+48];
	fma.rn.f32 	%f1349, %f1347, %f1348, %f1343;
	ld.global.f32 	%f1350, [%rd21+880];
	ld.global.f32 	%f1351, [%rd23+48];
	fma.rn.f32 	%f1352, %f1350, %f1351, %f1346;
	ld.global.f32 	%f1353, [%rd17+884];
	ld.global.f32 	%f1354, [%rd19+52];
	fma.rn.f32 	%f1355, %f1353, %f1354, %f1349;
	ld.global.f32 	%f1356, [%rd21+884];
	ld.global.f32 	%f1357, [%rd23+52];
	fma.rn.f32 	%f1358, %f1356, %f1357, %f1352;
	ld.global.f32 	%f1359, [%rd17+888];
	ld.global.f32 	%f1360, [%rd19+56];
	fma.rn.f32 	%f1361, %f1359, %f1360, %f1355;
	ld.global.f32 	%f1362, [%rd21+888];
	ld.global.f32 	%f1363, [%rd23+56];
	fma.rn.f32 	%f1364, %f1362, %f1363, %f1358;
	ld.global.f32 	%f1365, [%rd17+892];
	ld.global.f32 	%f1366, [%rd19+60];
	fma.rn.f32 	%f1367, %f1365, %f1366, %f1361;
	ld.global.f32 	%f1368, [%rd21+892];
	ld.global.f32 	%f1369, [%rd23+60];
	fma.rn.f32 	%f1370, %f1368, %f1369, %f1364;
	mul.f32 	%f1371, %f1367, %f1370;
	st.global.f32 	[%rd25+52], %f1371;
	setp.gt.f32 	%p14, %f1371, %f1274;
	selp.f32 	%f1372, %f1371, %f1274, %p14;
	ld.global.f32 	%f1373, [%rd17+896];
	ld.global.f32 	%f1374, [%rd19];
	fma.rn.f32 	%f1375, %f1373, %f1374, 0f00000000;
	ld.global.f32 	%f1376, [%rd21+896];
	ld.global.f32 	%f1377, [%rd23];
	fma.rn.f32 	%f1378, %f1376, %f1377, 0f00000000;
	ld.global.f32 	%f1379, [%rd17+900];
	ld.global.f32 	%f1380, [%rd19+4];
	fma.rn.f32 	%f1381, %f1379, %f1380, %f1375;
	ld.global.f32 	%f1382, [%rd21+900];
	ld.global.f32 	%f1383, [%rd23+4];
	fma.rn.f32 	%f1384, %f1382, %f1383, %f1378;
	ld.global.f32 	%f1385, [%rd17+904];
	ld.global.f32 	%f1386, [%rd19+8];
	fma.rn.f32 	%f1387, %f1385, %f1386, %f1381;
	ld.global.f32 	%f1388, [%rd21+904];
	ld.global.f32 	%f1389, [%rd23+8];
	fma.rn.f32 	%f1390, %f1388, %f1389, %f1384;
	ld.global.f32 	%f1391, [%rd17+908];
	ld.global.f32 	%f1392, [%rd19+12];
	fma.rn.f32 	%f1393, %f1391, %f1392, %f1387;
	ld.global.f32 	%f1394, [%rd21+908];
	ld.global.f32 	%f1395, [%rd23+12];
	fma.rn.f32 	%f1396, %f1394, %f1395, %f1390;
	ld.global.f32 	%f1397, [%rd17+912];
	ld.global.f32 	%f1398, [%rd19+16];
	fma.rn.f32 	%f1399, %f1397, %f1398, %f1393;
	ld.global.f32 	%f1400, [%rd21+912];
	ld.global.f32 	%f1401, [%rd23+16];
	fma.rn.f32 	%f1402, %f1400, %f1401, %f1396;
	ld.global.f32 	%f1403, [%rd17+916];
	ld.global.f32 	%f1404, [%rd19+20];
	fma.rn.f32 	%f1405, %f1403, %f1404, %f1399;
	ld.global.f32 	%f1406, [%rd21+916];
	ld.global.f32 	%f1407, [%rd23+20];
	fma.rn.f32 	%f1408, %f1406, %f1407, %f1402;
	ld.global.f32 	%f1409, [%rd17+920];
	ld.global.f32 	%f1410, [%rd19+24];
	fma.rn.f32 	%f1411, %f1409, %f1410, %f1405;
	ld.global.f32 	%f1412, [%rd21+920];
	ld.global.f32 	%f1413, [%rd23+24];
	fma.rn.f32 	%f1414, %f1412, %f1413, %f1408;
	ld.global.f32 	%f1415, [%rd17+924];
	ld.global.f32 	%f1416, [%rd19+28];
	fma.rn.f32 	%f1417, %f1415, %f1416, %f1411;
	ld.global.f32 	%f1418, [%rd21+924];
	ld.global.f32 	%f1419, [%rd23+28];
	fma.rn.f32 	%f1420, %f1418, %f1419, %f1414;
	ld.global.f32 	%f1421, [%rd17+928];
	ld.global.f32 	%f1422, [%rd19+32];
	fma.rn.f32 	%f1423, %f1421, %f1422, %f1417;
	ld.global.f32 	%f1424, [%rd21+928];
	ld.global.f32 	%f1425, [%rd23+32];
	fma.rn.f32 	%f1426, %f1424, %f1425, %f1420;
	ld.global.f32 	%f1427, [%rd17+932];
	ld.global.f32 	%f1428, [%rd19+36];
	fma.rn.f32 	%f1429, %f1427, %f1428, %f1423;
	ld.global.f32 	%f1430, [%rd21+932];
	ld.global.f32 	%f1431, [%rd23+36];
	fma.rn.f32 	%f1432, %f1430, %f1431, %f1426;
	ld.global.f32 	%f1433, [%rd17+936];
	ld.global.f32 	%f1434, [%rd19+40];
	fma.rn.f32 	%f1435, %f1433, %f1434, %f1429;
	ld.global.f32 	%f1436, [%rd21+936];
	ld.global.f32 	%f1437, [%rd23+40];
	fma.rn.f32 	%f1438, %f1436, %f1437, %f1432;
	ld.global.f32 	%f1439, [%rd17+940];
	ld.global.f32 	%f1440, [%rd19+44];
	fma.rn.f32 	%f1441, %f1439, %f1440, %f1435;
	ld.global.f32 	%f1442, [%rd21+940];
	ld.global.f32 	%f1443, [%rd23+44];
	fma.rn.f32 	%f1444, %f1442, %f1443, %f1438;
	ld.global.f32 	%f1445, [%rd17+944];
	ld.global.f32 	%f1446, [%rd19+48];
	fma.rn.f32 	%f1447, %f1445, %f1446, %f1441;
	ld.global.f32 	%f1448, [%rd21+944];
	ld.global.f32 	%f1449, [%rd23+48];
	fma.rn.f32 	%f1450, %f1448, %f1449, %f1444;
	ld.global.f32 	%f1451, [%rd17+948];
	ld.global.f32 	%f1452, [%rd19+52];
	fma.rn.f32 	%f1453, %f1451, %f1452, %f1447;
	ld.global.f32 	%f1454, [%rd21+948];
	ld.global.f32 	%f1455, [%rd23+52];
	fma.rn.f32 	%f1456, %f1454, %f1455, %f1450;
	ld.global.f32 	%f1457, [%rd17+952];
	ld.global.f32 	%f1458, [%rd19+56];
	fma.rn.f32 	%f1459, %f1457, %f1458, %f1453;
	ld.global.f32 	%f1460, [%rd21+952];
	ld.global.f32 	%f1461, [%rd23+56];
	fma.rn.f32 	%f1462, %f1460, %f1461, %f1456;
	ld.global.f32 	%f1463, [%rd17+956];
	ld.global.f32 	%f1464, [%rd19+60];
	fma.rn.f32 	%f1465, %f1463, %f1464, %f1459;
	ld.global.f32 	%f1466, [%rd21+956];
	ld.global.f32 	%f1467, [%rd23+60];
	fma.rn.f32 	%f1468, %f1466, %f1467, %f1462;
	mul.f32 	%f1469, %f1465, %f1468;
	st.global.f32 	[%rd25+56], %f1469;
	setp.gt.f32 	%p15, %f1469, %f1372;
	selp.f32 	%f1470, %f1469, %f1372, %p15;
	ld.global.f32 	%f1471, [%rd17+960];
	ld.global.f32 	%f1472, [%rd19];
	fma.rn.f32 	%f1473, %f1471, %f1472, 0f00000000;
	ld.global.f32 	%f1474, [%rd21+960];
	ld.global.f32 	%f1475, [%rd23];
	fma.rn.f32 	%f1476, %f1474, %f1475, 0f00000000;
	ld.global.f32 	%f1477, [%rd17+964];
	ld.global.f32 	%f1478, [%rd19+4];
	fma.rn.f32 	%f1479, %f1477, %f1478, %f1473;
	ld.global.f32 	%f1480, [%rd21+964];
	ld.global.f32 	%f1481, [%rd23+4];
	fma.rn.f32 	%f1482, %f1480, %f1481, %f1476;
	ld.global.f32 	%f1483, [%rd17+968];
	ld.global.f32 	%f1484, [%rd19+8];
	fma.rn.f32 	%f1485, %f1483, %f1484, %f1479;
	ld.global.f32 	%f1486, [%rd21+968];
	ld.global.f32 	%f1487, [%rd23+8];
	fma.rn.f32 	%f1488, %f1486, %f1487, %f1482;
	ld.global.f32 	%f1489, [%rd17+972];
	ld.global.f32 	%f1490, [%rd19+12];
	fma.rn.f32 	%f1491, %f1489, %f1490, %f1485;
	ld.global.f32 	%f1492, [%rd21+972];
	ld.global.f32 	%f1493, [%rd23+12];
	fma.rn.f32 	%f1494, %f1492, %f1493, %f1488;
	ld.global.f32 	%f1495, [%rd17+976];
	ld.global.f32 	%f1496, [%rd19+16];
	fma.rn.f32 	%f1497, %f1495, %f1496, %f1491;
	ld.global.f32 	%f1498, [%rd21+976];
	ld.global.f32 	%f1499, [%rd23+16];
	fma.rn.f32 	%f1500, %f1498, %f1499, %f1494;
	ld.global.f32 	%f1501, [%rd17+980];
	ld.global.f32 	%f1502, [%rd19+20];
	fma.rn.f32 	%f1503, %f1501, %f1502, %f1497;
	ld.global.f32 	%f1504, [%rd21+980];
	ld.global.f32 	%f1505, [%rd23+20];
	fma.rn.f32 	%f1506, %f1504, %f1505, %f1500;
	ld.global.f32 	%f1507, [%rd17+984];
	ld.global.f32 	%f1508, [%rd19+24];
	fma.rn.f32 	%f1509, %f1507, %f1508, %f1503;
	ld.global.f32 	%f1510, [%rd21+984];
	ld.global.f32 	%f1511, [%rd23+24];
	fma.rn.f32 	%f1512, %f1510, %f1511, %f1506;
	ld.global.f32 	%f1513, [%rd17+988];
	ld.global.f32 	%f1514, [%rd19+28];
	fma.rn.f32 	%f1515, %f1513, %f1514, %f1509;
	ld.global.f32 	%f1516, [%rd21+988];
	ld.global.f32 	%f1517, [%rd23+28];
	fma.rn.f32 	%f1518, %f1516, %f1517, %f1512;
	ld.global.f32 	%f1519, [%rd17+992];
	ld.global.f32 	%f1520, [%rd19+32];
	fma.rn.f32 	%f1521, %f1519, %f1520, %f1515;
	ld.global.f32 	%f1522, [%rd21+992];
	ld.global.f32 	%f1523, [%rd23+32];
	fma.rn.f32 	%f1524, %f1522, %f1523, %f1518;
	ld.global.f32 	%f1525, [%rd17+996];
	ld.global.f32 	%f1526, [%rd19+36];
	fma.rn.f32 	%f1527, %f1525, %f1526, %f1521;
	ld.global.f32 	%f1528, [%rd21+996];
	ld.global.f32 	%f1529, [%rd23+36];
	fma.rn.f32 	%f1530, %f1528, %f1529, %f1524;
	ld.global.f32 	%f1531, [%rd17+1000];
	ld.global.f32 	%f1532, [%rd19+40];
	fma.rn.f32 	%f1533, %f1531, %f1532, %f1527;
	ld.global.f32 	%f1534, [%rd21+1000];
	ld.global.f32 	%f1535, [%rd23+40];
	fma.rn.f32 	%f1536, %f1534, %f1535, %f1530;
	ld.global.f32 	%f1537, [%rd17+1004];
	ld.global.f32 	%f1538, [%rd19+44];
	fma.rn.f32 	%f1539, %f1537, %f1538, %f1533;
	ld.global.f32 	%f1540, [%rd21+1004];
	ld.global.f32 	%f1541, [%rd23+44];
	fma.rn.f32 	%f1542, %f1540, %f1541, %f1536;
	ld.global.f32 	%f1543, [%rd17+1008];
	ld.global.f32 	%f1544, [%rd19+48];
	fma.rn.f32 	%f1545, %f1543, %f1544, %f1539;
	ld.global.f32 	%f1546, [%rd21+1008];
	ld.global.f32 	%f1547, [%rd23+48];
	fma.rn.f32 	%f1548, %f1546, %f1547, %f1542;
	ld.global.f32 	%f1549, [%rd17+1012];
	ld.global.f32 	%f1550, [%rd19+52];
	fma.rn.f32 	%f1551, %f1549, %f1550, %f1545;
	ld.global.f32 	%f1552, [%rd21+1012];
	ld.global.f32 	%f1553, [%rd23+52];
	fma.rn.f32 	%f1554, %f1552, %f1553, %f1548;
	ld.global.f32 	%f1555, [%rd17+1016];
	ld.global.f32 	%f1556, [%rd19+56];
	fma.rn.f32 	%f1557, %f1555, %f1556, %f1551;
	ld.global.f32 	%f1558, [%rd21+1016];
	ld.global.f32 	%f1559, [%rd23+56];
	fma.rn.f32 	%f1560, %f1558, %f1559, %f1554;
	ld.global.f32 	%f1561, [%rd17+1020];
	ld.global.f32 	%f1562, [%rd19+60];
	fma.rn.f32 	%f1563, %f1561, %f1562, %f1557;
	ld.global.f32 	%f1564, [%rd21+1020];
	ld.global.f32 	%f1565, [%rd23+60];
	fma.rn.f32 	%f1566, %f1564, %f1565, %f1560;
	mul.f32 	%f1567, %f1563, %f1566;
	setp.gt.f32 	%p16, %f1567, %f1470;
	selp.f32 	%f1568, %f1567, %f1470, %p16;
	div.rn.f32 	%f1569, %f97, %f1568;
	st.global.f32 	[%rd25], %f1569;
	div.rn.f32 	%f1570, %f195, %f1568;
	st.global.f32 	[%rd25+4], %f1570;
	div.rn.f32 	%f1571, %f293, %f1568;
	st.global.f32 	[%rd25+8], %f1571;
	div.rn.f32 	%f1572, %f391, %f1568;
	st.global.f32 	[%rd25+12], %f1572;
	div.rn.f32 	%f1573, %f489, %f1568;
	st.global.f32 	[%rd25+16], %f1573;
	div.rn.f32 	%f1574, %f587, %f1568;
	st.global.f32 	[%rd25+20], %f1574;
	div.rn.f32 	%f1575, %f685, %f1568;
	st.global.f32 	[%rd25+24], %f1575;
	div.rn.f32 	%f1576, %f783, %f1568;
	st.global.f32 	[%rd25+28], %f1576;
	div.rn.f32 	%f1577, %f881, %f1568;
	st.global.f32 	[%rd25+32], %f1577;
	div.rn.f32 	%f1578, %f979, %f1568;
	st.global.f32 	[%rd25+36], %f1578;
	div.rn.f32 	%f1579, %f1077, %f1568;
	st.global.f32 	[%rd25+40], %f1579;
	div.rn.f32 	%f1580, %f1175, %f1568;
	st.global.f32 	[%rd25+44], %f1580;
	div.rn.f32 	%f1581, %f1273, %f1568;
	st.global.f32 	[%rd25+48], %f1581;
	div.rn.f32 	%f1582, %f1371, %f1568;
	st.global.f32 	[%rd25+52], %f1582;
	div.rn.f32 	%f1583, %f1469, %f1568;
	st.global.f32 	[%rd25+56], %f1583;
	div.rn.f32 	%f1584, %f1567, %f1568;
	st.global.f32 	[%rd25+60], %f1584;
	setp.lt.f32 	%p17, %f1568, 0f00800000;
	mul.f32 	%f1585, %f1568, 0f4B000000;
	selp.f32 	%f1586, %f1585, %f1568, %p17;
	selp.f32 	%f1587, 0fC1B80000, 0f00000000, %p17;
	mov.b32 	%r33, %f1586;
	add.s32 	%r34, %r33, -1059760811;
	and.b32  	%r35, %r34, -8388608;
	sub.s32 	%r36, %r33, %r35;
	mov.b32 	%f1588, %r36;
	cvt.rn.f32.s32 	%f1589, %r35;
	fma.rn.f32 	%f1590, %f1589, 0f34000000, %f1587;
	add.f32 	%f1591, %f1588, 0fBF800000;
	fma.rn.f32 	%f1592, %f1591, 0fBE055027, 0f3E1039F6;
	fma.rn.f32 	%f1593, %f1592, %f1591, 0fBDF8CDCC;
	fma.rn.f32 	%f1594, %f1593, %f1591, 0f3E0F2955;
	fma.rn.f32 	%f1595, %f1594, %f1591, 0fBE2AD8B9;
	fma.rn.f32 	%f1596, %f1595, %f1591, 0f3E4CED0B;
	fma.rn.f32 	%f1597, %f1596, %f1591, 0fBE7FFF22;
	fma.rn.f32 	%f1598, %f1597, %f1591, 0f3EAAAA78;
	fma.rn.f32 	%f1599, %f1598, %f1591, 0fBF000000;
	mul.f32 	%f1600, %f1591, %f1599;
	fma.rn.f32 	%f1601, %f1600, %f1591, %f1591;
	fma.rn.f32 	%f1602, %f1590, 0f3F317218, %f1601;
	setp.gt.u32 	%p18, %r33, 2139095039;
	fma.rn.f32 	%f1603, %f1586, 0f7F800000, 0f7F800000;
	selp.f32 	%f1604, %f1603, %f1602, %p18;
	setp.eq.f32 	%p19, %f1586, 0f00000000;
	selp.f32 	%f1605, 0fFF800000, %f1604, %p19;
	ld.global.f32 	%f1606, [%rd19+64];
	add.f32 	%f1607, %f1605, %f1606;
	ld.global.f32 	%f1608, [%rd23+64];
	add.f32 	%f1609, %f1607, %f1608;
	st.global.f32 	[%rd25+64], %f1609;
$L__BB6_2:
	ret;

}
	// .globl	_Z14sumfinalpairediiiPfS_S_
.visible .entry _Z14sumfinalpairediiiPfS_S_(
	.param .u32 _Z14sumfinalpairediiiPfS_S__param_0,
	.param .u32 _Z14sumfinalpairediiiPfS_S__param_1,
	.param .u32 _Z14sumfinalpairediiiPfS_S__param_2,
	.param .u64 .ptr .align 1 _Z14sumfinalpairediiiPfS_S__param_3,
	.param .u64 .ptr .align 1 _Z14sumfinalpairediiiPfS_S__param_4,
	.param .u64 .ptr .align 1 _Z14sumfinalpairediiiPfS_S__param_5
)
{
	.reg .pred 	%p<14>;
	.reg .b32 	%r<48>;
	.reg .b32 	%f<82>;
	.reg .b64 	%rd<29>;

	ld.param.u32 	%r20, [_Z14sumfinalpairediiiPfS_S__param_0];
	ld.param.u32 	%r21, [_Z14sumfinalpairediiiPfS_S__param_1];
	ld.param.u32 	%r22, [_Z14sumfinalpairediiiPfS_S__param_2];
	ld.param.u64 	%rd7, [_Z14sumfinalpairediiiPfS_S__param_3];
	ld.param.u64 	%rd8, [_Z14sumfinalpairediiiPfS_S__param_4];
	ld.param.u64 	%rd6, [_Z14sumfinalpairediiiPfS_S__param_5];
	cvta.to.global.u64 	%rd1, %rd7;
	cvta.to.global.u64 	%rd2, %rd8;
	add.s32 	%r1, %r20, 1;
	mov.u32 	%r23, %ctaid.x;
	mov.u32 	%r24, %ntid.x;
	mov.u32 	%r25, %tid.x;
	mad.lo.s32 	%r2, %r23, %r24, %r25;
	div.s32 	%r26, %r2, %r22;
	mul.lo.s32 	%r3, %r26, %r20;
	mul.lo.s32 	%r27, %r22, %r21;
	setp.ge.s32 	%p1, %r2, %r27;
	@%p1 bra 	$L__BB7_14;
	cvta.to.global.u64 	%rd9, %rd6;
	mul.wide.s32 	%rd10, %r2, 4;
	add.s64 	%rd3, %rd9, %rd10;
	mov.b32 	%r28, 0;
	st.global.u32 	[%rd3], %r28;
	setp.lt.s32 	%p2, %r20, 1;
	mov.f32 	%f81, 0f00000000;
	@%p2 bra 	$L__BB7_13;
	mul.lo.s32 	%r4, %r1, %r2;
	and.b32  	%r5, %r20, 7;
	setp.lt.u32 	%p3, %r20, 8;
	mov.b32 	%r46, 0;
	mov.f32 	%f81, 0f00000000;
	@%p3 bra 	$L__BB7_5;
	and.b32  	%r46, %r20, 2147483640;
	neg.s32 	%r44, %r46;
	add.s64 	%rd4, %rd1, 16;
	add.s64 	%rd5, %rd2, 16;
	mov.f32 	%f81, 0f00000000;
	mov.u32 	%r42, %r4;
	mov.u32 	%r43, %r3;
$L__BB7_4:
	.pragma "nounroll";
	mul.wide.s32 	%rd11, %r43, 4;
	add.s64 	%rd12, %rd4, %rd11;
	mul.wide.s32 	%rd13, %r42, 4;
	add.s64 	%rd14, %rd5, %rd13;
	ld.global.f32 	%f13, [%rd12+-16];
	ld.global.f32 	%f14, [%rd14+-16];
	fma.rn.f32 	%f15, %f13, %f14, %f81;
	st.global.f32 	[%rd3], %f15;
	ld.global.f32 	%f16, [%rd12+-12];
	ld.global.f32 	%f17, [%rd14+-12];
	fma.rn.f32 	%f18, %f16, %f17, %f15;
	st.global.f32 	[%rd3], %f18;
	ld.global.f32 	%f19, [%rd12+-8];
	ld.global.f32 	%f20, [%rd14+-8];
	fma.rn.f32 	%f21, %f19, %f20, %f18;
	st.global.f32 	[%rd3], %f21;
	ld.global.f32 	%f22, [%rd12+-4];
	ld.global.f32 	%f23, [%rd14+-4];
	fma.rn.f32 	%f24, %f22, %f23, %f21;
	st.global.f32 	[%rd3], %f24;
	ld.global.f32 	%f25, [%rd12];
	ld.global.f32 	%f26, [%rd14];
	fma.rn.f32 	%f27, %f25, %f26, %f24;
	st.global.f32 	[%rd3], %f27;
	ld.global.f32 	%f28, [%rd12+4];
	ld.global.f32 	%f29, [%rd14+4];
	fma.rn.f32 	%f30, %f28, %f29, %f27;
	st.global.f32 	[%rd3], %f30;
	ld.global.f32 	%f31, [%rd12+8];
	ld.global.f32 	%f32, [%rd14+8];
	fma.rn.f32 	%f33, %f31, %f32, %f30;
	st.global.f32 	[%rd3], %f33;
	ld.global.f32 	%f34, [%rd12+12];
	ld.global.f32 	%f35, [%rd14+12];
	fma.rn.f32 	%f81, %f34, %f35, %f33;
	st.global.f32 	[%rd3], %f81;
	add.s32 	%r44, %r44, 8;
	add.s32 	%r43, %r43, 8;
	add.s32 	%r42, %r42, 8;
	setp.ne.s32 	%p4, %r44, 0;
	@%p4 bra 	$L__BB7_4;
$L__BB7_5:
	setp.eq.s32 	%p5, %r5, 0;
	@%p5 bra 	$L__BB7_13;
	and.b32  	%r15, %r20, 3;
	setp.lt.u32 	%p6, %r5, 4;
	@%p6 bra 	$L__BB7_8;
	add.s32 	%r30, %r46, %r3;
	mul.wide.s32 	%rd15, %r30, 4;
	add.s64 	%rd16, %rd1, %rd15;
	ld.global.f32 	%f36, [%rd16];
	add.s32 	%r31, %r46, %r4;
	mul.wide.s32 	%rd17, %r31, 4;
	add.s64 	%rd18, %rd2, %rd17;
	ld.global.f32 	%f37, [%rd18];
	fma.rn.f32 	%f38, %f36, %f37, %f81;
	st.global.f32 	[%rd3], %f38;
	ld.global.f32 	%f39, [%rd16+4];
	ld.global.f32 	%f40, [%rd18+4];
	fma.rn.f32 	%f41, %f39, %f40, %f38;
	st.global.f32 	[%rd3], %f41;
	ld.global.f32 	%f42, [%rd16+8];
	ld.global.f32 	%f43, [%rd18+8];
	fma.rn.f32 	%f44, %f42, %f43, %f41;
	st.global.f32 	[%rd3], %f44;
	ld.global.f32 	%f45, [%rd16+12];
	ld.global.f32 	%f46, [%rd18+12];
	fma.rn.f32 	%f81, %f45, %f46, %f44;
	st.global.f32 	[%rd3], %f81;
	add.s32 	%r46, %r46, 4;
$L__BB7_8:
	setp.eq.s32 	%p7, %r15, 0;
	@%p7 bra 	$L__BB7_13;
	setp.eq.s32 	%p8, %r15, 1;
	@%p8 bra 	$L__BB7_11;
	add.s32 	%r32, %r46, %r3;
	mul.wide.s32 	%rd19, %r32, 4;
	add.s64 	%rd20, %rd1, %rd19;
	ld.global.f32 	%f47, [%rd20];
	add.s32 	%r33, %r46, %r4;
	mul.wide.s32 	%rd21, %r33, 4;
	add.s64 	%rd22, %rd2, %rd21;
	ld.global.f32 	%f48, [%rd22];
	fma.rn.f32 	%f49, %f47, %f48, %f81;
	st.global.f32 	[%rd3], %f49;
	ld.global.f32 	%f50, [%rd20+4];
	ld.global.f32 	%f51, [%rd22+4];
	fma.rn.f32 	%f81, %f50, %f51, %f49;
	st.global.f32 	[%rd3], %f81;
	add.s32 	%r46, %r46, 2;
$L__BB7_11:
	and.b32  	%r34, %r20, 1;
	setp.eq.b32 	%p9, %r34, 1;
	not.pred 	%p10, %p9;
	@%p10 bra 	$L__BB7_13;
	add.s32 	%r35, %r46, %r3;
	mul.wide.s32 	%rd23, %r35, 4;
	add.s64 	%rd24, %rd1, %rd23;
	ld.global.f32 	%f52, [%rd24];
	add.s32 	%r36, %r46, %r4;
	mul.wide.s32 	%rd25, %r36, 4;
	add.s64 	%rd26, %rd2, %rd25;
	ld.global.f32 	%f53, [%rd26];
	fma.rn.f32 	%f81, %f52, %f53, %f81;
	st.global.f32 	[%rd3], %f81;
$L__BB7_13:
	setp.lt.f32 	%p11, %f81, 0f00800000;
	mul.f32 	%f54, %f81, 0f4B000000;
	selp.f32 	%f55, %f54, %f81, %p11;
	selp.f32 	%f56, 0fC1B80000, 0f00000000, %p11;
	mov.b32 	%r37, %f55;
	add.s32 	%r38, %r37, -1059760811;
	and.b32  	%r39, %r38, -8388608;
	sub.s32 	%r40, %r37, %r39;
	mov.b32 	%f57, %r40;
	cvt.rn.f32.s32 	%f58, %r39;
	fma.rn.f32 	%f59, %f58, 0f34000000, %f56;
	add.f32 	%f60, %f57, 0fBF800000;
	fma.rn.f32 	%f61, %f60, 0fBE055027, 0f3E1039F6;
	fma.rn.f32 	%f62, %f61, %f60, 0fBDF8CDCC;
	fma.rn.f32 	%f63, %f62, %f60, 0f3E0F2955;
	fma.rn.f32 	%f64, %f63, %f60, 0fBE2AD8B9;
	fma.rn.f32 	%f65, %f64, %f60, 0f3E4CED0B;
	fma.rn.f32 	%f66, %f65, %f60, 0fBE7FFF22;
	fma.rn.f32 	%f67, %f66, %f60, 0f3EAAAA78;
	fma.rn.f32 	%f68, %f67, %f60, 0fBF000000;
	mul.f32 	%f69, %f60, %f68;
	fma.rn.f32 	%f70, %f69, %f60, %f60;
	fma.rn.f32 	%f71, %f59, 0f3F317218, %f70;
	setp.gt.u32 	%p12, %r37, 2139095039;
	fma.rn.f32 	%f72, %f55, 0f7F800000, 0f7F800000;
	selp.f32 	%f73, %f72, %f71, %p12;
	setp.eq.f32 	%p13, %f55, 0f00000000;
	selp.f32 	%f74, 0fFF800000, %f73, %p13;
	mad.lo.s32 	%r41, %r1, %r2, %r20;
	mul.wide.s32 	%rd27, %r41, 4;
	add.s64 	%rd28, %rd2, %rd27;
	ld.global.f32 	%f75, [%rd28];
	add.f32 	%f76, %f75, %f74;
	st.global.f32 	[%rd3], %f76;
$L__BB7_14:
	ret;

}
	// .globl	_Z7sumcatsiiPfS_S_
.visible .entry _Z7sumcatsiiPfS_S_(
	.param .u32 _Z7sumcatsiiPfS_S__param_0,
	.param .u32 _Z7sumcatsiiPfS_S__param_1,
	.param .u64 .ptr .align 1 _Z7sumcatsiiPfS_S__param_2,
	.param .u64 .ptr .align 1 _Z7sumcatsiiPfS_S__param_3,
	.param .u64 .ptr .align 1 _Z7sumcatsiiPfS_S__param_4
)
{
	.reg .pred 	%p<13>;
	.reg .b32 	%r<74>;
	.reg .b32 	%f<36>;
	.reg .b64 	%rd<18>;
	.reg .b64 	%fd<98>;

	ld.param.u32 	%r27, [_Z7sumcatsiiPfS_S__param_0];
	ld.param.u32 	%r28, [_Z7sumcatsiiPfS_S__param_1];
	ld.param.u64 	%rd10, [_Z7sumcatsiiPfS_S__param_2];
	ld.param.u64 	%rd8, [_Z7sumcatsiiPfS_S__param_3];
	ld.param.u64 	%rd9, [_Z7sumcatsiiPfS_S__param_4];
	cvta.to.global.u64 	%rd1, %rd10;
	mov.u32 	%r29, %ctaid.x;
	mov.u32 	%r30, %ntid.x;
	mov.u32 	%r31, %tid.x;
	mad.lo.s32 	%r1, %r29, %r30, %r31;
	setp.ge.s32 	%p1, %r1, %r28;
	@%p1 bra 	$L__BB8_21;
	cvta.to.global.u64 	%rd2, %rd8;
	cvta.to.global.u64 	%rd11, %rd9;
	ld.global.f32 	%f5, [%rd1];
	mul.wide.s32 	%rd12, %r1, 4;
	add.s64 	%rd13, %rd2, %rd12;
	ld.global.f32 	%f6, [%rd13];
	add.f32 	%f35, %f5, %f6;
	add.s64 	%rd3, %rd11, %rd12;
	st.global.f32 	[%rd3], %f35;
	setp.lt.s32 	%p2, %r27, 2;
	@%p2 bra 	$L__BB8_21;
	mov.b32 	%r32, 1127219200;
	mov.b32 	%r33, -2147483648;
	mov.b64 	%fd1, {%r33, %r32};
	neg.s32 	%r65, %r27;
	add.s64 	%rd17, %rd1, 4;
	mov.u32 	%r64, %r28;
$L__BB8_3:
	mul.wide.s32 	%rd15, %r64, 4;
	add.s64 	%rd16, %rd13, %rd15;
	ld.global.f32 	%f7, [%rd17];
	ld.global.f32 	%f8, [%rd16];
	add.f32 	%f3, %f7, %f8;
	setp.leu.f32 	%p3, %f35, %f3;
	@%p3 bra 	$L__BB8_12;
	sub.f32 	%f22, %f3, %f35;
	fma.rn.f32 	%f23, %f22, 0f3BBB989D, 0f3F000000;
	cvt.sat.f32.f32 	%f24, %f23;
	mov.f32 	%f25, 0f4B400001;
	mov.f32 	%f26, 0f437C0000;
	fma.rm.f32 	%f27, %f24, %f26, %f25;
	add.f32 	%f28, %f27, 0fCB40007F;
	neg.f32 	%f29, %f28;
	fma.rn.f32 	%f30, %f22, 0f3FB8AA3B, %f29;
	fma.rn.f32 	%f31, %f22, 0f32A57060, %f30;
	mov.b32 	%r50, %f27;
	shl.b32 	%r51, %r50, 23;
	mov.b32 	%f32, %r51;
	ex2.approx.ftz.f32 	%f33, %f31;
	mul.f32 	%f34, %f33, %f32;
	cvt.f64.f32 	%fd57, %f34;
	add.f64 	%fd91, %fd57, 0d3FF0000000000000;
	{
	.reg .b32 %temp; 
	mov.b64 	{%temp, %r66}, %fd91;
	}
	{
	.reg .b32 %temp; 
	mov.b64 	{%r67, %temp}, %fd91;
	}
	setp.gt.s32 	%p8, %r66, 1048575;
	mov.b32 	%r68, -1023;
	@%p8 bra 	$L__BB8_6;
	mul.f64 	%fd91, %fd91, 0d4350000000000000;
	{
	.reg .b32 %temp; 
	mov.b64 	{%temp, %r66}, %fd91;
	}
	{
	.reg .b32 %temp; 
	mov.b64 	{%r67, %temp}, %fd91;
	}
	mov.b32 	%r68, -1077;
$L__BB8_6:
	add.s32 	%r53, %r66, -1;
	setp.gt.u32 	%p9, %r53, 2146435070;
	@%p9 bra 	$L__BB8_10;
	shr.u32 	%r56, %r66, 20;
	add.s32 	%r69, %r68, %r56;
	and.b32  	%r57, %r66, 1048575;
	or.b32  	%r58, %r57, 1072693248;
	mov.b64 	%fd92, {%r67, %r58};
	setp.lt.u32 	%p11, %r58, 1073127583;
	@%p11 bra 	$L__BB8_9;
	{
	.reg .b32 %temp; 
	mov.b64 	{%r59, %temp}, %fd92;
	}
	{
	.reg .b32 %temp; 
	mov.b64 	{%temp, %r60}, %fd92;
	}
	add.s32 	%r61, %r60, -1048576;
	mov.b64 	%fd92, {%r59, %r61};
	add.s32 	%r69, %r69, 1;
$L__BB8_9:
	add.f64 	%fd59, %fd92, 0dBFF0000000000000;
	add.f64 	%fd60, %fd92, 0d3FF0000000000000;
	rcp.approx.ftz.f64 	%fd61, %fd60;
	neg.f64 	%fd62, %fd60;
	fma.rn.f64 	%fd63, %fd62, %fd61, 0d3FF0000000000000;
	fma.rn.f64 	%fd64, %fd63, %fd63, %fd63;
	fma.rn.f64 	%fd65, %fd64, %fd61, %fd61;
	mul.f64 	%fd66, %fd59, %fd65;
	fma.rn.f64 	%fd67, %fd59, %fd65, %fd66;
	mul.f64 	%fd68, %fd67, %fd67;
	fma.rn.f64 	%fd69, %fd68, 0d3EB1380B3AE80F1E, 0d3ED0EE258B7A8B04;
	fma.rn.f64 	%fd70, %fd69, %fd68, 0d3EF3B2669F02676F;
	fma.rn.f64 	%fd71, %fd70, %fd68, 0d3F1745CBA9AB0956;
	fma.rn.f64 	%fd72, %fd71, %fd68, 0d3F3C71C72D1B5154;
	fma.rn.f64 	%fd73, %fd72, %fd68, 0d3F624924923BE72D;
	fma.rn.f64 	%fd74, %fd73, %fd68, 0d3F8999999999A3C4;
	fma.rn.f64 	%fd75, %fd74, %fd68, 0d3FB5555555555554;
	sub.f64 	%fd76, %fd59, %fd67;
	add.f64 	%fd77, %fd76, %fd76;
	neg.f64 	%fd78, %fd67;
	fma.rn.f64 	%fd79, %fd78, %fd59, %fd77;
	mul.f64 	%fd80, %fd65, %fd79;
	mul.f64 	%fd81, %fd68, %fd75;
	fma.rn.f64 	%fd82, %fd81, %fd67, %fd80;
	xor.b32  	%r62, %r69, -2147483648;
	mov.b32 	%r63, 1127219200;
	mov.b64 	%fd83, {%r62, %r63};
	sub.f64 	%fd84, %fd83, %fd1;
	fma.rn.f64 	%fd85, %fd84, 0d3FE62E42FEFA39EF, %fd67;
	fma.rn.f64 	%fd86, %fd84, 0dBFE62E42FEFA39EF, %fd85;
	sub.f64 	%fd87, %fd86, %fd67;
	sub.f64 	%fd88, %fd82, %fd87;
	fma.rn.f64 	%fd89, %fd84, 0d3C7ABC9E3B39803F, %fd88;
	add.f64 	%fd93, %fd85, %fd89;
	bra.uni 	$L__BB8_11;
$L__BB8_10:
	fma.rn.f64 	%fd58, %fd91, 0d7FF0000000000000, 0d7FF0000000000000;
	{
	.reg .b32 %temp; 
	mov.b64 	{%temp, %r54}, %fd91;
	}
	and.b32  	%r55, %r54, 2147483647;
	setp.eq.s32 	%p10, %r55, 0;
	selp.f64 	%fd93, 0dFFF0000000000000, %fd58, %p10;
$L__BB8_11:
	cvt.f64.f32 	%fd90, %f35;
	add.f64 	%fd97, %fd93, %fd90;
	bra.uni 	$L__BB8_20;
$L__BB8_12:
	sub.f32 	%f9, %f35, %f3;
	fma.rn.f32 	%f10, %f9, 0f3BBB989D, 0f3F000000;
	cvt.sat.f32.f32 	%f11, %f10;
	mov.f32 	%f12, 0f4B400001;
	mov.f32 	%f13, 0f437C0000;
	fma.rm.f32 	%f14, %f11, %f13, %f12;
	add.f32 	%f15, %f14, 0fCB40007F;
	neg.f32 	%f16, %f15;
	fma.rn.f32 	%f17, %f9, 0f3FB8AA3B, %f16;
	fma.rn.f32 	%f18, %f9, 0f32A57060, %f17;
	mov.b32 	%r35, %f14;
	shl.b32 	%r36, %r35, 23;
	mov.b32 	%f19, %r36;
	ex2.approx.ftz.f32 	%f20, %f18;
	mul.f32 	%f21, %f20, %f19;
	cvt.f64.f32 	%fd23, %f21;
	add.f64 	%fd94, %fd23, 0d3FF0000000000000;
	{
	.reg .b32 %temp; 
	mov.b64 	{%temp, %r70}, %fd94;
	}
	{
	.reg .b32 %temp; 
	mov.b64 	{%r71, %temp}, %fd94;
	}
	setp.gt.s32 	%p4, %r70, 1048575;
	mov.b32 	%r72, -1023;
	@%p4 bra 	$L__BB8_14;
	mul.f64 	%fd94, %fd94, 0d4350000000000000;
	{
	.reg .b32 %temp; 
	mov.b64 	{%temp, %r70}, %fd94;
	}
	{
	.reg .b32 %temp; 
	mov.b64 	{%r71, %temp}, %fd94;
	}
	mov.b32 	%r72, -1077;
$L__BB8_14:
	add.s32 	%r38, %r70, -1;
	setp.gt.u32 	%p5, %r38, 2146435070;
	@%p5 bra 	$L__BB8_18;
	shr.u32 	%r41, %r70, 20;
	add.s32 	%r73, %r72, %r41;
	and.b32  	%r42, %r70, 1048575;
	or.b32  	%r43, %r42, 1072693248;
	mov.b64 	%fd95, {%r71, %r43};
	setp.lt.u32 	%p7, %r43, 1073127583;
	@%p7 bra 	$L__BB8_17;
	{
	.reg .b32 %temp; 
	mov.b64 	{%r44, %temp}, %fd95;
	}
	{
	.reg .b32 %temp; 
	mov.b64 	{%temp, %r45}, %fd95;
	}
	add.s32 	%r46, %r45, -1048576;
	mov.b64 	%fd95, {%r44, %r46};
	add.s32 	%r73, %r73, 1;
$L__BB8_17:
	add.f64 	%fd25, %fd95, 0dBFF0000000000000;
	add.f64 	%fd26, %fd95, 0d3FF0000000000000;
	rcp.approx.ftz.f64 	%fd27, %fd26;
	neg.f64 	%fd28, %fd26;
	fma.rn.f64 	%fd29, %fd28, %fd27, 0d3FF0000000000000;
	fma.rn.f64 	%fd30, %fd29, %fd29, %fd29;
	fma.rn.f64 	%fd31, %fd30, %fd27, %fd27;
	mul.f64 	%fd32, %fd25, %fd31;
	fma.rn.f64 	%fd33, %fd25, %fd31, %fd32;
	mul.f64 	%fd34, %fd33, %fd33;
	fma.rn.f64 	%fd35, %fd34, 0d3EB1380B3AE80F1E, 0d3ED0EE258B7A8B04;
	fma.rn.f64 	%fd36, %fd35, %fd34, 0d3EF3B2669F02676F;
	fma.rn.f64 	%fd37, %fd36, %fd34, 0d3F1745CBA9AB0956;
	fma.rn.f64 	%fd38, %fd37, %fd34, 0d3F3C71C72D1B5154;
	fma.rn.f64 	%fd39, %fd38, %fd34, 0d3F624924923BE72D;
	fma.rn.f64 	%fd40, %fd39, %fd34, 0d3F8999999999A3C4;
	fma.rn.f64 	%fd41, %fd40, %fd34, 0d3FB5555555555554;
	sub.f64 	%fd42, %fd25, %fd33;
	add.f64 	%fd43, %fd42, %fd42;
	neg.f64 	%fd44, %fd33;
	fma.rn.f64 	%fd45, %fd44, %fd25, %fd43;
	mul.f64 	%fd46, %fd31, %fd45;
	mul.f64 	%fd47, %fd34, %fd41;
	fma.rn.f64 	%fd48, %fd47, %fd33, %fd46;
	xor.b32  	%r47, %r73, -2147483648;
	mov.b32 	%r48, 1127219200;
	mov.b64 	%fd49, {%r47, %r48};
	sub.f64 	%fd50, %fd49, %fd1;
	fma.rn.f64 	%fd51, %fd50, 0d3FE62E42FEFA39EF, %fd33;
	fma.rn.f64 	%fd52, %fd50, 0dBFE62E42FEFA39EF, %fd51;
	sub.f64 	%fd53, %fd52, %fd33;
	sub.f64 	%fd54, %fd48, %fd53;
	fma.rn.f64 	%fd55, %fd50, 0d3C7ABC9E3B39803F, %fd54;
	add.f64 	%fd96, %fd51, %fd55;
	bra.uni 	$L__BB8_19;
$L__BB8_18:
	fma.rn.f64 	%fd24, %fd94, 0d7FF0000000000000, 0d7FF0000000000000;
	{
	.reg .b32 %temp; 
	mov.b64 	{%temp, %r39}, %fd94;
	}
	and.b32  	%r40, %r39, 2147483647;
	setp.eq.s32 	%p6, %r40, 0;
	selp.f64 	%fd96, 0dFFF0000000000000, %fd24, %p6;
$L__BB8_19:
	cvt.f64.f32 	%fd56, %f3;
	add.f64 	%fd97, %fd96, %fd56;
$L__BB8_20:
	cvt.rn.f32.f64 	%f35, %fd97;
	st.global.f32 	[%rd3], %f35;
	add.s32 	%r65, %r65, 1;
	add.s32 	%r64, %r64, %r28;
	add.s64 	%rd17, %rd17, 4;
	setp.ne.s32 	%p12, %r65, -1;
	@%p12 bra 	$L__BB8_3;
$L__BB8_21:
	ret;

}
	// .globl	_Z17felsensteinhelperiiiiiiiPKiS0_PKfS2_S2_Pf
.visible .entry _Z17felsensteinhelperiiiiiiiPKiS0_PKfS2_S2_Pf(
	.param .u32 _Z17felsensteinhelperiiiiiiiPKiS0_PKfS2_S2_Pf_param_0,
	.param .u32 _Z17felsensteinhelperiiiiiiiPKiS0_PKfS2_S2_Pf_param_1,
	.param .u32 _Z17felsensteinhelperiiiiiiiPKiS0_PKfS2_S2_Pf_param_2,
	.param .u32 _Z17felsensteinhelperiiiiiiiPKiS0_PKfS2_S2_Pf_param_3,
	.param .u32 _Z17felsensteinhelperiiiiiiiPKiS0_PKfS2_S2_Pf_param_4,
	.param .u32 _Z17felsensteinhelperiiiiiiiPKiS0_PKfS2_S2_Pf_param_5,
	.param .u32 _Z17felsensteinhelperiiiiiiiPKiS0_PKfS2_S2_Pf_param_6,
	.param .u64 .ptr .align 1 _Z17felsensteinhelperiiiiiiiPKiS0_PKfS2_S2_Pf_param_7,
	.param .u64 .ptr .align 1 _Z17felsensteinhelperiiiiiiiPKiS0_PKfS2_S2_Pf_param_8,
	.param .u64 .ptr .align 1 _Z17felsensteinhelperiiiiiiiPKiS0_PKfS2_S2_Pf_param_9,
	.param .u64 .ptr .align 1 _Z17felsensteinhelperiiiiiiiPKiS0_PKfS2_S2_Pf_param_10,
	.param .u64 .ptr .align 1 _Z17felsensteinhelperiiiiiiiPKiS0_PKfS2_S2_Pf_param_11,
	.param .u64 .ptr .align 1 _Z17felsensteinhelperiiiiiiiPKiS0_PKfS2_S2_Pf_param_12
)
{
	.reg .pred 	%p<25>;
	.reg .b32 	%r<104>;
	.reg .b32 	%f<219>;
	.reg .b64 	%rd<66>;

	ld.param.u32 	%r49, [_Z17felsensteinhelperiiiiiiiPKiS0_PKfS2_S2_Pf_param_0];
	ld.param.u32 	%r52, [_Z17felsensteinhelperiiiiiiiPKiS0_PKfS2_S2_Pf_param_2];
	ld.param.u32 	%r50, [_Z17felsensteinhelperiiiiiiiPKiS0_PKfS2_S2_Pf_param_5];
	ld.param.u32 	%r51, [_Z17felsensteinhelperiiiiiiiPKiS0_PKfS2_S2_Pf_param_6];
	ld.param.u64 	%rd6, [_Z17felsensteinhelperiiiiiiiPKiS0_PKfS2_S2_Pf_param_7];
	ld.param.u64 	%rd7, [_Z17felsensteinhelperiiiiiiiPKiS0_PKfS2_S2_Pf_param_8];
	ld.param.u64 	%rd8, [_Z17felsensteinhelperiiiiiiiPKiS0_PKfS2_S2_Pf_param_9];
	ld.param.u64 	%rd9, [_Z17felsensteinhelperiiiiiiiPKiS0_PKfS2_S2_Pf_param_10];
	ld.param.u64 	%rd10, [_Z17felsensteinhelperiiiiiiiPKiS0_PKfS2_S2_Pf_param_11];
	ld.param.u64 	%rd11, [_Z17felsensteinhelperiiiiiiiPKiS0_PKfS2_S2_Pf_param_12];
	cvta.to.global.u64 	%rd1, %rd8;
	cvta.to.global.u64 	%rd2, %rd11;
	cvta.to.global.u64 	%rd3, %rd10;
	cvta.to.global.u64 	%rd4, %rd9;
	mov.u32 	%r53, %ctaid.x;
	mov.u32 	%r54, %ntid.x;
	mov.u32 	%r55, %tid.x;
	mad.lo.s32 	%r1, %r53, %r54, %r55;
	setp.ge.s32 	%p1, %r1, %r52;
	@%p1 bra 	$L__BB9_29;
	cvta.to.global.u64 	%rd12, %rd6;
	cvta.to.global.u64 	%rd13, %rd7;
	mul.wide.s32 	%rd14, %r1, 4;
	add.s64 	%rd15, %rd12, %rd14;
	ld.global.u32 	%r56, [%rd15];
	mad.lo.s32 	%r2, %r56, %r49, %r56;
	add.s64 	%rd16, %rd13, %rd14;
	ld.global.u32 	%r57, [%rd16];
	mad.lo.s32 	%r3, %r57, %r49, %r57;
	mad.lo.s32 	%r4, %r1, %r49, %r1;
	setp.lt.s32 	%p2, %r49, 1;
	mov.f32 	%f202, 0f00000000;
	@%p2 bra 	$L__BB9_15;
	mul.lo.s32 	%r59, %r49, %r49;
	mul.lo.s32 	%r5, %r59, %r50;
	mul.lo.s32 	%r6, %r59, %r51;
	and.b32  	%r7, %r49, 7;
	and.b32  	%r8, %r49, 2147483640;
	neg.s32 	%r9, %r8;
	mov.f32 	%f202, 0f00000000;
	mov.b32 	%r88, 0;
$L__BB9_3:
	setp.lt.u32 	%p3, %r49, 8;
	mul.lo.s32 	%r61, %r88, %r49;
	add.s32 	%r14, %r61, %r5;
	add.s32 	%r15, %r61, %r6;
	mov.f32 	%f218, 0f00000000;
	mov.b32 	%r95, 0;
	mov.f32 	%f217, %f218;
	@%p3 bra 	$L__BB9_6;
	mov.f32 	%f218, 0f00000000;
	mov.u32 	%r89, %r3;
	mov.u32 	%r90, %r15;
	mov.u32 	%r91, %r2;
	mov.u32 	%r92, %r14;
	mov.u32 	%r93, %r9;
$L__BB9_5:
	.pragma "nounroll";
	mul.wide.s32 	%rd17, %r92, 4;
	add.s64 	%rd18, %rd1, 16;
	add.s64 	%rd19, %rd18, %rd17;
	mul.wide.s32 	%rd20, %r91, 4;
	add.s64 	%rd21, %rd4, %rd20;
	mul.wide.s32 	%rd22, %r90, 4;
	add.s64 	%rd23, %rd18, %rd22;
	mul.wide.s32 	%rd24, %r89, 4;
	add.s64 	%rd25, %rd3, %rd24;
	ld.global.f32 	%f33, [%rd19+-16];
	ld.global.f32 	%f34, [%rd21];
	fma.rn.f32 	%f35, %f33, %f34, %f217;
	ld.global.f32 	%f36, [%rd23+-16];
	ld.global.f32 	%f37, [%rd25];
	fma.rn.f32 	%f38, %f36, %f37, %f218;
	ld.global.f32 	%f39, [%rd19+-12];
	ld.global.f32 	%f40, [%rd21+4];
	fma.rn.f32 	%f41, %f39, %f40, %f35;
	ld.global.f32 	%f42, [%rd23+-12];
	ld.global.f32 	%f43, [%rd25+4];
	fma.rn.f32 	%f44, %f42, %f43, %f38;
	ld.global.f32 	%f45, [%rd19+-8];
	ld.global.f32 	%f46, [%rd21+8];
	fma.rn.f32 	%f47, %f45, %f46, %f41;
	ld.global.f32 	%f48, [%rd23+-8];
	ld.global.f32 	%f49, [%rd25+8];
	fma.rn.f32 	%f50, %f48, %f49, %f44;
	ld.global.f32 	%f51, [%rd19+-4];
	ld.global.f32 	%f52, [%rd21+12];
	fma.rn.f32 	%f53, %f51, %f52, %f47;
	ld.global.f32 	%f54, [%rd23+-4];
	ld.global.f32 	%f55, [%rd25+12];
	fma.rn.f32 	%f56, %f54, %f55, %f50;
	ld.global.f32 	%f57, [%rd19];
	ld.global.f32 	%f58, [%rd21+16];
	fma.rn.f32 	%f59, %f57, %f58, %f53;
	ld.global.f32 	%f60, [%rd23];
	ld.global.f32 	%f61, [%rd25+16];
	fma.rn.f32 	%f62, %f60, %f61, %f56;
	ld.global.f32 	%f63, [%rd19+4];
	ld.global.f32 	%f64, [%rd21+20];
	fma.rn.f32 	%f65, %f63, %f64, %f59;
	ld.global.f32 	%f66, [%rd23+4];
	ld.global.f32 	%f67, [%rd25+20];
	fma.rn.f32 	%f68, %f66, %f67, %f62;
	ld.global.f32 	%f69, [%rd19+8];
	ld.global.f32 	%f70, [%rd21+24];
	fma.rn.f32 	%f71, %f69, %f70, %f65;
	ld.global.f32 	%f72, [%rd23+8];
	ld.global.f32 	%f73, [%rd25+24];
	fma.rn.f32 	%f74, %f72, %f73, %f68;
	ld.global.f32 	%f75, [%rd19+12];
	ld.global.f32 	%f76, [%rd21+28];
	fma.rn.f32 	%f217, %f75, %f76, %f71;
	ld.global.f32 	%f77, [%rd23+12];
	ld.global.f32 	%f78, [%rd25+28];
	fma.rn.f32 	%f218, %f77, %f78, %f74;
	add.s32 	%r93, %r93, 8;
	add.s32 	%r92, %r92, 8;
	add.s32 	%r91, %r91, 8;
	add.s32 	%r90, %r90, 8;
	add.s32 	%r89, %r89, 8;
	setp.ne.s32 	%p4, %r93, 0;
	mov.u32 	%r95, %r8;
	@%p4 bra 	$L__BB9_5;
$L__BB9_6:
	setp.eq.s32 	%p5, %r7, 0;
	@%p5 bra 	$L__BB9_14;
	add.s32 	%r62, %r7, -1;
	setp.lt.u32 	%p6, %r62, 3;
	@%p6 bra 	$L__BB9_9;
	add.s32 	%r63, %r14, %r95;
	mul.wide.s32 	%rd26, %r63, 4;
	add.s64 	%rd27, %rd1, %rd26;
	ld.global.f32 	%f80, [%rd27];
	add.s32 	%r64, %r95, %r2;
	mul.wide.s32 	%rd28, %r64, 4;
	add.s64 	%rd29, %rd4, %rd28;
	ld.global.f32 	%f81, [%rd29];
	fma.rn.f32 	%f82, %f80, %f81, %f217;
	add.s32 	%r65, %r15, %r95;
	mul.wide.s32 	%rd30, %r65, 4;
	add.s64 	%rd31, %rd1, %rd30;
	ld.global.f32 	%f83, [%rd31];
	add.s32 	%r66, %r95, %r3;
	mul.wide.s32 	%rd32, %r66, 4;
	add.s64 	%rd33, %rd3, %rd32;
	ld.global.f32 	%f84, [%rd33];
	fma.rn.f32 	%f85, %f83, %f84, %f218;
	ld.global.f32 	%f86, [%rd27+4];
	ld.global.f32 	%f87, [%rd29+4];
	fma.rn.f32 	%f88, %f86, %f87, %f82;
	ld.global.f32 	%f89, [%rd31+4];
	ld.global.f32 	%f90, [%rd33+4];
	fma.rn.f32 	%f91, %f89, %f90, %f85;
	ld.global.f32 	%f92, [%rd27+8];
	ld.global.f32 	%f93, [%rd29+8];
	fma.rn.f32 	%f94, %f92, %f93, %f88;
	ld.global.f32 	%f95, [%rd31+8];
	ld.global.f32 	%f96, [%rd33+8];
	fma.rn.f32 	%f97, %f95, %f96, %f91;
	ld.global.f32 	%f98, [%rd27+12];
	ld.global.f32 	%f99, [%rd29+12];
	fma.rn.f32 	%f217, %f98, %f99, %f94;
	ld.global.f32 	%f100, [%rd31+12];
	ld.global.f32 	%f101, [%rd33+12];
	fma.rn.f32 	%f218, %f100, %f101, %f97;
	add.s32 	%r95, %r95, 4;
$L__BB9_9:
	and.b32  	%r67, %r49, 3;
	setp.eq.s32 	%p7, %r67, 0;
	@%p7 bra 	$L__BB9_14;
	setp.eq.s32 	%p8, %r67, 1;
	@%p8 bra 	$L__BB9_12;
	add.s32 	%r68, %r14, %r95;
	mul.wide.s32 	%rd34, %r68, 4;
	add.s64 	%rd35, %rd1, %rd34;
	ld.global.f32 	%f103, [%rd35];
	add.s32 	%r69, %r95, %r2;
	mul.wide.s32 	%rd36, %r69, 4;
	add.s64 	%rd37, %rd4, %rd36;
	ld.global.f32 	%f104, [%rd37];
	fma.rn.f32 	%f105, %f103, %f104, %f217;
	add.s32 	%r70, %r15, %r95;
	mul.wide.s32 	%rd38, %r70, 4;
	add.s64 	%rd39, %rd1, %rd38;
	ld.global.f32 	%f106, [%rd39];
	add.s32 	%r71, %r95, %r3;
	mul.wide.s32 	%rd40, %r71, 4;
	add.s64 	%rd41, %rd3, %rd40;
	ld.global.f32 	%f107, [%rd41];
	fma.rn.f32 	%f108, %f106, %f107, %f218;
	ld.global.f32 	%f109, [%rd35+4];
	ld.global.f32 	%f110, [%rd37+4];
	fma.rn.f32 	%f217, %f109, %f110, %f105;
	ld.global.f32 	%f111, [%rd39+4];
	ld.global.f32 	%f112, [%rd41+4];
	fma.rn.f32 	%f218, %f111, %f112, %f108;
	add.s32 	%r95, %r95, 2;
$L__BB9_12:
	and.b32  	%r72, %r49, 1;
	setp.eq.b32 	%p9, %r72, 1;
	not.pred 	%p10, %p9;
	@%p10 bra 	$L__BB9_14;
	add.s32 	%r73, %r14, %r95;
	mul.wide.s32 	%rd42, %r73, 4;
	add.s64 	%rd43, %rd1, %rd42;
	ld.global.f32 	%f113, [%rd43];
	add.s32 	%r74, %r95, %r2;
	mul.wide.s32 	%rd44, %r74, 4;
	add.s64 	%rd45, %rd4, %rd44;
	ld.global.f32 	%f114, [%rd45];
	fma.rn.f32 	%f217, %f113, %f114, %f217;
	add.s32 	%r75, %r15, %r95;
	mul.wide.s32 	%rd46, %r75, 4;
	add.s64 	%rd47, %rd1, %rd46;
	ld.global.f32 	%f115, [%rd47];
	add.s32 	%r76, %r95, %r3;
	mul.wide.s32 	%rd48, %r76, 4;
	add.s64 	%rd49, %rd3, %rd48;
	ld.global.f32 	%f116, [%rd49];
	fma.rn.f32 	%f218, %f115, %f116, %f218;
$L__BB9_14:
	mul.f32 	%f117, %f217, %f218;
	add.s32 	%r77, %r88, %r4;
	mul.wide.s32 	%rd50, %r77, 4;
	add.s64 	%rd51, %rd2, %rd50;
	st.global.f32 	[%rd51], %f117;
	setp.gt.f32 	%p11, %f117, %f202;
	selp.f32 	%f202, %f117, %f202, %p11;
	add.s32 	%r88, %r88, 1;
	setp.eq.s32 	%p12, %r88, %r49;
	@%p12 bra 	$L__BB9_15;
	bra.uni 	$L__BB9_3;
$L__BB9_15:
	setp.lt.s32 	%p13, %r49, 1;
	@%p13 bra 	$L__BB9_28;
	and.b32  	%r10, %r49, 15;
	setp.lt.u32 	%p14, %r49, 16;
	mov.b32 	%r99, 0;
	@%p14 bra 	$L__BB9_19;
	and.b32  	%r99, %r49, 2147483632;
	neg.s32 	%r98, %r99;
	add.s64 	%rd5, %rd2, 32;
	mov.u32 	%r97, %r4;
$L__BB9_18:
	.pragma "nounroll";
	mul.wide.s32 	%rd52, %r97, 4;
	add.s64 	%rd53, %rd5, %rd52;
	ld.global.f32 	%f118, [%rd53+-32];
	div.rn.f32 	%f119, %f118, %f202;
	st.global.f32 	[%rd53+-32], %f119;
	ld.global.f32 	%f120, [%rd53+-28];
	div.rn.f32 	%f121, %f120, %f202;
	st.global.f32 	[%rd53+-28], %f121;
	ld.global.f32 	%f122, [%rd53+-24];
	div.rn.f32 	%f123, %f122, %f202;
	st.global.f32 	[%rd53+-24], %f123;
	ld.global.f32 	%f124, [%rd53+-20];
	div.rn.f32 	%f125, %f124, %f202;
	st.global.f32 	[%rd53+-20], %f125;
	ld.global.f32 	%f126, [%rd53+-16];
	div.rn.f32 	%f127, %f126, %f202;
	st.global.f32 	[%rd53+-16], %f127;
	ld.global.f32 	%f128, [%rd53+-12];
	div.rn.f32 	%f129, %f128, %f202;
	st.global.f32 	[%rd53+-12], %f129;
	ld.global.f32 	%f130, [%rd53+-8];
	div.rn.f32 	%f131, %f130, %f202;
	st.global.f32 	[%rd53+-8], %f131;
	ld.global.f32 	%f132, [%rd53+-4];
	div.rn.f32 	%f133, %f132, %f202;
	st.global.f32 	[%rd53+-4], %f133;
	ld.global.f32 	%f134, [%rd53];
	div.rn.f32 	%f135, %f134, %f202;
	st.global.f32 	[%rd53], %f135;
	ld.global.f32 	%f136, [%rd53+4];
	div.rn.f32 	%f137, %f136, %f202;
	st.global.f32 	[%rd53+4], %f137;
	ld.global.f32 	%f138, [%rd53+8];
	div.rn.f32 	%f139, %f138, %f202;
	st.global.f32 	[%rd53+8], %f139;
	ld.global.f32 	%f140, [%rd53+12];
	div.rn.f32 	%f141, %f140, %f202;
	st.global.f32 	[%rd53+12], %f141;
	ld.global.f32 	%f142, [%rd53+16];
	div.rn.f32 	%f143, %f142, %f202;
	st.global.f32 	[%rd53+16], %f143;
	ld.global.f32 	%f144, [%rd53+20];
	div.rn.f32 	%f145, %f144, %f202;
	st.global.f32 	[%rd53+20], %f145;
	ld.global.f32 	%f146, [%rd53+24];
	div.rn.f32 	%f147, %f146, %f202;
	st.global.f32 	[%rd53+24], %f147;
	ld.global.f32 	%f148, [%rd53+28];
	div.rn.f32 	%f149, %f148, %f202;
	st.global.f32 	[%rd53+28], %f149;
	add.s32 	%r98, %r98, 16;
	add.s32 	%r97, %r97, 16;
	setp.ne.s32 	%p15, %r98, 0;
	@%p15 bra 	$L__BB9_18;
$L__BB9_19:
	setp.eq.s32 	%p16, %r10, 0;
	@%p16 bra 	$L__BB9_28;
	and.b32  	%r37, %r49, 7;
	setp.lt.u32 	%p17, %r10, 8;
	@%p17 bra 	$L__BB9_22;
	add.s32 	%r79, %r99, %r4;
	mul.wide.s32 	%rd54, %r79, 4;
	add.s64 	%rd55, %rd2, %rd54;
	ld.global.f32 	%f150, [%rd55];
	div.rn.f32 	%f151, %f150, %f202;
	st.global.f32 	[%rd55], %f151;
	ld.global.f32 	%f152, [%rd55+4];
	div.rn.f32 	%f153, %f152, %f202;
	st.global.f32 	[%rd55+4], %f153;
	ld.global.f32 	%f154, [%rd55+8];
	div.rn.f32 	%f155, %f154, %f202;
	st.global.f32 	[%rd55+8], %f155;
	ld.global.f32 	%f156, [%rd55+12];
	div.rn.f32 	%f157, %f156, %f202;
	st.global.f32 	[%rd55+12], %f157;
	ld.global.f32 	%f158, [%rd55+16];
	div.rn.f32 	%f159, %f158, %f202;
	st.global.f32 	[%rd55+16], %f159;
	ld.global.f32 	%f160, [%rd55+20];
	div.rn.f32 	%f161, %f160, %f202;
	st.global.f32 	[%rd55+20], %f161;
	ld.global.f32 	%f162, [%rd55+24];
	div.rn.f32 	%f163, %f162, %f202;
	st.global.f32 	[%rd55+24], %f163;
	ld.global.f32 	%f164, [%rd55+28];
	div.rn.f32 	%f165, %f164, %f202;
	st.global.f32 	[%rd55+28], %f165;
	add.s32 	%r99, %r99, 8;
$L__BB9_22:
	setp.eq.s32 	%p18, %r37, 0;
	@%p18 bra 	$L__BB9_28;
	and.b32  	%r40, %r49, 3;
	setp.lt.u32 	%p19, %r37, 4;
	@%p19 bra 	$L__BB9_25;
	add.s32 	%r80, %r99, %r4;
	mul.wide.s32 	%rd56, %r80, 4;
	add.s64 	%rd57, %rd2, %rd56;
	ld.global.f32 	%f166, [%rd57];
	div.rn.f32 	%f167, %f166, %f202;
	st.global.f32 	[%rd57], %f167;
	ld.global.f32 	%f168, [%rd57+4];
	div.rn.f32 	%f169, %f168, %f202;
	st.global.f32 	[%rd57+4], %f169;
	ld.global.f32 	%f170, [%rd57+8];
	div.rn.f32 	%f171, %f170, %f202;
	st.global.f32 	[%rd57+8], %f171;
	ld.global.f32 	%f172, [%rd57+12];
	div.rn.f32 	%f173, %f172, %f202;
	st.global.f32 	[%rd57+12], %f173;
	add.s32 	%r99, %r99, 4;
$L__BB9_25:
	setp.eq.s32 	%p20, %r40, 0;
	@%p20 bra 	$L__BB9_28;
	add.s32 	%r103, %r99, %r4;
	neg.s32 	%r102, %r40;
$L__BB9_27:
	.pragma "nounroll";
	mul.wide.s32 	%rd58, %r103, 4;
	add.s64 	%rd59, %rd2, %rd58;
	ld.global.f32 	%f174, [%rd59];
	div.rn.f32 	%f175, %f174, %f202;
	st.global.f32 	[%rd59], %f175;
	add.s32 	%r103, %r103, 1;
	add.s32 	%r102, %r102, 1;
	setp.ne.s32 	%p21, %r102, 0;
	@%p21 bra 	$L__BB9_27;
$L__BB9_28:
	setp.lt.f32 	%p22, %f202, 0f00800000;
	mul.f32 	%f176, %f202, 0f4B000000;
	selp.f32 	%f177, %f176, %f202, %p22;
	selp.f32 	%f178, 0fC1B80000, 0f00000000, %p22;
	mov.b32 	%r81, %f177;
	add.s32 	%r82, %r81, -1059760811;
	and.b32  	%r83, %r82, -8388608;
	sub.s32 	%r84, %r81, %r83;
	mov.b32 	%f179, %r84;
	cvt.rn.f32.s32 	%f180, %r83;
	fma.rn.f32 	%f181, %f180, 0f34000000, %f178;
	add.f32 	%f182, %f179, 0fBF800000;
	fma.rn.f32 	%f183, %f182, 0fBE055027, 0f3E1039F6;
	fma.rn.f32 	%f184, %f183, %f182, 0fBDF8CDCC;
	fma.rn.f32 	%f185, %f184, %f182, 0f3E0F2955;
	fma.rn.f32 	%f186, %f185, %f182, 0fBE2AD8B9;
	fma.rn.f32 	%f187, %f186, %f182, 0f3E4CED0B;
	fma.rn.f32 	%f188, %f187, %f182, 0fBE7FFF22;
	fma.rn.f32 	%f189, %f188, %f182, 0f3EAAAA78;
	fma.rn.f32 	%f190, %f189, %f182, 0fBF000000;
	mul.f32 	%f191, %f182, %f190;
	fma.rn.f32 	%f192, %f191, %f182, %f182;
	fma.rn.f32 	%f193, %f181, 0f3F317218, %f192;
	setp.gt.u32 	%p23, %r81, 2139095039;
	fma.rn.f32 	%f194, %f177, 0f7F800000, 0f7F800000;
	selp.f32 	%f195, %f194, %f193, %p23;
	setp.eq.f32 	%p24, %f177, 0f00000000;
	selp.f32 	%f196, 0fFF800000, %f195, %p24;
	add.s32 	%r85, %r2, %r49;
	mul.wide.s32 	%rd60, %r85, 4;
	add.s64 	%rd61, %rd4, %rd60;
	ld.global.f32 	%f197, [%rd61];
	add.f32 	%f198, %f196, %f197;
	add.s32 	%r86, %r3, %r49;
	mul.wide.s32 	%rd62, %r86, 4;
	add.s64 	%rd63, %rd3, %rd62;
	ld.global.f32 	%f199, [%rd63];
	add.f32 	%f200, %f198, %f199;
	add.s32 	%r87, %r4, %r49;
	mul.wide.s32 	%rd64, %r87, 4;
	add.s64 	%rd65, %rd2, %rd64;
	st.global.f32 	[%rd65], %f200;
$L__BB9_29:
	ret;

}
	// .globl	_Z23felsensteindinucleotideiiiiiiPKiS0_PKfS2_PiPfS4_S4_
.visible .entry _Z23felsensteindinucleotideiiiiiiPKiS0_PKfS2_PiPfS4_S4_(
	.param .u32 _Z23felsensteindinucleotideiiiiiiPKiS0_PKfS2_PiPfS4_S4__param_0,
	.param .u32 _Z23felsensteindinucleotideiiiiiiPKiS0_PKfS2_PiPfS4_S4__param_1,
	.param .u32 _Z23felsensteindinucleotideiiiiiiPKiS0_PKfS2_PiPfS4_S4__param_2,
	.param .u32 _Z23felsensteindinucleotideiiiiiiPKiS0_PKfS2_PiPfS4_S4__param_3,
	.param .u32 _Z23felsensteindinucleotideiiiiiiPKiS0_PKfS2_PiPfS4_S4__param_4,
	.param .u32 _Z23felsensteindinucleotideiiiiiiPKiS0_PKfS2_PiPfS4_S4__param_5,
	.param .u64 .ptr .align 1 _Z23felsensteindinucleotideiiiiiiPKiS0_PKfS2_PiPfS4_S4__param_6,
	.param .u64 .ptr .align 1 _Z23felsensteindinucleotideiiiiiiPKiS0_PKfS2_PiPfS4_S4__param_7,
	.param .u64 .ptr .align 1 _Z23felsensteindinucleotideiiiiiiPKiS0_PKfS2_PiPfS4_S4__param_8,
	.param .u64 .ptr .align 1 _Z23felsensteindinucleotideiiiiiiPKiS0_PKfS2_PiPfS4_S4__param_9,
	.param .u64 .ptr .align 1 _Z23felsensteindinucleotideiiiiiiPKiS0_PKfS2_PiPfS4_S4__param_10,
	.param .u64 .ptr .align 1 _Z23felsensteindinucleotideiiiiiiPKiS0_PKfS2_PiPfS4_S4__param_11,
	.param .u64 .ptr .align 1 _Z23felsensteindinucleotideiiiiiiPKiS0_PKfS2_PiPfS4_S4__param_12,
	.param .u64 .ptr .align 1 _Z23felsensteindinucleotideiiiiiiPKiS0_PKfS2_PiPfS4_S4__param_13
)
{
	.reg .pred 	%p<64>;
	.reg .b32 	%r<307>;
	.reg .b32 	%f<374>;
	.reg .b64 	%rd<209>;

	ld.param.u32 	%r104, [_Z23felsensteindinucleotideiiiiiiPKiS0_PKfS2_PiPfS4_S4__param_0];
	ld.param.u32 	%r109, [_Z23felsensteindinucleotideiiiiiiPKiS0_PKfS2_PiPfS4_S4__param_2];
	ld.param.u32 	%r106, [_Z23felsensteindinucleotideiiiiiiPKiS0_PKfS2_PiPfS4_S4__param_3];
	ld.param.u32 	%r107, [_Z23felsensteindinucleotideiiiiiiPKiS0_PKfS2_PiPfS4_S4__param_4];
	ld.param.u32 	%r299, [_Z23felsensteindinucleotideiiiiiiPKiS0_PKfS2_PiPfS4_S4__param_5];
	ld.param.u64 	%rd14, [_Z23felsensteindinucleotideiiiiiiPKiS0_PKfS2_PiPfS4_S4__param_6];
	ld.param.u64 	%rd15, [_Z23felsensteindinucleotideiiiiiiPKiS0_PKfS2_PiPfS4_S4__param_7];
	ld.param.u64 	%rd16, [_Z23felsensteindinucleotideiiiiiiPKiS0_PKfS2_PiPfS4_S4__param_8];
	ld.param.u64 	%rd12, [_Z23felsensteindinucleotideiiiiiiPKiS0_PKfS2_PiPfS4_S4__param_10];
	ld.param.u64 	%rd17, [_Z23felsensteindinucleotideiiiiiiPKiS0_PKfS2_PiPfS4_S4__param_11];
	ld.param.u64 	%rd18, [_Z23felsensteindinucleotideiiiiiiPKiS0_PKfS2_PiPfS4_S4__param_12];
	cvta.to.global.u64 	%rd1, %rd17;
	cvta.to.global.u64 	%rd2, %rd16;
	cvta.to.global.u64 	%rd3, %rd15;
	cvta.to.global.u64 	%rd4, %rd14;
	cvta.to.global.u64 	%rd5, %rd18;
	mov.u32 	%r110, %ctaid.x;
	mov.u32 	%r111, %ntid.x;
	mov.u32 	%r112, %tid.x;
	mad.lo.s32 	%r1, %r110, %r111, %r112;
	add.s32 	%r2, %r104, 1;
	mul.lo.s32 	%r113, %r106, %r109;
	setp.ge.s32 	%p1, %r1, %r113;
	@%p1 bra 	$L__BB10_78;
	cvta.to.global.u64 	%rd19, %rd12;
	div.s32 	%r3, %r1, %r106;
	mul.lo.s32 	%r114, %r3, %r106;
	sub.s32 	%r115, %r1, %r114;
	mul.wide.s32 	%rd20, %r115, 4;
	add.s64 	%rd21, %rd19, %rd20;
	ld.global.u32 	%r4, [%rd21];
	mul.lo.s32 	%r5, %r107, %r2;
	mul.lo.s32 	%r6, %r5, %r1;
	setp.lt.s32 	%p2, %r299, 1;
	@%p2 bra 	$L__BB10_27;
	ld.param.u32 	%r272, [_Z23felsensteindinucleotideiiiiiiPKiS0_PKfS2_PiPfS4_S4__param_1];
	setp.lt.s32 	%p3, %r104, 1;
	div.s32 	%r7, %r4, %r272;
	mul.lo.s32 	%r116, %r7, %r272;
	sub.s32 	%r8, %r4, %r116;
	@%p3 bra 	$L__BB10_16;
	and.b32  	%r9, %r104, 7;
	and.b32  	%r10, %r104, 3;
	and.b32  	%r11, %r104, 2147483640;
	shl.b32 	%r12, %r8, 2;
	shl.b32 	%r13, %r7, 2;
	mov.b32 	%r274, 0;
$L__BB10_4:
	ld.param.u32 	%r273, [_Z23felsensteindinucleotideiiiiiiPKiS0_PKfS2_PiPfS4_S4__param_1];
	add.s32 	%r133, %r104, -1;
	setp.lt.u32 	%p12, %r133, 7;
	mad.lo.s32 	%r15, %r274, %r2, %r6;
	mul.lo.s32 	%r134, %r273, %r274;
	shl.b32 	%r135, %r134, 2;
	add.s32 	%r16, %r135, %r13;
	add.s32 	%r17, %r135, %r12;
	mov.b32 	%r277, 0;
	@%p12 bra 	$L__BB10_7;
	mov.b32 	%r275, 0;
	mul.wide.s32 	%rd46, %r17, 4;
	add.s64 	%rd47, %rd1, %rd46;
$L__BB10_6:
	.pragma "nounroll";
	shr.u32 	%r137, %r275, 2;
	add.s32 	%r138, %r16, %r137;
	mul.wide.s32 	%rd44, %r138, 4;
	add.s64 	%rd45, %rd1, %rd44;
	ld.global.f32 	%f37, [%rd45];
	ld.global.f32 	%f38, [%rd47];
	mul.f32 	%f39, %f37, %f38;
	add.s32 	%r139, %r275, %r15;
	mul.wide.s32 	%rd48, %r139, 4;
	add.s64 	%rd49, %rd5, %rd48;
	st.global.f32 	[%rd49], %f39;
	ld.global.f32 	%f40, [%rd45];
	ld.global.f32 	%f41, [%rd47+4];
	mul.f32 	%f42, %f40, %f41;
	st.global.f32 	[%rd49+4], %f42;
	ld.global.f32 	%f43, [%rd45];
	ld.global.f32 	%f44, [%rd47+8];
	mul.f32 	%f45, %f43, %f44;
	st.global.f32 	[%rd49+8], %f45;
	ld.global.f32 	%f46, [%rd45];
	ld.global.f32 	%f47, [%rd47+12];
	mul.f32 	%f48, %f46, %f47;
	st.global.f32 	[%rd49+12], %f48;
	ld.global.f32 	%f49, [%rd45+4];
	ld.global.f32 	%f50, [%rd47];
	mul.f32 	%f51, %f49, %f50;
	st.global.f32 	[%rd49+16], %f51;
	ld.global.f32 	%f52, [%rd45+4];
	ld.global.f32 	%f53, [%rd47+4];
	mul.f32 	%f54, %f52, %f53;
	st.global.f32 	[%rd49+20], %f54;
	ld.global.f32 	%f55, [%rd45+4];
	ld.global.f32 	%f56, [%rd47+8];
	mul.f32 	%f57, %f55, %f56;
	st.global.f32 	[%rd49+24], %f57;
	ld.global.f32 	%f58, [%rd45+4];
	ld.global.f32 	%f59, [%rd47+12];
	mul.f32 	%f60, %f58, %f59;
	st.global.f32 	[%rd49+28], %f60;
	add.s32 	%r275, %r275, 8;
	setp.eq.s32 	%p13, %r275, %r11;
	mov.u32 	%r277, %r11;
	@%p13 bra 	$L__BB10_7;
	bra.uni 	$L__BB10_6;
$L__BB10_7:
	setp.eq.s32 	%p14, %r9, 0;
	@%p14 bra 	$L__BB10_15;
	add.s32 	%r140, %r9, -1;
	setp.lt.u32 	%p15, %r140, 3;
	@%p15 bra 	$L__BB10_10;
	add.s32 	%r141, %r277, 3;
	add.s32 	%r142, %r277, 1;
	shr.u32 	%r143, %r277, 2;
	add.s32 	%r144, %r16, %r143;
	mul.wide.s32 	%rd50, %r144, 4;
	add.s64 	%rd51, %rd1, %rd50;
	ld.global.f32 	%f61, [%rd51];
	mul.wide.s32 	%rd52, %r17, 4;
	add.s64 	%rd53, %rd1, %rd52;
	ld.global.f32 	%f62, [%rd53];
	mul.f32 	%f63, %f61, %f62;
	add.s32 	%r145, %r277, %r15;
	mul.wide.s32 	%rd54, %r145, 4;
	add.s64 	%rd55, %rd5, %rd54;
	st.global.f32 	[%rd55], %f63;
	shr.u32 	%r146, %r142, 2;
	add.s32 	%r147, %r16, %r146;
	mul.wide.s32 	%rd56, %r147, 4;
	add.s64 	%rd57, %rd1, %rd56;
	ld.global.f32 	%f64, [%rd57];
	shl.b32 	%r148, %r142, 2;
	cvt.u64.u32 	%rd58, %r148;
	and.b64  	%rd59, %rd58, 12;
	add.s64 	%rd60, %rd53, %rd59;
	ld.global.f32 	%f65, [%rd60];
	mul.f32 	%f66, %f64, %f65;
	st.global.f32 	[%rd55+4], %f66;
	add.s32 	%r149, %r277, 2;
	shr.u32 	%r150, %r149, 2;
	add.s32 	%r151, %r16, %r150;
	mul.wide.s32 	%rd61, %r151, 4;
	add.s64 	%rd62, %rd1, %rd61;
	ld.global.f32 	%f67, [%rd62];
	ld.global.f32 	%f68, [%rd53+8];
	mul.f32 	%f69, %f67, %f68;
	st.global.f32 	[%rd55+8], %f69;
	shr.u32 	%r152, %r141, 2;
	add.s32 	%r153, %r16, %r152;
	mul.wide.s32 	%rd63, %r153, 4;
	add.s64 	%rd64, %rd1, %rd63;
	ld.global.f32 	%f70, [%rd64];
	shl.b32 	%r154, %r141, 2;
	cvt.u64.u32 	%rd65, %r154;
	and.b64  	%rd66, %rd65, 12;
	add.s64 	%rd67, %rd53, %rd66;
	ld.global.f32 	%f71, [%rd67];
	mul.f32 	%f72, %f70, %f71;
	st.global.f32 	[%rd55+12], %f72;
	add.s32 	%r277, %r277, 4;
$L__BB10_10:
	setp.eq.s32 	%p16, %r10, 0;
	@%p16 bra 	$L__BB10_15;
	setp.eq.s32 	%p17, %r10, 1;
	@%p17 bra 	$L__BB10_13;
	shr.u32 	%r155, %r277, 2;
	and.b32  	%r156, %r277, 3;
	add.s32 	%r157, %r16, %r155;
	mul.wide.s32 	%rd68, %r157, 4;
	add.s64 	%rd69, %rd1, %rd68;
	ld.global.f32 	%f73, [%rd69];
	add.s32 	%r158, %r17, %r156;
	mul.wide.s32 	%rd70, %r158, 4;
	add.s64 	%rd71, %rd1, %rd70;
	ld.global.f32 	%f74, [%rd71];
	mul.f32 	%f75, %f73, %f74;
	add.s32 	%r159, %r277, %r15;
	mul.wide.s32 	%rd72, %r159, 4;
	add.s64 	%rd73, %rd5, %rd72;
	st.global.f32 	[%rd73], %f75;
	add.s32 	%r160, %r277, 1;
	shr.u32 	%r161, %r160, 2;
	and.b32  	%r162, %r160, 3;
	add.s32 	%r163, %r16, %r161;
	mul.wide.s32 	%rd74, %r163, 4;
	add.s64 	%rd75, %rd1, %rd74;
	ld.global.f32 	%f76, [%rd75];
	add.s32 	%r164, %r17, %r162;
	mul.wide.s32 	%rd76, %r164, 4;
	add.s64 	%rd77, %rd1, %rd76;
	ld.global.f32 	%f77, [%rd77];
	mul.f32 	%f78, %f76, %f77;
	st.global.f32 	[%rd73+4], %f78;
	add.s32 	%r277, %r277, 2;
$L__BB10_13:
	and.b32  	%r165, %r104, 1;
	setp.eq.b32 	%p18, %r165, 1;
	not.pred 	%p19, %p18;
	@%p19 bra 	$L__BB10_15;
	shr.u32 	%r166, %r277, 2;
	and.b32  	%r167, %r277, 3;
	add.s32 	%r168, %r16, %r166;
	mul.wide.s32 	%rd78, %r168, 4;
	add.s64 	%rd79, %rd1, %rd78;
	ld.global.f32 	%f79, [%rd79];
	add.s32 	%r169, %r17, %r167;
	mul.wide.s32 	%rd80, %r169, 4;
	add.s64 	%rd81, %rd1, %rd80;
	ld.global.f32 	%f80, [%rd81];
	mul.f32 	%f81, %f79, %f80;
	add.s32 	%r170, %r277, %r15;
	mul.wide.s32 	%rd82, %r170, 4;
	add.s64 	%rd83, %rd5, %rd82;
	st.global.f32 	[%rd83], %f81;
$L__BB10_15:
	add.s32 	%r171, %r15, %r104;
	mul.wide.s32 	%rd84, %r171, 4;
	add.s64 	%rd85, %rd5, %rd84;
	mov.b32 	%r172, 0;
	st.global.u32 	[%rd85], %r172;
	add.s32 	%r274, %r274, 1;
	setp.eq.s32 	%p20, %r274, %r299;
	@%p20 bra 	$L__BB10_27;
	bra.uni 	$L__BB10_4;
$L__BB10_16:
	and.b32  	%r26, %r299, 7;
	setp.lt.u32 	%p4, %r299, 8;
	mov.b32 	%r281, 0;
	@%p4 bra 	$L__BB10_19;
	and.b32  	%r281, %r299, 2147483640;
	add.s32 	%r28, %r6, %r104;
	mov.b32 	%r279, 0;
	mul.wide.s32 	%rd24, %r2, 4;
$L__BB10_18:
	.pragma "nounroll";
	mad.lo.s32 	%r119, %r279, %r2, %r28;
	mul.wide.s32 	%rd22, %r119, 4;
	add.s64 	%rd23, %rd5, %rd22;
	mov.b32 	%r120, 0;
	st.global.u32 	[%rd23], %r120;
	add.s64 	%rd25, %rd23, %rd24;
	st.global.u32 	[%rd25], %r120;
	add.s64 	%rd26, %rd25, %rd24;
	st.global.u32 	[%rd26], %r120;
	add.s64 	%rd27, %rd26, %rd24;
	st.global.u32 	[%rd27], %r120;
	add.s64 	%rd28, %rd27, %rd24;
	st.global.u32 	[%rd28], %r120;
	add.s64 	%rd29, %rd28, %rd24;
	st.global.u32 	[%rd29], %r120;
	add.s64 	%rd30, %rd29, %rd24;
	st.global.u32 	[%rd30], %r120;
	add.s64 	%rd31, %rd30, %rd24;
	st.global.u32 	[%rd31], %r120;
	add.s32 	%r279, %r279, 8;
	setp.ne.s32 	%p5, %r279, %r281;
	@%p5 bra 	$L__BB10_18;
$L__BB10_19:
	setp.eq.s32 	%p6, %r26, 0;
	@%p6 bra 	$L__BB10_27;
	and.b32  	%r32, %r299, 3;
	setp.lt.u32 	%p7, %r26, 4;
	@%p7 bra 	$L__BB10_22;
	mad.lo.s32 	%r121, %r281, %r2, %r6;
	add.s32 	%r122, %r121, %r104;
	mul.wide.s32 	%rd32, %r122, 4;
	add.s64 	%rd33, %rd5, %rd32;
	mov.b32 	%r123, 0;
	st.global.u32 	[%rd33], %r123;
	mul.wide.s32 	%rd34, %r2, 4;
	add.s64 	%rd35, %rd33, %rd34;
	st.global.u32 	[%rd35], %r123;
	add.s64 	%rd36, %rd35, %rd34;
	st.global.u32 	[%rd36], %r123;
	add.s64 	%rd37, %rd36, %rd34;
	st.global.u32 	[%rd37], %r123;
	add.s32 	%r281, %r281, 4;
$L__BB10_22:
	setp.eq.s32 	%p8, %r32, 0;
	@%p8 bra 	$L__BB10_27;
	setp.eq.s32 	%p9, %r32, 1;
	@%p9 bra 	$L__BB10_25;
	mad.lo.s32 	%r124, %r281, %r2, %r6;
	add.s32 	%r125, %r124, %r104;
	mul.wide.s32 	%rd38, %r125, 4;
	add.s64 	%rd39, %rd5, %rd38;
	mov.b32 	%r126, 0;
	st.global.u32 	[%rd39], %r126;
	mul.wide.s32 	%rd40, %r2, 4;
	add.s64 	%rd41, %rd39, %rd40;
	st.global.u32 	[%rd41], %r126;
	add.s32 	%r281, %r281, 2;
$L__BB10_25:
	and.b32  	%r127, %r299, 1;
	setp.eq.b32 	%p10, %r127, 1;
	not.pred 	%p11, %p10;
	@%p11 bra 	$L__BB10_27;
	mad.lo.s32 	%r128, %r281, %r2, %r6;
	add.s32 	%r129, %r128, %r104;
	mul.wide.s32 	%rd42, %r129, 4;
	add.s64 	%rd43, %rd5, %rd42;
	mov.b32 	%r130, 0;
	st.global.u32 	[%rd43], %r130;
$L__BB10_27:
	setp.ge.s32 	%p21, %r299, %r107;
	@%p21 bra 	$L__BB10_65;
	setp.lt.s32 	%p22, %r104, 1;
	@%p22 bra 	$L__BB10_57;
	and.b32  	%r37, %r104, 7;
	and.b32  	%r38, %r104, 3;
	and.b32  	%r39, %r104, 15;
	and.b32  	%r40, %r104, 2147483640;
	mul.lo.s32 	%r218, %r104, %r104;
$L__BB10_30:
	mul.wide.s32 	%rd135, %r299, 4;
	add.s64 	%rd136, %rd4, %rd135;
	ld.global.u32 	%r216, [%rd136];
	add.s64 	%rd137, %rd3, %rd135;
	ld.global.u32 	%r217, [%rd137];
	mad.lo.s32 	%r42, %r216, %r2, %r6;
	mad.lo.s32 	%r43, %r217, %r2, %r6;
	mul.lo.s32 	%r219, %r218, %r107;
	mul.lo.s32 	%r220, %r219, %r3;
	mad.lo.s32 	%r44, %r218, %r216, %r220;
	mad.lo.s32 	%r45, %r218, %r217, %r220;
	mov.f32 	%f352, 0f00000000;
	mov.b32 	%r284, 0;
$L__BB10_31:
	add.s32 	%r222, %r104, -1;
	setp.lt.u32 	%p29, %r222, 7;
	mul.lo.s32 	%r223, %r284, %r104;
	add.s32 	%r47, %r44, %r223;
	add.s32 	%r48, %r45, %r223;
	mov.f32 	%f368, 0f00000000;
	mov.b32 	%r291, 0;
	mov.f32 	%f367, %f368;
	@%p29 bra 	$L__BB10_34;
	and.b32  	%r224, %r104, 2147483640;
	neg.s32 	%r289, %r224;
	mov.f32 	%f368, 0f00000000;
	mov.u32 	%r285, %r43;
	mov.u32 	%r286, %r48;
	mov.u32 	%r287, %r42;
	mov.u32 	%r288, %r47;
$L__BB10_33:
	.pragma "nounroll";
	mul.wide.s32 	%rd138, %r288, 4;
	add.s64 	%rd139, %rd2, 16;
	add.s64 	%rd140, %rd139, %rd138;
	mul.wide.s32 	%rd141, %r287, 4;
	add.s64 	%rd142, %rd5, 16;
	add.s64 	%rd143, %rd142, %rd141;
	mul.wide.s32 	%rd144, %r286, 4;
	add.s64 	%rd145, %rd139, %rd144;
	mul.wide.s32 	%rd146, %r285, 4;
	add.s64 	%rd147, %rd142, %rd146;
	ld.global.f32 	%f114, [%rd140+-16];
	ld.global.f32 	%f115, [%rd143+-16];
	fma.rn.f32 	%f116, %f114, %f115, %f367;
	ld.global.f32 	%f117, [%rd145+-16];
	ld.global.f32 	%f118, [%rd147+-16];
	fma.rn.f32 	%f119, %f117, %f118, %f368;
	ld.global.f32 	%f120, [%rd140+-12];
	ld.global.f32 	%f121, [%rd143+-12];
	fma.rn.f32 	%f122, %f120, %f121, %f116;
	ld.global.f32 	%f123, [%rd145+-12];
	ld.global.f32 	%f124, [%rd147+-12];
	fma.rn.f32 	%f125, %f123, %f124, %f119;
	ld.global.f32 	%f126, [%rd140+-8];
	ld.global.f32 	%f127, [%rd143+-8];
	fma.rn.f32 	%f128, %f126, %f127, %f122;
	ld.global.f32 	%f129, [%rd145+-8];
	ld.global.f32 	%f130, [%rd147+-8];
	fma.rn.f32 	%f131, %f129, %f130, %f125;
	ld.global.f32 	%f132, [%rd140+-4];
	ld.global.f32 	%f133, [%rd143+-4];
	fma.rn.f32 	%f134, %f132, %f133, %f128;
	ld.global.f32 	%f135, [%rd145+-4];
	ld.global.f32 	%f136, [%rd147+-4];
	fma.rn.f32 	%f137, %f135, %f136, %f131;
	ld.global.f32 	%f138, [%rd140];
	ld.global.f32 	%f139, [%rd143];
	fma.rn.f32 	%f140, %f138, %f139, %f134;
	ld.global.f32 	%f141, [%rd145];
	ld.global.f32 	%f142, [%rd147];
	fma.rn.f32 	%f143, %f141, %f142, %f137;
	ld.global.f32 	%f144, [%rd140+4];
	ld.global.f32 	%f145, [%rd143+4];
	fma.rn.f32 	%f146, %f144, %f145, %f140;
	ld.global.f32 	%f147, [%rd145+4];
	ld.global.f32 	%f148, [%rd147+4];
	fma.rn.f32 	%f149, %f147, %f148, %f143;
	ld.global.f32 	%f150, [%rd140+8];
	ld.global.f32 	%f151, [%rd143+8];
	fma.rn.f32 	%f152, %f150, %f151, %f146;
	ld.global.f32 	%f153, [%rd145+8];
	ld.global.f32 	%f154, [%rd147+8];
	fma.rn.f32 	%f155, %f153, %f154, %f149;
	ld.global.f32 	%f156, [%rd140+12];
	ld.global.f32 	%f157, [%rd143+12];
	fma.rn.f32 	%f367, %f156, %f157, %f152;
	ld.global.f32 	%f158, [%rd145+12];
	ld.global.f32 	%f159, [%rd147+12];
	fma.rn.f32 	%f368, %f158, %f159, %f155;
	add.s32 	%r289, %r289, 8;
	add.s32 	%r288, %r288, 8;
	add.s32 	%r287, %r287, 8;
	add.s32 	%r286, %r286, 8;
	add.s32 	%r285, %r285, 8;
	setp.ne.s32 	%p30, %r289, 0;
	mov.u32 	%r291, %r40;
	@%p30 bra 	$L__BB10_33;
$L__BB10_34:
	setp.eq.s32 	%p31, %r37, 0;
	@%p31 bra 	$L__BB10_42;
	add.s32 	%r225, %r37, -1;
	setp.lt.u32 	%p32, %r225, 3;
	@%p32 bra 	$L__BB10_37;
	add.s32 	%r226, %r47, %r291;
	mul.wide.s32 	%rd148, %r226, 4;
	add.s64 	%rd149, %rd2, %rd148;
	ld.global.f32 	%f161, [%rd149];
	add.s32 	%r227, %r291, %r42;
	mul.wide.s32 	%rd150, %r227, 4;
	add.s64 	%rd151, %rd5, %rd150;
	ld.global.f32 	%f162, [%rd151];
	fma.rn.f32 	%f163, %f161, %f162, %f367;
	add.s32 	%r228, %r48, %r291;
	mul.wide.s32 	%rd152, %r228, 4;
	add.s64 	%rd153, %rd2, %rd152;
	ld.global.f32 	%f164, [%rd153];
	add.s32 	%r229, %r291, %r43;
	mul.wide.s32 	%rd154, %r229, 4;
	add.s64 	%rd155, %rd5, %rd154;
	ld.global.f32 	%f165, [%rd155];
	fma.rn.f32 	%f166, %f164, %f165, %f368;
	ld.global.f32 	%f167, [%rd149+4];
	ld.global.f32 	%f168, [%rd151+4];
	fma.rn.f32 	%f169, %f167, %f168, %f163;
	ld.global.f32 	%f170, [%rd153+4];
	ld.global.f32 	%f171, [%rd155+4];
	fma.rn.f32 	%f172, %f170, %f171, %f166;
	ld.global.f32 	%f173, [%rd149+8];
	ld.global.f32 	%f174, [%rd151+8];
	fma.rn.f32 	%f175, %f173, %f174, %f169;
	ld.global.f32 	%f176, [%rd153+8];
	ld.global.f32 	%f177, [%rd155+8];
	fma.rn.f32 	%f178, %f176, %f177, %f172;
	ld.global.f32 	%f179, [%rd149+12];
	ld.global.f32 	%f180, [%rd151+12];
	fma.rn.f32 	%f367, %f179, %f180, %f175;
	ld.global.f32 	%f181, [%rd153+12];
	ld.global.f32 	%f182, [%rd155+12];
	fma.rn.f32 	%f368, %f181, %f182, %f178;
	add.s32 	%r291, %r291, 4;
$L__BB10_37:
	setp.eq.s32 	%p33, %r38, 0;
	@%p33 bra 	$L__BB10_42;
	setp.eq.s32 	%p34, %r38, 1;
	@%p34 bra 	$L__BB10_40;
	add.s32 	%r230, %r47, %r291;
	mul.wide.s32 	%rd156, %r230, 4;
	add.s64 	%rd157, %rd2, %rd156;
	ld.global.f32 	%f184, [%rd157];
	add.s32 	%r231, %r291, %r42;
	mul.wide.s32 	%rd158, %r231, 4;
	add.s64 	%rd159, %rd5, %rd158;
	ld.global.f32 	%f185, [%rd159];
	fma.rn.f32 	%f186, %f184, %f185, %f367;
	add.s32 	%r232, %r48, %r291;
	mul.wide.s32 	%rd160, %r232, 4;
	add.s64 	%rd161, %rd2, %rd160;
	ld.global.f32 	%f187, [%rd161];
	add.s32 	%r233, %r291, %r43;
	mul.wide.s32 	%rd162, %r233, 4;
	add.s64 	%rd163, %rd5, %rd162;
	ld.global.f32 	%f188, [%rd163];
	fma.rn.f32 	%f189, %f187, %f188, %f368;
	ld.global.f32 	%f190, [%rd157+4];
	ld.global.f32 	%f191, [%rd159+4];
	fma.rn.f32 	%f367, %f190, %f191, %f186;
	ld.global.f32 	%f192, [%rd161+4];
	ld.global.f32 	%f193, [%rd163+4];
	fma.rn.f32 	%f368, %f192, %f193, %f189;
	add.s32 	%r291, %r291, 2;
$L__BB10_40:
	and.b32  	%r234, %r104, 1;
	setp.eq.b32 	%p35, %r234, 1;
	not.pred 	%p36, %p35;
	@%p36 bra 	$L__BB10_42;
	add.s32 	%r235, %r47, %r291;
	mul.wide.s32 	%rd164, %r235, 4;
	add.s64 	%rd165, %rd2, %rd164;
	ld.global.f32 	%f194, [%rd165];
	add.s32 	%r236, %r291, %r42;
	mul.wide.s32 	%rd166, %r236, 4;
	add.s64 	%rd167, %rd5, %rd166;
	ld.global.f32 	%f195, [%rd167];
	fma.rn.f32 	%f367, %f194, %f195, %f367;
	add.s32 	%r237, %r48, %r291;
	mul.wide.s32 	%rd168, %r237, 4;
	add.s64 	%rd169, %rd2, %rd168;
	ld.global.f32 	%f196, [%rd169];
	add.s32 	%r238, %r291, %r43;
	mul.wide.s32 	%rd170, %r238, 4;
	add.s64 	%rd171, %rd5, %rd170;
	ld.global.f32 	%f197, [%rd171];
	fma.rn.f32 	%f368, %f196, %f197, %f368;
$L__BB10_42:
	mul.f32 	%f198, %f367, %f368;
	mad.lo.s32 	%r65, %r299, %r2, %r6;
	add.s32 	%r239, %r284, %r65;
	mul.wide.s32 	%rd172, %r239, 4;
	add.s64 	%rd173, %rd5, %rd172;
	st.global.f32 	[%rd173], %f198;
	setp.gt.f32 	%p37, %f198, %f352;
	selp.f32 	%f352, %f198, %f352, %p37;
	add.s32 	%r284, %r284, 1;
	setp.eq.s32 	%p38, %r284, %r104;
	@%p38 bra 	$L__BB10_43;
	bra.uni 	$L__BB10_31;
$L__BB10_43:
	add.s32 	%r241, %r104, -1;
	setp.lt.u32 	%p39, %r241, 15;
	mov.b32 	%r295, 0;
	@%p39 bra 	$L__BB10_46;
	mov.b32 	%r293, 0;
$L__BB10_45:
	.pragma "nounroll";
	add.s32 	%r243, %r293, %r65;
	mul.wide.s32 	%rd174, %r243, 4;
	add.s64 	%rd175, %rd5, %rd174;
	ld.global.f32 	%f199, [%rd175];
	div.rn.f32 	%f200, %f199, %f352;
	st.global.f32 	[%rd175], %f200;
	ld.global.f32 	%f201, [%rd175+4];
	div.rn.f32 	%f202, %f201, %f352;
	st.global.f32 	[%rd175+4], %f202;
	ld.global.f32 	%f203, [%rd175+8];
	div.rn.f32 	%f204, %f203, %f352;
	st.global.f32 	[%rd175+8], %f204;
	ld.global.f32 	%f205, [%rd175+12];
	div.rn.f32 	%f206, %f205, %f352;
	st.global.f32 	[%rd175+12], %f206;
	ld.global.f32 	%f207, [%rd175+16];
	div.rn.f32 	%f208, %f207, %f352;
	st.global.f32 	[%rd175+16], %f208;
	ld.global.f32 	%f209, [%rd175+20];
	div.rn.f32 	%f210, %f209, %f352;
	st.global.f32 	[%rd175+20], %f210;
	ld.global.f32 	%f211, [%rd175+24];
	div.rn.f32 	%f212, %f211, %f352;
	st.global.f32 	[%rd175+24], %f212;
	ld.global.f32 	%f213, [%rd175+28];
	div.rn.f32 	%f214, %f213, %f352;
	st.global.f32 	[%rd175+28], %f214;
	ld.global.f32 	%f215, [%rd175+32];
	div.rn.f32 	%f216, %f215, %f352;
	st.global.f32 	[%rd175+32], %f216;
	ld.global.f32 	%f217, [%rd175+36];
	div.rn.f32 	%f218, %f217, %f352;
	st.global.f32 	[%rd175+36], %f218;
	ld.global.f32 	%f219, [%rd175+40];
	div.rn.f32 	%f220, %f219, %f352;
	st.global.f32 	[%rd175+40], %f220;
	ld.global.f32 	%f221, [%rd175+44];
	div.rn.f32 	%f222, %f221, %f352;
	st.global.f32 	[%rd175+44], %f222;
	ld.global.f32 	%f223, [%rd175+48];
	div.rn.f32 	%f224, %f223, %f352;
	st.global.f32 	[%rd175+48], %f224;
	ld.global.f32 	%f225, [%rd175+52];
	div.rn.f32 	%f226, %f225, %f352;
	st.global.f32 	[%rd175+52], %f226;
	ld.global.f32 	%f227, [%rd175+56];
	div.rn.f32 	%f228, %f227, %f352;
	st.global.f32 	[%rd175+56], %f228;
	ld.global.f32 	%f229, [%rd175+60];
	div.rn.f32 	%f230, %f229, %f352;
	st.global.f32 	[%rd175+60], %f230;
	add.s32 	%r293, %r293, 16;
	and.b32  	%r295, %r104, 2147483632;
	setp.eq.s32 	%p40, %r293, %r295;
	@%p40 bra 	$L__BB10_46;
	bra.uni 	$L__BB10_45;
$L__BB10_46:
	setp.eq.s32 	%p41, %r39, 0;
	@%p41 bra 	$L__BB10_56;
	add.s32 	%r244, %r39, -1;
	setp.lt.u32 	%p42, %r244, 7;
	@%p42 bra 	$L__BB10_49;
	add.s32 	%r245, %r295, %r65;
	mul.wide.s32 	%rd176, %r245, 4;
	add.s64 	%rd177, %rd5, %rd176;
	ld.global.f32 	%f231, [%rd177];
	div.rn.f32 	%f232, %f231, %f352;
	st.global.f32 	[%rd177], %f232;
	ld.global.f32 	%f233, [%rd177+4];
	div.rn.f32 	%f234, %f233, %f352;
	st.global.f32 	[%rd177+4], %f234;
	ld.global.f32 	%f235, [%rd177+8];
	div.rn.f32 	%f236, %f235, %f352;
	st.global.f32 	[%rd177+8], %f236;
	ld.global.f32 	%f237, [%rd177+12];
	div.rn.f32 	%f238, %f237, %f352;
	st.global.f32 	[%rd177+12], %f238;
	ld.global.f32 	%f239, [%rd177+16];
	div.rn.f32 	%f240, %f239, %f352;
	st.global.f32 	[%rd177+16], %f240;
	ld.global.f32 	%f241, [%rd177+20];
	div.rn.f32 	%f242, %f241, %f352;
	st.global.f32 	[%rd177+20], %f242;
	ld.global.f32 	%f243, [%rd177+24];
	div.rn.f32 	%f244, %f243, %f352;
	st.global.f32 	[%rd177+24], %f244;
	ld.global.f32 	%f245, [%rd177+28];
	div.rn.f32 	%f246, %f245, %f352;
	st.global.f32 	[%rd177+28], %f246;
	add.s32 	%r295, %r295, 8;
$L__BB10_49:
	setp.eq.s32 	%p43, %r37, 0;
	@%p43 bra 	$L__BB10_56;
	add.s32 	%r246, %r37, -1;
	setp.lt.u32 	%p44, %r246, 3;
	@%p44 bra 	$L__BB10_52;
	add.s32 	%r247, %r295, %r65;
	mul.wide.s32 	%rd178, %r247, 4;
	add.s64 	%rd179, %rd5, %rd178;
	ld.global.f32 	%f247, [%rd179];
	div.rn.f32 	%f248, %f247, %f352;
	st.global.f32 	[%rd179], %f248;
	ld.global.f32 	%f249, [%rd179+4];
	div.rn.f32 	%f250, %f249, %f352;
	st.global.f32 	[%rd179+4], %f250;
	ld.global.f32 	%f251, [%rd179+8];
	div.rn.f32 	%f252, %f251, %f352;
	st.global.f32 	[%rd179+8], %f252;
	ld.global.f32 	%f253, [%rd179+12];
	div.rn.f32 	%f254, %f253, %f352;
	st.global.f32 	[%rd179+12], %f254;
	add.s32 	%r295, %r295, 4;
$L__BB10_52:
	setp.eq.s32 	%p45, %r38, 0;
	@%p45 bra 	$L__BB10_56;
	setp.eq.s32 	%p46, %r38, 1;
	add.s32 	%r248, %r295, %r65;
	mul.wide.s32 	%rd180, %r248, 4;
	add.s64 	%rd6, %rd5, %rd180;
	ld.global.f32 	%f255, [%rd6];
	div.rn.f32 	%f256, %f255, %f352;
	st.global.f32 	[%rd6], %f256;
	@%p46 bra 	$L__BB10_56;
	setp.eq.s32 	%p47, %r38, 2;
	ld.global.f32 	%f257, [%rd6+4];
	div.rn.f32 	%f258, %f257, %f352;
	st.global.f32 	[%rd6+4], %f258;
	@%p47 bra 	$L__BB10_56;
	ld.global.f32 	%f259, [%rd6+8];
	div.rn.f32 	%f260, %f259, %f352;
	st.global.f32 	[%rd6+8], %f260;
$L__BB10_56:
	setp.lt.f32 	%p48, %f352, 0f00800000;
	mul.f32 	%f261, %f352, 0f4B000000;
	selp.f32 	%f262, %f261, %f352, %p48;
	selp.f32 	%f263, 0fC1B80000, 0f00000000, %p48;
	mov.b32 	%r249, %f262;
	add.s32 	%r250, %r249, -1059760811;
	and.b32  	%r251, %r250, -8388608;
	sub.s32 	%r252, %r249, %r251;
	mov.b32 	%f264, %r252;
	cvt.rn.f32.s32 	%f265, %r251;
	fma.rn.f32 	%f266, %f265, 0f34000000, %f263;
	add.f32 	%f267, %f264, 0fBF800000;
	fma.rn.f32 	%f268, %f267, 0fBE055027, 0f3E1039F6;
	fma.rn.f32 	%f269, %f268, %f267, 0fBDF8CDCC;
	fma.rn.f32 	%f270, %f269, %f267, 0f3E0F2955;
	fma.rn.f32 	%f271, %f270, %f267, 0fBE2AD8B9;
	fma.rn.f32 	%f272, %f271, %f267, 0f3E4CED0B;
	fma.rn.f32 	%f273, %f272, %f267, 0fBE7FFF22;
	fma.rn.f32 	%f274, %f273, %f267, 0f3EAAAA78;
	fma.rn.f32 	%f275, %f274, %f267, 0fBF000000;
	mul.f32 	%f276, %f267, %f275;
	fma.rn.f32 	%f277, %f276, %f267, %f267;
	fma.rn.f32 	%f278, %f266, 0f3F317218, %f277;
	setp.gt.u32 	%p49, %r249, 2139095039;
	fma.rn.f32 	%f279, %f262, 0f7F800000, 0f7F800000;
	selp.f32 	%f280, %f279, %f278, %p49;
	setp.eq.f32 	%p50, %f262, 0f00000000;
	selp.f32 	%f281, 0fFF800000, %f280, %p50;
	add.s32 	%r253, %r42, %r104;
	mul.wide.s32 	%rd181, %r253, 4;
	add.s64 	%rd182, %rd5, %rd181;
	ld.global.f32 	%f282, [%rd182];
	add.f32 	%f283, %f281, %f282;
	add.s32 	%r254, %r43, %r104;
	mul.wide.s32 	%rd183, %r254, 4;
	add.s64 	%rd184, %rd5, %rd183;
	ld.global.f32 	%f284, [%rd184];
	add.f32 	%f285, %f283, %f284;
	add.s32 	%r255, %r65, %r104;
	mul.wide.s32 	%rd185, %r255, 4;
	add.s64 	%rd186, %rd5, %rd185;
	st.global.f32 	[%rd186], %f285;
	add.s32 	%r299, %r299, 1;
	setp.eq.s32 	%p51, %r299, %r107;
	@%p51 bra 	$L__BB10_65;
	bra.uni 	$L__BB10_30;
$L__BB10_57:
	sub.s32 	%r76, %r107, %r299;
	and.b32  	%r77, %r76, 3;
	sub.s32 	%r173, %r299, %r107;
	setp.gt.u32 	%p23, %r173, -4;
	@%p23 bra 	$L__BB10_60;
	and.b32  	%r78, %r76, -4;
	add.s32 	%r79, %r6, %r104;
	mov.b32 	%r298, 0;
	mul.wide.s32 	%rd99, %r2, 4;
$L__BB10_59:
	.pragma "nounroll";
	mul.wide.s32 	%rd86, %r299, 4;
	add.s64 	%rd87, %rd4, %rd86;
	ld.global.u32 	%r175, [%rd87];
	add.s64 	%rd88, %rd3, %rd86;
	ld.global.u32 	%r176, [%rd88];
	mad.lo.s32 	%r177, %r175, %r2, %r79;
	mul.wide.s32 	%rd89, %r177, 4;
	add.s64 	%rd90, %rd5, %rd89;
	ld.global.f32 	%f82, [%rd90];
	add.f32 	%f83, %f82, 0fFF800000;
	mad.lo.s32 	%r178, %r176, %r2, %r79;
	mul.wide.s32 	%rd91, %r178, 4;
	add.s64 	%rd92, %rd5, %rd91;
	ld.global.f32 	%f84, [%rd92];
	add.f32 	%f85, %f83, %f84;
	mad.lo.s32 	%r179, %r299, %r2, %r79;
	mul.wide.s32 	%rd93, %r179, 4;
	add.s64 	%rd94, %rd5, %rd93;
	st.global.f32 	[%rd94], %f85;
	ld.global.u32 	%r180, [%rd87+4];
	ld.global.u32 	%r181, [%rd88+4];
	mad.lo.s32 	%r182, %r180, %r2, %r79;
	mul.wide.s32 	%rd95, %r182, 4;
	add.s64 	%rd96, %rd5, %rd95;
	ld.global.f32 	%f86, [%rd96];
	add.f32 	%f87, %f86, 0fFF800000;
	mad.lo.s32 	%r183, %r181, %r2, %r79;
	mul.wide.s32 	%rd97, %r183, 4;
	add.s64 	%rd98, %rd5, %rd97;
	ld.global.f32 	%f88, [%rd98];
	add.f32 	%f89, %f87, %f88;
	add.s64 	%rd100, %rd94, %rd99;
	st.global.f32 	[%rd100], %f89;
	ld.global.u32 	%r184, [%rd87+8];
	ld.global.u32 	%r185, [%rd88+8];
	mad.lo.s32 	%r186, %r184, %r2, %r79;
	mul.wide.s32 	%rd101, %r186, 4;
	add.s64 	%rd102, %rd5, %rd101;
	ld.global.f32 	%f90, [%rd102];
	add.f32 	%f91, %f90, 0fFF800000;
	mad.lo.s32 	%r187, %r185, %r2, %r79;
	mul.wide.s32 	%rd103, %r187, 4;
	add.s64 	%rd104, %rd5, %rd103;
	ld.global.f32 	%f92, [%rd104];
	add.f32 	%f93, %f91, %f92;
	add.s64 	%rd105, %rd100, %rd99;
	st.global.f32 	[%rd105], %f93;
	ld.global.u32 	%r188, [%rd87+12];
	ld.global.u32 	%r189, [%rd88+12];
	mad.lo.s32 	%r190, %r188, %r2, %r79;
	mul.wide.s32 	%rd106, %r190, 4;
	add.s64 	%rd107, %rd5, %rd106;
	ld.global.f32 	%f94, [%rd107];
	add.f32 	%f95, %f94, 0fFF800000;
	mad.lo.s32 	%r191, %r189, %r2, %r79;
	mul.wide.s32 	%rd108, %r191, 4;
	add.s64 	%rd109, %rd5, %rd108;
	ld.global.f32 	%f96, [%rd109];
	add.f32 	%f97, %f95, %f96;
	add.s64 	%rd110, %rd105, %rd99;
	st.global.f32 	[%rd110], %f97;
	add.s32 	%r299, %r299, 4;
	add.s32 	%r298, %r298, 4;
	setp.ne.s32 	%p24, %r298, %r78;
	@%p24 bra 	$L__BB10_59;
$L__BB10_60:
	setp.eq.s32 	%p25, %r77, 0;
	@%p25 bra 	$L__BB10_65;
	setp.eq.s32 	%p26, %r77, 1;
	@%p26 bra 	$L__BB10_63;
	mad.lo.s32 	%r192, %r299, %r2, %r6;
	mul.wide.s32 	%rd111, %r299, 4;
	add.s64 	%rd112, %rd4, %rd111;
	ld.global.u32 	%r193, [%rd112];
	add.s64 	%rd113, %rd3, %rd111;
	ld.global.u32 	%r194, [%rd113];
	mad.lo.s32 	%r195, %r193, %r2, %r6;
	mad.lo.s32 	%r196, %r194, %r2, %r6;
	add.s32 	%r197, %r195, %r104;
	mul.wide.s32 	%rd114, %r197, 4;
	add.s64 	%rd115, %rd5, %rd114;
	ld.global.f32 	%f98, [%rd115];
	add.f32 	%f99, %f98, 0fFF800000;
	add.s32 	%r198, %r196, %r104;
	mul.wide.s32 	%rd116, %r198, 4;
	add.s64 	%rd117, %rd5, %rd116;
	ld.global.f32 	%f100, [%rd117];
	add.f32 	%f101, %f99, %f100;
	add.s32 	%r199, %r192, %r104;
	mul.wide.s32 	%rd118, %r199, 4;
	add.s64 	%rd119, %rd5, %rd118;
	st.global.f32 	[%rd119], %f101;
	ld.global.u32 	%r200, [%rd112+4];
	ld.global.u32 	%r201, [%rd113+4];
	mad.lo.s32 	%r202, %r200, %r2, %r6;
	mad.lo.s32 	%r203, %r201, %r2, %r6;
	add.s32 	%r204, %r202, %r104;
	mul.wide.s32 	%rd120, %r204, 4;
	add.s64 	%rd121, %rd5, %rd120;
	ld.global.f32 	%f102, [%rd121];
	add.f32 	%f103, %f102, 0fFF800000;
	add.s32 	%r205, %r203, %r104;
	mul.wide.s32 	%rd122, %r205, 4;
	add.s64 	%rd123, %rd5, %rd122;
	ld.global.f32 	%f104, [%rd123];
	add.f32 	%f105, %f103, %f104;
	mul.wide.s32 	%rd124, %r2, 4;
	add.s64 	%rd125, %rd119, %rd124;
	st.global.f32 	[%rd125], %f105;
	add.s32 	%r299, %r299, 2;
$L__BB10_63:
	and.b32  	%r206, %r76, 1;
	setp.eq.b32 	%p27, %r206, 1;
	not.pred 	%p28, %p27;
	@%p28 bra 	$L__BB10_65;
	mad.lo.s32 	%r207, %r299, %r2, %r6;
	mul.wide.s32 	%rd126, %r299, 4;
	add.s64 	%rd127, %rd4, %rd126;
	ld.global.u32 	%r208, [%rd127];
	add.s64 	%rd128, %rd3, %rd126;
	ld.global.u32 	%r209, [%rd128];
	mad.lo.s32 	%r210, %r208, %r2, %r6;
	mad.lo.s32 	%r211, %r209, %r2, %r6;
	add.s32 	%r212, %r210, %r104;
	mul.wide.s32 	%rd129, %r212, 4;
	add.s64 	%rd130, %rd5, %rd129;
	ld.global.f32 	%f106, [%rd130];
	add.f32 	%f107, %f106, 0fFF800000;
	add.s32 	%r213, %r211, %r104;
	mul.wide.s32 	%rd131, %r213, 4;
	add.s64 	%rd132, %rd5, %rd131;
	ld.global.f32 	%f108, [%rd132];
	add.f32 	%f109, %f107, %f108;
	add.s32 	%r214, %r207, %r104;
	mul.wide.s32 	%rd133, %r214, 4;
	add.s64 	%rd134, %rd5, %rd133;
	st.global.f32 	[%rd134], %f109;
$L__BB10_65:
	ld.param.u64 	%rd208, [_Z23felsensteindinucleotideiiiiiiPKiS0_PKfS2_PiPfS4_S4__param_13];
	sub.s32 	%r256, %r5, %r2;
	add.s32 	%r87, %r6, %r256;
	add.s32 	%r257, %r87, %r104;
	mul.wide.s32 	%rd187, %r257, 4;
	add.s64 	%rd188, %rd5, %rd187;
	ld.global.f32 	%f27, [%rd188];
	cvta.to.global.u64 	%rd189, %rd208;
	mul.wide.s32 	%rd190, %r1, 4;
	add.s64 	%rd7, %rd189, %rd190;
	mov.b32 	%r258, 0;
	st.global.u32 	[%rd7], %r258;
	setp.lt.s32 	%p52, %r104, 1;
	mov.f32 	%f373, 0f00000000;
	@%p52 bra 	$L__BB10_77;
	ld.param.u64 	%rd207, [_Z23felsensteindinucleotideiiiiiiPKiS0_PKfS2_PiPfS4_S4__param_9];
	cvta.to.global.u64 	%rd8, %rd207;
	mul.lo.s32 	%r88, %r3, %r104;
	add.s32 	%r260, %r104, -1;
	and.b32  	%r89, %r104, 7;
	setp.lt.u32 	%p53, %r260, 7;
	mov.b32 	%r305, 0;
	mov.f32 	%f373, 0f00000000;
	@%p53 bra 	$L__BB10_69;
	and.b32  	%r305, %r104, 2147483640;
	neg.s32 	%r303, %r305;
	add.s64 	%rd9, %rd8, 16;
	add.s64 	%rd10, %rd5, 16;
	mov.f32 	%f373, 0f00000000;
	mov.u32 	%r301, %r87;
	mov.u32 	%r302, %r88;
$L__BB10_68:
	.pragma "nounroll";
	mul.wide.s32 	%rd191, %r302, 4;
	add.s64 	%rd192, %rd9, %rd191;
	mul.wide.s32 	%rd193, %r301, 4;
	add.s64 	%rd194, %rd10, %rd193;
	ld.global.f32 	%f289, [%rd192+-16];
	ld.global.f32 	%f290, [%rd194+-16];
	fma.rn.f32 	%f291, %f289, %f290, %f373;
	st.global.f32 	[%rd7], %f291;
	ld.global.f32 	%f292, [%rd192+-12];
	ld.global.f32 	%f293, [%rd194+-12];
	fma.rn.f32 	%f294, %f292, %f293, %f291;
	st.global.f32 	[%rd7], %f294;
	ld.global.f32 	%f295, [%rd192+-8];
	ld.global.f32 	%f296, [%rd194+-8];
	fma.rn.f32 	%f297, %f295, %f296, %f294;
	st.global.f32 	[%rd7], %f297;
	ld.global.f32 	%f298, [%rd192+-4];
	ld.global.f32 	%f299, [%rd194+-4];
	fma.rn.f32 	%f300, %f298, %f299, %f297;
	st.global.f32 	[%rd7], %f300;
	ld.global.f32 	%f301, [%rd192];
	ld.global.f32 	%f302, [%rd194];
	fma.rn.f32 	%f303, %f301, %f302, %f300;
	st.global.f32 	[%rd7], %f303;
	ld.global.f32 	%f304, [%rd192+4];
	ld.global.f32 	%f305, [%rd194+4];
	fma.rn.f32 	%f306, %f304, %f305, %f303;
	st.global.f32 	[%rd7], %f306;
	ld.global.f32 	%f307, [%rd192+8];
	ld.global.f32 	%f308, [%rd194+8];
	fma.rn.f32 	%f309, %f307, %f308, %f306;
	st.global.f32 	[%rd7], %f309;
	ld.global.f32 	%f310, [%rd192+12];
	ld.global.f32 	%f311, [%rd194+12];
	fma.rn.f32 	%f373, %f310, %f311, %f309;
	st.global.f32 	[%rd7], %f373;
	add.s32 	%r303, %r303, 8;
	add.s32 	%r302, %r302, 8;
	add.s32 	%r301, %r301, 8;
	setp.ne.s32 	%p54, %r303, 0;
	@%p54 bra 	$L__BB10_68;
$L__BB10_69:
	setp.eq.s32 	%p55, %r89, 0;
	@%p55 bra 	$L__BB10_77;
	and.b32  	%r99, %r104, 3;
	setp.lt.u32 	%p56, %r89, 4;
	@%p56 bra 	$L__BB10_72;
	add.s32 	%r261, %r305, %r88;
	mul.wide.s32 	%rd195, %r261, 4;
	add.s64 	%rd196, %rd8, %rd195;
	ld.global.f32 	%f312, [%rd196];
	add.s32 	%r262, %r305, %r87;
	mul.wide.s32 	%rd197, %r262, 4;
	add.s64 	%rd198, %rd5, %rd197;
	ld.global.f32 	%f313, [%rd198];
	fma.rn.f32 	%f314, %f312, %f313, %f373;
	st.global.f32 	[%rd7], %f314;
	ld.global.f32 	%f315, [%rd196+4];
	ld.global.f32 	%f316, [%rd198+4];
	fma.rn.f32 	%f317, %f315, %f316, %f314;
	st.global.f32 	[%rd7], %f317;
	ld.global.f32 	%f318, [%rd196+8];
	ld.global.f32 	%f319, [%rd198+8];
	fma.rn.f32 	%f320, %f318, %f319, %f317;
	st.global.f32 	[%rd7], %f320;
	ld.global.f32 	%f321, [%rd196+12];
	ld.global.f32 	%f322, [%rd198+12];
	fma.rn.f32 	%f373, %f321, %f322, %f320;
	st.global.f32 	[%rd7], %f373;
	add.s32 	%r305, %r305, 4;
$L__BB10_72:
	setp.eq.s32 	%p57, %r99, 0;
	@%p57 bra 	$L__BB10_77;
	setp.eq.s32 	%p58, %r99, 1;
	@%p58 bra 	$L__BB10_75;
	add.s32 	%r263, %r305, %r88;
	mul.wide.s32 	%rd199, %r263, 4;
	add.s64 	%rd200, %rd8, %rd199;
	ld.global.f32 	%f323, [%rd200];
	add.s32 	%r264, %r305, %r87;
	mul.wide.s32 	%rd201, %r264, 4;
	add.s64 	%rd202, %rd5, %rd201;
	ld.global.f32 	%f324, [%rd202];
	fma.rn.f32 	%f325, %f323, %f324, %f373;
	st.global.f32 	[%rd7], %f325;
	ld.global.f32 	%f326, [%rd200+4];
	ld.global.f32 	%f327, [%rd202+4];
	fma.rn.f32 	%f373, %f326, %f327, %f325;
	st.global.f32 	[%rd7], %f373;
	add.s32 	%r305, %r305, 2;
$L__BB10_75:
	and.b32  	%r265, %r104, 1;
	setp.eq.b32 	%p59, %r265, 1;
	not.pred 	%p60, %p59;
	@%p60 bra 	$L__BB10_77;
	add.s32 	%r266, %r305, %r88;
	mul.wide.s32 	%rd203, %r266, 4;
	add.s64 	%rd204, %rd8, %rd203;
	ld.global.f32 	%f328, [%rd204];
	add.s32 	%r267, %r305, %r87;
	mul.wide.s32 	%rd205, %r267, 4;
	add.s64 	%rd206, %rd5, %rd205;
	ld.global.f32 	%f329, [%rd206];
	fma.rn.f32 	%f373, %f328, %f329, %f373;
$L__BB10_77:
	setp.lt.f32 	%p61, %f373, 0f00800000;
	mul.f32 	%f330, %f373, 0f4B000000;
	selp.f32 	%f331, %f330, %f373, %p61;
	selp.f32 	%f332, 0fC1B80000, 0f00000000, %p61;
	mov.b32 	%r268, %f331;
	add.s32 	%r269, %r268, -1059760811;
	and.b32  	%r270, %r269, -8388608;
	sub.s32 	%r271, %r268, %r270;
	mov.b32 	%f333, %r271;
	cvt.rn.f32.s32 	%f334, %r270;
	fma.rn.f32 	%f335, %f334, 0f34000000, %f332;
	add.f32 	%f336, %f333, 0fBF800000;
	fma.rn.f32 	%f337, %f336, 0fBE055027, 0f3E1039F6;
	fma.rn.f32 	%f338, %f337, %f336, 0fBDF8CDCC;
	fma.rn.f32 	%f339, %f338, %f336, 0f3E0F2955;
	fma.rn.f32 	%f340, %f339, %f336, 0fBE2AD8B9;
	fma.rn.f32 	%f341, %f340, %f336, 0f3E4CED0B;
	fma.rn.f32 	%f342, %f341, %f336, 0fBE7FFF22;
	fma.rn.f32 	%f343, %f342, %f336, 0f3EAAAA78;
	fma.rn.f32 	%f344, %f343, %f336, 0fBF000000;
	mul.f32 	%f345, %f336, %f344;
	fma.rn.f32 	%f346, %f345, %f336, %f336;
	fma.rn.f32 	%f347, %f335, 0f3F317218, %f346;
	setp.gt.u32 	%p62, %r268, 2139095039;
	fma.rn.f32 	%f348, %f331, 0f7F800000, 0f7F800000;
	selp.f32 	%f349, %f348, %f347, %p62;
	setp.eq.f32 	%p63, %f331, 0f00000000;
	selp.f32 	%f350, 0fFF800000, %f349, %p63;
	add.f32 	%f351, %f27, %f350;
	st.global.f32 	[%rd7], %f351;
$L__BB10_78:
	ret;

}
	// .globl	_Z8sumfinaliiPfS_S_
.visible .entry _Z8sumfinaliiPfS_S_(
	.param .u32 _Z8sumfinaliiPfS_S__param_0,
	.param .u32 _Z8sumfinaliiPfS_S__param_1,
	.param .u64 .ptr .align 1 _Z8sumfinaliiPfS_S__param_2,
	.param .u64 .ptr .align 1 _Z8sumfinaliiPfS_S__param_3,
	.param .u64 .ptr .align 1 _Z8sumfinaliiPfS_S__param_4
)
{
	.reg .pred 	%p<14>;
	.reg .b32 	%r<45>;
	.reg .b32 	%f<126>;
	.reg .b64 	%rd<33>;

	ld.param.u32 	%r24, [_Z8sumfinaliiPfS_S__param_0];
	ld.param.u32 	%r25, [_Z8sumfinaliiPfS_S__param_1];
	ld.param.u64 	%rd12, [_Z8sumfinaliiPfS_S__param_2];
	ld.param.u64 	%rd13, [_Z8sumfinaliiPfS_S__param_3];
	ld.param.u64 	%rd11, [_Z8sumfinaliiPfS_S__param_4];
	cvta.to.global.u64 	%rd1, %rd12;
	cvta.to.global.u64 	%rd2, %rd13;
	add.s32 	%r1, %r24, 1;
	mov.u32 	%r26, %ctaid.x;
	mov.u32 	%r27, %ntid.x;
	mov.u32 	%r28, %tid.x;
	mad.lo.s32 	%r2, %r26, %r27, %r28;
	setp.ge.s32 	%p1, %r2, %r25;
	@%p1 bra 	$L__BB11_15;
	cvta.to.global.u64 	%rd14, %rd11;
	mul.wide.s32 	%rd15, %r2, 4;
	add.s64 	%rd3, %rd14, %rd15;
	mov.b32 	%r29, 0;
	st.global.u32 	[%rd3], %r29;
	setp.lt.s32 	%p2, %r24, 1;
	mov.f32 	%f125, 0f00000000;
	@%p2 bra 	$L__BB11_14;
	mul.lo.s32 	%r3, %r1, %r2;
	and.b32  	%r4, %r24, 15;
	setp.lt.u32 	%p3, %r24, 16;
	mov.b32 	%r41, 0;
	mov.f32 	%f125, 0f00000000;
	@%p3 bra 	$L__BB11_5;
	and.b32  	%r41, %r24, 2147483632;
	neg.s32 	%r39, %r41;
	add.s64 	%rd31, %rd1, 32;
	add.s64 	%rd5, %rd2, 32;
	mov.f32 	%f125, 0f00000000;
	mov.u32 	%r38, %r3;
$L__BB11_4:
	.pragma "nounroll";
	mul.wide.s32 	%rd16, %r38, 4;
	add.s64 	%rd17, %rd5, %rd16;
	ld.global.f32 	%f14, [%rd31+-32];
	ld.global.f32 	%f15, [%rd17+-32];
	fma.rn.f32 	%f16, %f14, %f15, %f125;
	st.global.f32 	[%rd3], %f16;
	ld.global.f32 	%f17, [%rd31+-28];
	ld.global.f32 	%f18, [%rd17+-28];
	fma.rn.f32 	%f19, %f17, %f18, %f16;
	st.global.f32 	[%rd3], %f19;
	ld.global.f32 	%f20, [%rd31+-24];
	ld.global.f32 	%f21, [%rd17+-24];
	fma.rn.f32 	%f22, %f20, %f21, %f19;
	st.global.f32 	[%rd3], %f22;
	ld.global.f32 	%f23, [%rd31+-20];
	ld.global.f32 	%f24, [%rd17+-20];
	fma.rn.f32 	%f25, %f23, %f24, %f22;
	st.global.f32 	[%rd3], %f25;
	ld.global.f32 	%f26, [%rd31+-16];
	ld.global.f32 	%f27, [%rd17+-16];
	fma.rn.f32 	%f28, %f26, %f27, %f25;
	st.global.f32 	[%rd3], %f28;
	ld.global.f32 	%f29, [%rd31+-12];
	ld.global.f32 	%f30, [%rd17+-12];
	fma.rn.f32 	%f31, %f29, %f30, %f28;
	st.global.f32 	[%rd3], %f31;
	ld.global.f32 	%f32, [%rd31+-8];
	ld.global.f32 	%f33, [%rd17+-8];
	fma.rn.f32 	%f34, %f32, %f33, %f31;
	st.global.f32 	[%rd3], %f34;
	ld.global.f32 	%f35, [%rd31+-4];
	ld.global.f32 	%f36, [%rd17+-4];
	fma.rn.f32 	%f37, %f35, %f36, %f34;
	st.global.f32 	[%rd3], %f37;
	ld.global.f32 	%f38, [%rd31];
	ld.global.f32 	%f39, [%rd17];
	fma.rn.f32 	%f40, %f38, %f39, %f37;
	st.global.f32 	[%rd3], %f40;
	ld.global.f32 	%f41, [%rd31+4];
	ld.global.f32 	%f42, [%rd17+4];
	fma.rn.f32 	%f43, %f41, %f42, %f40;
	st.global.f32 	[%rd3], %f43;
	ld.global.f32 	%f44, [%rd31+8];
	ld.global.f32 	%f45, [%rd17+8];
	fma.rn.f32 	%f46, %f44, %f45, %f43;
	st.global.f32 	[%rd3], %f46;
	ld.global.f32 	%f47, [%rd31+12];
	ld.global.f32 	%f48, [%rd17+12];
	fma.rn.f32 	%f49, %f47, %f48, %f46;
	st.global.f32 	[%rd3], %f49;
	ld.global.f32 	%f50, [%rd31+16];
	ld.global.f32 	%f51, [%rd17+16];
	fma.rn.f32 	%f52, %f50, %f51, %f49;
	st.global.f32 	[%rd3], %f52;
	ld.global.f32 	%f53, [%rd31+20];
	ld.global.f32 	%f54, [%rd17+20];
	fma.rn.f32 	%f55, %f53, %f54, %f52;
	st.global.f32 	[%rd3], %f55;
	ld.global.f32 	%f56, [%rd31+24];
	ld.global.f32 	%f57, [%rd17+24];
	fma.rn.f32 	%f58, %f56, %f57, %f55;
	st.global.f32 	[%rd3], %f58;
	ld.global.f32 	%f59, [%rd31+28];
	ld.global.f32 	%f60, [%rd17+28];
	fma.rn.f32 	%f125, %f59, %f60, %f58;
	st.global.f32 	[%rd3], %f125;
	add.s32 	%r39, %r39, 16;
	add.s64 	%rd31, %rd31, 64;
	add.s32 	%r38, %r38, 16;
	setp.ne.s32 	%p4, %r39, 0;
	@%p4 bra 	$L__BB11_4;
$L__BB11_5:
	setp.eq.s32 	%p5, %r4, 0;
	@%p5 bra 	$L__BB11_14;
	and.b32  	%r12, %r24, 7;
	setp.lt.u32 	%p6, %r4, 8;
	@%p6 bra 	$L__BB11_8;
	mul.wide.u32 	%rd18, %r41, 4;
	add.s64 	%rd19, %rd1, %rd18;
	ld.global.f32 	%f61, [%rd19];
	add.s32 	%r31, %r41, %r3;
	mul.wide.s32 	%rd20, %r31, 4;
	add.s64 	%rd21, %rd2, %rd20;
	ld.global.f32 	%f62, [%rd21];
	fma.rn.f32 	%f63, %f61, %f62, %f125;
	st.global.f32 	[%rd3], %f63;
	ld.global.f32 	%f64, [%rd19+4];
	ld.global.f32 	%f65, [%rd21+4];
	fma.rn.f32 	%f66, %f64, %f65, %f63;
	st.global.f32 	[%rd3], %f66;
	ld.global.f32 	%f67, [%rd19+8];
	ld.global.f32 	%f68, [%rd21+8];
	fma.rn.f32 	%f69, %f67, %f68, %f66;
	st.global.f32 	[%rd3], %f69;
	ld.global.f32 	%f70, [%rd19+12];
	ld.global.f32 	%f71, [%rd21+12];
	fma.rn.f32 	%f72, %f70, %f71, %f69;
	st.global.f32 	[%rd3], %f72;
	ld.global.f32 	%f73, [%rd19+16];
	ld.global.f32 	%f74, [%rd21+16];
	fma.rn.f32 	%f75, %f73, %f74, %f72;
	st.global.f32 	[%rd3], %f75;
	ld.global.f32 	%f76, [%rd19+20];
	ld.global.f32 	%f77, [%rd21+20];
	fma.rn.f32 	%f78, %f76, %f77, %f75;
	st.global.f32 	[%rd3], %f78;
	ld.global.f32 	%f79, [%rd19+24];
	ld.global.f32 	%f80, [%rd21+24];
	fma.rn.f32 	%f81, %f79, %f80, %f78;
	st.global.f32 	[%rd3], %f81;
	ld.global.f32 	%f82, [%rd19+28];
	ld.global.f32 	%f83, [%rd21+28];
	fma.rn.f32 	%f125, %f82, %f83, %f81;
	st.global.f32 	[%rd3], %f125;
	add.s32 	%r41, %r41, 8;
$L__BB11_8:
	setp.eq.s32 	%p7, %r12, 0;
	@%p7 bra 	$L__BB11_14;
	and.b32  	%r15, %r24, 3;
	setp.lt.u32 	%p8, %r12, 4;
	@%p8 bra 	$L__BB11_11;
	mul.wide.u32 	%rd22, %r41, 4;
	add.s64 	%rd23, %rd1, %rd22;
	ld.global.f32 	%f84, [%rd23];
	add.s32 	%r32, %r41, %r3;
	mul.wide.s32 	%rd24, %r32, 4;
	add.s64 	%rd25, %rd2, %rd24;
	ld.global.f32 	%f85, [%rd25];
	fma.rn.f32 	%f86, %f84, %f85, %f125;
	st.global.f32 	[%rd3], %f86;
	ld.global.f32 	%f87, [%rd23+4];
	ld.global.f32 	%f88, [%rd25+4];
	fma.rn.f32 	%f89, %f87, %f88, %f86;
	st.global.f32 	[%rd3], %f89;
	ld.global.f32 	%f90, [%rd23+8];
	ld.global.f32 	%f91, [%rd25+8];
	fma.rn.f32 	%f92, %f90, %f91, %f89;
	st.global.f32 	[%rd3], %f92;
	ld.global.f32 	%f93, [%rd23+12];
	ld.global.f32 	%f94, [%rd25+12];
	fma.rn.f32 	%f125, %f93, %f94, %f92;
	st.global.f32 	[%rd3], %f125;
	add.s32 	%r41, %r41, 4;
$L__BB11_11:
	setp.eq.s32 	%p9, %r15, 0;
	@%p9 bra 	$L__BB11_14;
	add.s32 	%r44, %r41, %r3;
	mul.wide.u32 	%rd26, %r41, 4;
	add.s64 	%rd32, %rd1, %rd26;
	neg.s32 	%r43, %r15;
$L__BB11_13:
	.pragma "nounroll";
	mul.wide.s32 	%rd27, %r44, 4;
	add.s64 	%rd28, %rd2, %rd27;
	ld.global.f32 	%f95, [%rd32];
	ld.global.f32 	%f96, [%rd28];
	fma.rn.f32 	%f125, %f95, %f96, %f125;
	st.global.f32 	[%rd3], %f125;
	add.s32 	%r44, %r44, 1;
	add.s64 	%rd32, %rd32, 4;
	add.s32 	%r43, %r43, 1;
	setp.ne.s32 	%p10, %r43, 0;
	@%p10 bra 	$L__BB11_13;
$L__BB11_14:
	setp.lt.f32 	%p11, %f125, 0f00800000;
	mul.f32 	%f97, %f125, 0f4B000000;
	selp.f32 	%f98, %f97, %f125, %p11;
	selp.f32 	%f99, 0fC1B80000, 0f00000000, %p11;
	mov.b32 	%r33, %f98;
	add.s32 	%r34, %r33, -1059760811;
	and.b32  	%r35, %r34, -8388608;
	sub.s32 	%r36, %r33, %r35;
	mov.b32 	%f100, %r36;
	cvt.rn.f32.s32 	%f101, %r35;
	fma.rn.f32 	%f102, %f101, 0f34000000, %f99;
	add.f32 	%f103, %f100, 0fBF800000;
	fma.rn.f32 	%f104, %f103, 0fBE055027, 0f3E1039F6;
	fma.rn.f32 	%f105, %f104, %f103, 0fBDF8CDCC;
	fma.rn.f32 	%f106, %f105, %f103, 0f3E0F2955;
	fma.rn.f32 	%f107, %f106, %f103, 0fBE2AD8B9;
	fma.rn.f32 	%f108, %f107, %f103, 0f3E4CED0B;
	fma.rn.f32 	%f109, %f108, %f103, 0fBE7FFF22;
	fma.rn.f32 	%f110, %f109, %f103, 0f3EAAAA78;
	fma.rn.f32 	%f111, %f110, %f103, 0fBF000000;
	mul.f32 	%f112, %f103, %f111;
	fma.rn.f32 	%f113, %f112, %f103, %f103;
	fma.rn.f32 	%f114, %f102, 0f3F317218, %f113;
	setp.gt.u32 	%p12, %r33, 2139095039;
	fma.rn.f32 	%f115, %f98, 0f7F800000, 0f7F800000;
	selp.f32 	%f116, %f115, %f114, %p12;
	setp.eq.f32 	%p13, %f98, 0f00000000;
	selp.f32 	%f117, 0fFF800000, %f116, %p13;
	mad.lo.s32 	%r37, %r1, %r2, %r24;
	mul.wide.s32 	%rd29, %r37, 4;
	add.s64 	%rd30, %rd2, %rd29;
	ld.global.f32 	%f118, [%rd30];
	add.f32 	%f119, %f118, %f117;
	st.global.f32 	[%rd3], %f119;
$L__BB11_15:
	ret;

}
	// .globl	_Z13sumcategoriesiiPKfS0_Pf
.visible .entry _Z13sumcategoriesiiPKfS0_Pf(
	.param .u32 _Z13sumcategoriesiiPKfS0_Pf_param_0,
	.param .u32 _Z13sumcategoriesiiPKfS0_Pf_param_1,
	.param .u64 .ptr .align 1 _Z13sumcategoriesiiPKfS0_Pf_param_2,
	.param .u64 .ptr .align 1 _Z13sumcategoriesiiPKfS0_Pf_param_3,
	.param .u64 .ptr .align 1 _Z13sumcategoriesiiPKfS0_Pf_param_4
)
{
	.reg .pred 	%p<13>;
	.reg .b32 	%r<74>;
	.reg .b32 	%f<36>;
	.reg .b64 	%rd<18>;
	.reg .b64 	%fd<98>;

	ld.param.u32 	%r27, [_Z13sumcategoriesiiPKfS0_Pf_param_0];
	ld.param.u32 	%r28, [_Z13sumcategoriesiiPKfS0_Pf_param_1];
	ld.param.u64 	%rd10, [_Z13sumcategoriesiiPKfS0_Pf_param_2];
	ld.param.u64 	%rd8, [_Z13sumcategoriesiiPKfS0_Pf_param_3];
	ld.param.u64 	%rd9, [_Z13sumcategoriesiiPKfS0_Pf_param_4];
	cvta.to.global.u64 	%rd1, %rd10;
	mov.u32 	%r29, %ctaid.x;
	mov.u32 	%r30, %ntid.x;
	mov.u32 	%r31, %tid.x;
	mad.lo.s32 	%r1, %r29, %r30, %r31;
	setp.ge.s32 	%p1, %r1, %r28;
	@%p1 bra 	$L__BB12_21;
	cvta.to.global.u64 	%rd2, %rd8;
	cvta.to.global.u64 	%rd11, %rd9;
	ld.global.f32 	%f5, [%rd1];
	mul.wide.s32 	%rd12, %r1, 4;
	add.s64 	%rd13, %rd2, %rd12;
	ld.global.f32 	%f6, [%rd13];
	add.f32 	%f35, %f5, %f6;
	add.s64 	%rd3, %rd11, %rd12;
	st.global.f32 	[%rd3], %f35;
	setp.lt.s32 	%p2, %r27, 2;
	@%p2 bra 	$L__BB12_21;
	mov.b32 	%r32, 1127219200;
	mov.b32 	%r33, -2147483648;
	mov.b64 	%fd1, {%r33, %r32};
	neg.s32 	%r65, %r27;
	add.s64 	%rd17, %rd1, 4;
	mov.u32 	%r64, %r28;
$L__BB12_3:
	mul.wide.s32 	%rd15, %r64, 4;
	add.s64 	%rd16, %rd13, %rd15;
	ld.global.f32 	%f7, [%rd17];
	ld.global.f32 	%f8, [%rd16];
	add.f32 	%f3, %f7, %f8;
	setp.leu.f32 	%p3, %f35, %f3;
	@%p3 bra 	$L__BB12_12;
	sub.f32 	%f22, %f3, %f35;
	fma.rn.f32 	%f23, %f22, 0f3BBB989D, 0f3F000000;
	cvt.sat.f32.f32 	%f24, %f23;
	mov.f32 	%f25, 0f4B400001;
	mov.f32 	%f26, 0f437C0000;
	fma.rm.f32 	%f27, %f24, %f26, %f25;
	add.f32 	%f28, %f27, 0fCB40007F;
	neg.f32 	%f29, %f28;
	fma.rn.f32 	%f30, %f22, 0f3FB8AA3B, %f29;
	fma.rn.f32 	%f31, %f22, 0f32A57060, %f30;
	mov.b32 	%r50, %f27;
	shl.b32 	%r51, %r50, 23;
	mov.b32 	%f32, %r51;
	ex2.approx.ftz.f32 	%f33, %f31;
	mul.f32 	%f34, %f33, %f32;
	cvt.f64.f32 	%fd57, %f34;
	add.f64 	%fd91, %fd57, 0d3FF0000000000000;
	{
	.reg .b32 %temp; 
	mov.b64 	{%temp, %r66}, %fd91;
	}
	{
	.reg .b32 %temp; 
	mov.b64 	{%r67, %temp}, %fd91;
	}
	setp.gt.s32 	%p8, %r66, 1048575;
	mov.b32 	%r68, -1023;
	@%p8 bra 	$L__BB12_6;
	mul.f64 	%fd91, %fd91, 0d4350000000000000;
	{
	.reg .b32 %temp; 
	mov.b64 	{%temp, %r66}, %fd91;
	}
	{
	.reg .b32 %temp; 
	mov.b64 	{%r67, %temp}, %fd91;
	}
	mov.b32 	%r68, -1077;
$L__BB12_6:
	add.s32 	%r53, %r66, -1;
	setp.gt.u32 	%p9, %r53, 2146435070;
	@%p9 bra 	$L__BB12_10;
	shr.u32 	%r56, %r66, 20;
	add.s32 	%r69, %r68, %r56;
	and.b32  	%r57, %r66, 1048575;
	or.b32  	%r58, %r57, 1072693248;
	mov.b64 	%fd92, {%r67, %r58};
	setp.lt.u32 	%p11, %r58, 1073127583;
	@%p11 bra 	$L__BB12_9;
	{
	.reg .b32 %temp; 
	mov.b64 	{%r59, %temp}, %fd92;
	}
	{
	.reg .b32 %temp; 
	mov.b64 	{%temp, %r60}, %fd92;
	}
	add.s32 	%r61, %r60, -1048576;
	mov.b64 	%fd92, {%r59, %r61};
	add.s32 	%r69, %r69, 1;
$L__BB12_9:
	add.f64 	%fd59, %fd92, 0dBFF0000000000000;
	add.f64 	%fd60, %fd92, 0d3FF0000000000000;
	rcp.approx.ftz.f64 	%fd61, %fd60;
	neg.f64 	%fd62, %fd60;
	fma.rn.f64 	%fd63, %fd62, %fd61, 0d3FF0000000000000;
	fma.rn.f64 	%fd64, %fd63, %fd63, %fd63;
	fma.rn.f64 	%fd65, %fd64, %fd61, %fd61;
	mul.f64 	%fd66, %fd59, %fd65;
	fma.rn.f64 	%fd67, %fd59, %fd65, %fd66;
	mul.f64 	%fd68, %fd67, %fd67;
	fma.rn.f64 	%fd69, %fd68, 0d3EB1380B3AE80F1E, 0d3ED0EE258B7A8B04;
	fma.rn.f64 	%fd70, %fd69, %fd68, 0d3EF3B2669F02676F;
	fma.rn.f64 	%fd71, %fd70, %fd68, 0d3F1745CBA9AB0956;
	fma.rn.f64 	%fd72, %fd71, %fd68, 0d3F3C71C72D1B5154;
	fma.rn.f64 	%fd73, %fd72, %fd68, 0d3F624924923BE72D;
	fma.rn.f64 	%fd74, %fd73, %fd68, 0d3F8999999999A3C4;
	fma.rn.f64 	%fd75, %fd74, %fd68, 0d3FB5555555555554;
	sub.f64 	%fd76, %fd59, %fd67;
	add.f64 	%fd77, %fd76, %fd76;
	neg.f64 	%fd78, %fd67;
	fma.rn.f64 	%fd79, %fd78, %fd59, %fd77;
	mul.f64 	%fd80, %fd65, %fd79;
	mul.f64 	%fd81, %fd68, %fd75;
	fma.rn.f64 	%fd82, %fd81, %fd67, %fd80;
	xor.b32  	%r62, %r69, -2147483648;
	mov.b32 	%r63, 1127219200;
	mov.b64 	%fd83, {%r62, %r63};
	sub.f64 	%fd84, %fd83, %fd1;
	fma.rn.f64 	%fd85, %fd84, 0d3FE62E42FEFA39EF, %fd67;
	fma.rn.f64 	%fd86, %fd84, 0dBFE62E42FEFA39EF, %fd85;
	sub.f64 	%fd87, %fd86, %fd67;
	sub.f64 	%fd88, %fd82, %fd87;
	fma.rn.f64 	%fd89, %fd84, 0d3C7ABC9E3B39803F, %fd88;
	add.f64 	%fd93, %fd85, %fd89;
	bra.uni 	$L__BB12_11;
$L__BB12_10:
	fma.rn.f64 	%fd58, %fd91, 0d7FF0000000000000, 0d7FF0000000000000;
	{
	.reg .b32 %temp; 
	mov.b64 	{%temp, %r54}, %fd91;
	}
	and.b32  	%r55, %r54, 2147483647;
	setp.eq.s32 	%p10, %r55, 0;
	selp.f64 	%fd93, 0dFFF0000000000000, %fd58, %p10;
$L__BB12_11:
	cvt.f64.f32 	%fd90, %f35;
	add.f64 	%fd97, %fd93, %fd90;
	bra.uni 	$L__BB12_20;
$L__BB12_12:
	sub.f32 	%f9, %f35, %f3;
	fma.rn.f32 	%f10, %f9, 0f3BBB989D, 0f3F000000;
	cvt.sat.f32.f32 	%f11, %f10;
	mov.f32 	%f12, 0f4B400001;
	mov.f32 	%f13, 0f437C0000;
	fma.rm.f32 	%f14, %f11, %f13, %f12;
	add.f32 	%f15, %f14, 0fCB40007F;
	neg.f32 	%f16, %f15;
	fma.rn.f32 	%f17, %f9, 0f3FB8AA3B, %f16;
	fma.rn.f32 	%f18, %f9, 0f32A57060, %f17;
	mov.b32 	%r35, %f14;
	shl.b32 	%r36, %r35, 23;
	mov.b32 	%f19, %r36;
	ex2.approx.ftz.f32 	%f20, %f18;
	mul.f32 	%f21, %f20, %f19;
	cvt.f64.f32 	%fd23, %f21;
	add.f64 	%fd94, %fd23, 0d3FF0000000000000;
	{
	.reg .b32 %temp; 
	mov.b64 	{%temp, %r70}, %fd94;
	}
	{
	.reg .b32 %temp; 
	mov.b64 	{%r71, %temp}, %fd94;
	}
	setp.gt.s32 	%p4, %r70, 1048575;
	mov.b32 	%r72, -1023;
	@%p4 bra 	$L__BB12_14;
	mul.f64 	%fd94, %fd94, 0d4350000000000000;
	{
	.reg .b32 %temp; 
	mov.b64 	{%temp, %r70}, %fd94;
	}
	{
	.reg .b32 %temp; 
	mov.b64 	{%r71, %temp}, %fd94;
	}
	mov.b32 	%r72, -1077;
$L__BB12_14:
	add.s32 	%r38, %r70, -1;
	setp.gt.u32 	%p5, %r38, 2146435070;
	@%p5 bra 	$L__BB12_18;
	shr.u32 	%r41, %r70, 20;
	add.s32 	%r73, %r72, %r41;
	and.b32  	%r42, %r70, 1048575;
	or.b32  	%r43, %r42, 1072693248;
	mov.b64 	%fd95, {%r71, %r43};
	setp.lt.u32 	%p7, %r43, 1073127583;
	@%p7 bra 	$L__BB12_17;
	{
	.reg .b32 %temp; 
	mov.b64 	{%r44, %temp}, %fd95;
	}
	{
	.reg .b32 %temp; 
	mov.b64 	{%temp, %r45}, %fd95;
	}
	add.s32 	%r46, %r45, -1048576;
	mov.b64 	%fd95, {%r44, %r46};
	add.s32 	%r73, %r73, 1;
$L__BB12_17:
	add.f64 	%fd25, %fd95, 0dBFF0000000000000;
	add.f64 	%fd26, %fd95, 0d3FF0000000000000;
	rcp.approx.ftz.f64 	%fd27, %fd26;
	neg.f64 	%fd28, %fd26;
	fma.rn.f64 	%fd29, %fd28, %fd27, 0d3FF0000000000000;
	fma.rn.f64 	%fd30, %fd29, %fd29, %fd29;
	fma.rn.f64 	%fd31, %fd30, %fd27, %fd27;
	mul.f64 	%fd32, %fd25, %fd31;
	fma.rn.f64 	%fd33, %fd25, %fd31, %fd32;
	mul.f64 	%fd34, %fd33, %fd33;
	fma.rn.f64 	%fd35, %fd34, 0d3EB1380B3AE80F1E, 0d3ED0EE258B7A8B04;
	fma.rn.f64 	%fd36, %fd35, %fd34, 0d3EF3B2669F02676F;
	fma.rn.f64 	%fd37, %fd36, %fd34, 0d3F1745CBA9AB0956;
	fma.rn.f64 	%fd38, %fd37, %fd34, 0d3F3C71C72D1B5154;
	fma.rn.f64 	%fd39, %fd38, %fd34, 0d3F624924923BE72D;
	fma.rn.f64 	%fd40, %fd39, %fd34, 0d3F8999999999A3C4;
	fma.rn.f64 	%fd41, %fd40, %fd34, 0d3FB5555555555554;
	sub.f64 	%fd42, %fd25, %fd33;
	add.f64 	%fd43, %fd42, %fd42;
	neg.f64 	%fd44, %fd33;
	fma.rn.f64 	%fd45, %fd44, %fd25, %fd43;
	mul.f64 	%fd46, %fd31, %fd45;
	mul.f64 	%fd47, %fd34, %fd41;
	fma.rn.f64 	%fd48, %fd47, %fd33, %fd46;
	xor.b32  	%r47, %r73, -2147483648;
	mov.b32 	%r48, 1127219200;
	mov.b64 	%fd49, {%r47, %r48};
	sub.f64 	%fd50, %fd49, %fd1;
	fma.rn.f64 	%fd51, %fd50, 0d3FE62E42FEFA39EF, %fd33;
	fma.rn.f64 	%fd52, %fd50, 0dBFE62E42FEFA39EF, %fd51;
	sub.f64 	%fd53, %fd52, %fd33;
	sub.f64 	%fd54, %fd48, %fd53;
	fma.rn.f64 	%fd55, %fd50, 0d3C7ABC9E3B39803F, %fd54;
	add.f64 	%fd96, %fd51, %fd55;
	bra.uni 	$L__BB12_19;
$L__BB12_18:
	fma.rn.f64 	%fd24, %fd94, 0d7FF0000000000000, 0d7FF0000000000000;
	{
	.reg .b32 %temp; 
	mov.b64 	{%temp, %r39}, %fd94;
	}
	and.b32  	%r40, %r39, 2147483647;
	setp.eq.s32 	%p6, %r40, 0;
	selp.f64 	%fd96, 0dFFF0000000000000, %fd24, %p6;
$L__BB12_19:
	cvt.f64.f32 	%fd56, %f3;
	add.f64 	%fd97, %fd96, %fd56;
$L__BB12_20:
	cvt.rn.f32.f64 	%f35, %fd97;
	st.global.f32 	[%rd3], %f35;
	add.s32 	%r65, %r65, 1;
	add.s32 	%r64, %r64, %r28;
	add.s64 	%rd17, %rd17, 4;
	setp.ne.s32 	%p12, %r65, -1;
	@%p12 bra 	$L__BB12_3;
$L__BB12_21:
	ret;

}
	// .globl	_Z15felsensteinfastiiiiPKiS0_PKfS2_PfS3_
.visible .entry _Z15felsensteinfastiiiiPKiS0_PKfS2_PfS3_(
	.param .u32 _Z15felsensteinfastiiiiPKiS0_PKfS2_PfS3__param_0,
	.param .u32 _Z15felsensteinfastiiiiPKiS0_PKfS2_PfS3__param_1,
	.param .u32 _Z15felsensteinfastiiiiPKiS0_PKfS2_PfS3__param_2,
	.param .u32 _Z15felsensteinfastiiiiPKiS0_PKfS2_PfS3__param_3,
	.param .u64 .ptr .align 1 _Z15felsensteinfastiiiiPKiS0_PKfS2_PfS3__param_4,
	.param .u64 .ptr .align 1 _Z15felsensteinfastiiiiPKiS0_PKfS2_PfS3__param_5,
	.param .u64 .ptr .align 1 _Z15felsensteinfastiiiiPKiS0_PKfS2_PfS3__param_6,
	.param .u64 .ptr .align 1 _Z15felsensteinfastiiiiPKiS0_PKfS2_PfS3__param_7,
	.param .u64 .ptr .align 1 _Z15felsensteinfastiiiiPKiS0_PKfS2_PfS3__param_8,
	.param .u64 .ptr .align 1 _Z15felsensteinfastiiiiPKiS0_PKfS2_PfS3__param_9
)
{
	.reg .pred 	%p<45>;
	.reg .b32 	%r<201>;
	.reg .b32 	%f<373>;
	.reg .b64 	%rd<142>;

	ld.param.u32 	%r75, [_Z15felsensteinfastiiiiPKiS0_PKfS2_PfS3__param_0];
	ld.param.u32 	%r78, [_Z15felsensteinfastiiiiPKiS0_PKfS2_PfS3__param_1];
	ld.param.u32 	%r76, [_Z15felsensteinfastiiiiPKiS0_PKfS2_PfS3__param_2];
	ld.param.u32 	%r192, [_Z15felsensteinfastiiiiPKiS0_PKfS2_PfS3__param_3];
	ld.param.u64 	%rd16, [_Z15felsensteinfastiiiiPKiS0_PKfS2_PfS3__param_4];
	ld.param.u64 	%rd17, [_Z15felsensteinfastiiiiPKiS0_PKfS2_PfS3__param_5];
	ld.param.u64 	%rd18, [_Z15felsensteinfastiiiiPKiS0_PKfS2_PfS3__param_6];
	ld.param.u64 	%rd19, [_Z15felsensteinfastiiiiPKiS0_PKfS2_PfS3__param_7];
	ld.param.u64 	%rd20, [_Z15felsensteinfastiiiiPKiS0_PKfS2_PfS3__param_8];
	cvta.to.global.u64 	%rd1, %rd18;
	cvta.to.global.u64 	%rd2, %rd17;
	cvta.to.global.u64 	%rd3, %rd16;
	cvta.to.global.u64 	%rd4, %rd19;
	cvta.to.global.u64 	%rd5, %rd20;
	mov.u32 	%r79, %ctaid.x;
	mov.u32 	%r80, %ntid.x;
	mov.u32 	%r81, %tid.x;
	mad.lo.s32 	%r1, %r79, %r80, %r81;
	add.s32 	%r2, %r75, 1;
	setp.ge.s32 	%p1, %r1, %r78;
	@%p1 bra 	$L__BB13_53;
	setp.ge.s32 	%p2, %r192, %r76;
	@%p2 bra 	$L__BB13_39;
	mul.lo.s32 	%r82, %r2, %r1;
	mul.lo.s32 	%r3, %r82, %r76;
	setp.lt.s32 	%p3, %r75, 1;
	@%p3 bra 	$L__BB13_31;
	and.b32  	%r4, %r75, 7;
	and.b32  	%r5, %r75, 3;
	and.b32  	%r6, %r75, 15;
	and.b32  	%r7, %r75, 2147483640;
$L__BB13_4:
	mul.wide.s32 	%rd70, %r192, 4;
	add.s64 	%rd71, %rd3, %rd70;
	ld.global.u32 	%r126, [%rd71];
	add.s64 	%rd72, %rd2, %rd70;
	ld.global.u32 	%r127, [%rd72];
	mad.lo.s32 	%r9, %r126, %r2, %r3;
	mad.lo.s32 	%r10, %r127, %r2, %r3;
	mul.lo.s32 	%r128, %r75, %r75;
	mul.lo.s32 	%r11, %r128, %r126;
	mul.lo.s32 	%r12, %r128, %r127;
	mov.f32 	%f350, 0f00000000;
	mov.b32 	%r177, 0;
$L__BB13_5:
	add.s32 	%r130, %r75, -1;
	setp.lt.u32 	%p10, %r130, 7;
	mul.lo.s32 	%r131, %r177, %r75;
	add.s32 	%r14, %r131, %r11;
	add.s32 	%r15, %r131, %r12;
	mov.f32 	%f366, 0f00000000;
	mov.b32 	%r184, 0;
	mov.f32 	%f365, %f366;
	@%p10 bra 	$L__BB13_8;
	and.b32  	%r132, %r75, 2147483640;
	neg.s32 	%r182, %r132;
	mov.f32 	%f366, 0f00000000;
	mov.u32 	%r178, %r10;
	mov.u32 	%r179, %r15;
	mov.u32 	%r180, %r9;
	mov.u32 	%r181, %r14;
$L__BB13_7:
	.pragma "nounroll";
	mul.wide.s32 	%rd73, %r181, 4;
	add.s64 	%rd74, %rd1, 16;
	add.s64 	%rd75, %rd74, %rd73;
	mul.wide.s32 	%rd76, %r180, 4;
	add.s64 	%rd77, %rd5, 16;
	add.s64 	%rd78, %rd77, %rd76;
	mul.wide.s32 	%rd79, %r179, 4;
	add.s64 	%rd80, %rd74, %rd79;
	mul.wide.s32 	%rd81, %r178, 4;
	add.s64 	%rd82, %rd77, %rd81;
	ld.global.f32 	%f70, [%rd75+-16];
	ld.global.f32 	%f71, [%rd78+-16];
	fma.rn.f32 	%f72, %f70, %f71, %f365;
	ld.global.f32 	%f73, [%rd80+-16];
	ld.global.f32 	%f74, [%rd82+-16];
	fma.rn.f32 	%f75, %f73, %f74, %f366;
	ld.global.f32 	%f76, [%rd75+-12];
	ld.global.f32 	%f77, [%rd78+-12];
	fma.rn.f32 	%f78, %f76, %f77, %f72;
	ld.global.f32 	%f79, [%rd80+-12];
	ld.global.f32 	%f80, [%rd82+-12];
	fma.rn.f32 	%f81, %f79, %f80, %f75;
	ld.global.f32 	%f82, [%rd75+-8];
	ld.global.f32 	%f83, [%rd78+-8];
	fma.rn.f32 	%f84, %f82, %f83, %f78;
	ld.global.f32 	%f85, [%rd80+-8];
	ld.global.f32 	%f86, [%rd82+-8];
	fma.rn.f32 	%f87, %f85, %f86, %f81;
	ld.global.f32 	%f88, [%rd75+-4];
	ld.global.f32 	%f89, [%rd78+-4];
	fma.rn.f32 	%f90, %f88, %f89, %f84;
	ld.global.f32 	%f91, [%rd80+-4];
	ld.global.f32 	%f92, [%rd82+-4];
	fma.rn.f32 	%f93, %f91, %f92, %f87;
	ld.global.f32 	%f94, [%rd75];
	ld.global.f32 	%f95, [%rd78];
	fma.rn.f32 	%f96, %f94, %f95, %f90;
	ld.global.f32 	%f97, [%rd80];
	ld.global.f32 	%f98, [%rd82];
	fma.rn.f32 	%f99, %f97, %f98, %f93;
	ld.global.f32 	%f100, [%rd75+4];
	ld.global.f32 	%f101, [%rd78+4];
	fma.rn.f32 	%f102, %f100, %f101, %f96;
	ld.global.f32 	%f103, [%rd80+4];
	ld.global.f32 	%f104, [%rd82+4];
	fma.rn.f32 	%f105, %f103, %f104, %f99;
	ld.global.f32 	%f106, [%rd75+8];
	ld.global.f32 	%f107, [%rd78+8];
	fma.rn.f32 	%f108, %f106, %f107, %f102;
	ld.global.f32 	%f109, [%rd80+8];
	ld.global.f32 	%f110, [%rd82+8];
	fma.rn.f32 	%f111, %f109, %f110, %f105;
	ld.global.f32 	%f112, [%rd75+12];
	ld.global.f32 	%f113, [%rd78+12];
	fma.rn.f32 	%f365, %f112, %f113, %f108;
	ld.global.f32 	%f114, [%rd80+12];
	ld.global.f32 	%f115, [%rd82+12];
	fma.rn.f32 	%f366, %f114, %f115, %f111;
	add.s32 	%r182, %r182, 8;
	add.s32 	%r181, %r181, 8;
	add.s32 	%r180, %r180, 8;
	add.s32 	%r179, %r179, 8;
	add.s32 	%r178, %r178, 8;
	setp.ne.s32 	%p11, %r182, 0;
	mov.u32 	%r184, %r7;
	@%p11 bra 	$L__BB13_7;
$L__BB13_8:
	setp.eq.s32 	%p12, %r4, 0;
	@%p12 bra 	$L__BB13_16;
	add.s32 	%r133, %r4, -1;
	setp.lt.u32 	%p13, %r133, 3;
	@%p13 bra 	$L__BB13_11;
	add.s32 	%r134, %r14, %r184;
	mul.wide.s32 	%rd83, %r134, 4;
	add.s64 	%rd84, %rd1, %rd83;
	ld.global.f32 	%f117, [%rd84];
	add.s32 	%r135, %r184, %r9;
	mul.wide.s32 	%rd85, %r135, 4;
	add.s64 	%rd86, %rd5, %rd85;
	ld.global.f32 	%f118, [%rd86];
	fma.rn.f32 	%f119, %f117, %f118, %f365;
	add.s32 	%r136, %r15, %r184;
	mul.wide.s32 	%rd87, %r136, 4;
	add.s64 	%rd88, %rd1, %rd87;
	ld.global.f32 	%f120, [%rd88];
	add.s32 	%r137, %r184, %r10;
	mul.wide.s32 	%rd89, %r137, 4;
	add.s64 	%rd90, %rd5, %rd89;
	ld.global.f32 	%f121, [%rd90];
	fma.rn.f32 	%f122, %f120, %f121, %f366;
	ld.global.f32 	%f123, [%rd84+4];
	ld.global.f32 	%f124, [%rd86+4];
	fma.rn.f32 	%f125, %f123, %f124, %f119;
	ld.global.f32 	%f126, [%rd88+4];
	ld.global.f32 	%f127, [%rd90+4];
	fma.rn.f32 	%f128, %f126, %f127, %f122;
	ld.global.f32 	%f129, [%rd84+8];
	ld.global.f32 	%f130, [%rd86+8];
	fma.rn.f32 	%f131, %f129, %f130, %f125;
	ld.global.f32 	%f132, [%rd88+8];
	ld.global.f32 	%f133, [%rd90+8];
	fma.rn.f32 	%f134, %f132, %f133, %f128;
	ld.global.f32 	%f135, [%rd84+12];
	ld.global.f32 	%f136, [%rd86+12];
	fma.rn.f32 	%f365, %f135, %f136, %f131;
	ld.global.f32 	%f137, [%rd88+12];
	ld.global.f32 	%f138, [%rd90+12];
	fma.rn.f32 	%f366, %f137, %f138, %f134;
	add.s32 	%r184, %r184, 4;
$L__BB13_11:
	setp.eq.s32 	%p14, %r5, 0;
	@%p14 bra 	$L__BB13_16;
	setp.eq.s32 	%p15, %r5, 1;
	@%p15 bra 	$L__BB13_14;
	add.s32 	%r138, %r14, %r184;
	mul.wide.s32 	%rd91, %r138, 4;
	add.s64 	%rd92, %rd1, %rd91;
	ld.global.f32 	%f140, [%rd92];
	add.s32 	%r139, %r184, %r9;
	mul.wide.s32 	%rd93, %r139, 4;
	add.s64 	%rd94, %rd5, %rd93;
	ld.global.f32 	%f141, [%rd94];
	fma.rn.f32 	%f142, %f140, %f141, %f365;
	add.s32 	%r140, %r15, %r184;
	mul.wide.s32 	%rd95, %r140, 4;
	add.s64 	%rd96, %rd1, %rd95;
	ld.global.f32 	%f143, [%rd96];
	add.s32 	%r141, %r184, %r10;
	mul.wide.s32 	%rd97, %r141, 4;
	add.s64 	%rd98, %rd5, %rd97;
	ld.global.f32 	%f144, [%rd98];
	fma.rn.f32 	%f145, %f143, %f144, %f366;
	ld.global.f32 	%f146, [%rd92+4];
	ld.global.f32 	%f147, [%rd94+4];
	fma.rn.f32 	%f365, %f146, %f147, %f142;
	ld.global.f32 	%f148, [%rd96+4];
	ld.global.f32 	%f149, [%rd98+4];
	fma.rn.f32 	%f366, %f148, %f149, %f145;
	add.s32 	%r184, %r184, 2;
$L__BB13_14:
	and.b32  	%r142, %r75, 1;
	setp.eq.b32 	%p16, %r142, 1;
	not.pred 	%p17, %p16;
	@%p17 bra 	$L__BB13_16;
	add.s32 	%r143, %r14, %r184;
	mul.wide.s32 	%rd99, %r143, 4;
	add.s64 	%rd100, %rd1, %rd99;
	ld.global.f32 	%f150, [%rd100];
	add.s32 	%r144, %r184, %r9;
	mul.wide.s32 	%rd101, %r144, 4;
	add.s64 	%rd102, %rd5, %rd101;
	ld.global.f32 	%f151, [%rd102];
	fma.rn.f32 	%f365, %f150, %f151, %f365;
	add.s32 	%r145, %r15, %r184;
	mul.wide.s32 	%rd103, %r145, 4;
	add.s64 	%rd104, %rd1, %rd103;
	ld.global.f32 	%f152, [%rd104];
	add.s32 	%r146, %r184, %r10;
	mul.wide.s32 	%rd105, %r146, 4;
	add.s64 	%rd106, %rd5, %rd105;
	ld.global.f32 	%f153, [%rd106];
	fma.rn.f32 	%f366, %f152, %f153, %f366;
$L__BB13_16:
	mul.f32 	%f154, %f365, %f366;
	mad.lo.s32 	%r32, %r192, %r2, %r3;
	add.s32 	%r147, %r177, %r32;
	mul.wide.s32 	%rd107, %r147, 4;
	add.s64 	%rd108, %rd5, %rd107;
	st.global.f32 	[%rd108], %f154;
	setp.gt.f32 	%p18, %f154, %f350;
	selp.f32 	%f350, %f154, %f350, %p18;
	add.s32 	%r177, %r177, 1;
	setp.eq.s32 	%p19, %r177, %r75;
	@%p19 bra 	$L__BB13_17;
	bra.uni 	$L__BB13_5;
$L__BB13_17:
	add.s32 	%r149, %r75, -1;
	setp.lt.u32 	%p20, %r149, 15;
	mov.b32 	%r188, 0;
	@%p20 bra 	$L__BB13_20;
	mov.b32 	%r186, 0;
$L__BB13_19:
	.pragma "nounroll";
	add.s32 	%r151, %r186, %r32;
	mul.wide.s32 	%rd109, %r151, 4;
	add.s64 	%rd110, %rd5, %rd109;
	ld.global.f32 	%f155, [%rd110];
	div.rn.f32 	%f156, %f155, %f350;
	st.global.f32 	[%rd110], %f156;
	ld.global.f32 	%f157, [%rd110+4];
	div.rn.f32 	%f158, %f157, %f350;
	st.global.f32 	[%rd110+4], %f158;
	ld.global.f32 	%f159, [%rd110+8];
	div.rn.f32 	%f160, %f159, %f350;
	st.global.f32 	[%rd110+8], %f160;
	ld.global.f32 	%f161, [%rd110+12];
	div.rn.f32 	%f162, %f161, %f350;
	st.global.f32 	[%rd110+12], %f162;
	ld.global.f32 	%f163, [%rd110+16];
	div.rn.f32 	%f164, %f163, %f350;
	st.global.f32 	[%rd110+16], %f164;
	ld.global.f32 	%f165, [%rd110+20];
	div.rn.f32 	%f166, %f165, %f350;
	st.global.f32 	[%rd110+20], %f166;
	ld.global.f32 	%f167, [%rd110+24];
	div.rn.f32 	%f168, %f167, %f350;
	st.global.f32 	[%rd110+24], %f168;
	ld.global.f32 	%f169, [%rd110+28];
	div.rn.f32 	%f170, %f169, %f350;
	st.global.f32 	[%rd110+28], %f170;
	ld.global.f32 	%f171, [%rd110+32];
	div.rn.f32 	%f172, %f171, %f350;
	st.global.f32 	[%rd110+32], %f172;
	ld.global.f32 	%f173, [%rd110+36];
	div.rn.f32 	%f174, %f173, %f350;
	st.global.f32 	[%rd110+36], %f174;
	ld.global.f32 	%f175, [%rd110+40];
	div.rn.f32 	%f176, %f175, %f350;
	st.global.f32 	[%rd110+40], %f176;
	ld.global.f32 	%f177, [%rd110+44];
	div.rn.f32 	%f178, %f177, %f350;
	st.global.f32 	[%rd110+44], %f178;
	ld.global.f32 	%f179, [%rd110+48];
	div.rn.f32 	%f180, %f179, %f350;
	st.global.f32 	[%rd110+48], %f180;
	ld.global.f32 	%f181, [%rd110+52];
	div.rn.f32 	%f182, %f181, %f350;
	st.global.f32 	[%rd110+52], %f182;
	ld.global.f32 	%f183, [%rd110+56];
	div.rn.f32 	%f184, %f183, %f350;
	st.global.f32 	[%rd110+56], %f184;
	ld.global.f32 	%f185, [%rd110+60];
	div.rn.f32 	%f186, %f185, %f350;
	st.global.f32 	[%rd110+60], %f186;
	add.s32 	%r186, %r186, 16;
	and.b32  	%r188, %r75, 2147483632;
	setp.eq.s32 	%p21, %r186, %r188;
	@%p21 bra 	$L__BB13_20;
	bra.uni 	$L__BB13_19;
$L__BB13_20:
	setp.eq.s32 	%p22, %r6, 0;
	@%p22 bra 	$L__BB13_30;
	add.s32 	%r152, %r6, -1;
	setp.lt.u32 	%p23, %r152, 7;
	@%p23 bra 	$L__BB13_23;
	add.s32 	%r153, %r188, %r32;
	mul.wide.s32 	%rd111, %r153, 4;
	add.s64 	%rd112, %rd5, %rd111;
	ld.global.f32 	%f187, [%rd112];
	div.rn.f32 	%f188, %f187, %f350;
	st.global.f32 	[%rd112], %f188;
	ld.global.f32 	%f189, [%rd112+4];
	div.rn.f32 	%f190, %f189, %f350;
	st.global.f32 	[%rd112+4], %f190;
	ld.global.f32 	%f191, [%rd112+8];
	div.rn.f32 	%f192, %f191, %f350;
	st.global.f32 	[%rd112+8], %f192;
	ld.global.f32 	%f193, [%rd112+12];
	div.rn.f32 	%f194, %f193, %f350;
	st.global.f32 	[%rd112+12], %f194;
	ld.global.f32 	%f195, [%rd112+16];
	div.rn.f32 	%f196, %f195, %f350;
	st.global.f32 	[%rd112+16], %f196;
	ld.global.f32 	%f197, [%rd112+20];
	div.rn.f32 	%f198, %f197, %f350;
	st.global.f32 	[%rd112+20], %f198;
	ld.global.f32 	%f199, [%rd112+24];
	div.rn.f32 	%f200, %f199, %f350;
	st.global.f32 	[%rd112+24], %f200;
	ld.global.f32 	%f201, [%rd112+28];
	div.rn.f32 	%f202, %f201, %f350;
	st.global.f32 	[%rd112+28], %f202;
	add.s32 	%r188, %r188, 8;
$L__BB13_23:
	setp.eq.s32 	%p24, %r4, 0;
	@%p24 bra 	$L__BB13_30;
	add.s32 	%r154, %r4, -1;
	setp.lt.u32 	%p25, %r154, 3;
	@%p25 bra 	$L__BB13_26;
	add.s32 	%r155, %r188, %r32;
	mul.wide.s32 	%rd113, %r155, 4;
	add.s64 	%rd114, %rd5, %rd113;
	ld.global.f32 	%f203, [%rd114];
	div.rn.f32 	%f204, %f203, %f350;
	st.global.f32 	[%rd114], %f204;
	ld.global.f32 	%f205, [%rd114+4];
	div.rn.f32 	%f206, %f205, %f350;
	st.global.f32 	[%rd114+4], %f206;
	ld.global.f32 	%f207, [%rd114+8];
	div.rn.f32 	%f208, %f207, %f350;
	st.global.f32 	[%rd114+8], %f208;
	ld.global.f32 	%f209, [%rd114+12];
	div.rn.f32 	%f210, %f209, %f350;
	st.global.f32 	[%rd114+12], %f210;
	add.s32 	%r188, %r188, 4;
$L__BB13_26:
	setp.eq.s32 	%p26, %r5, 0;
	@%p26 bra 	$L__BB13_30;
	setp.eq.s32 	%p27, %r5, 1;
	add.s32 	%r156, %r188, %r32;
	mul.wide.s32 	%rd115, %r156, 4;
	add.s64 	%rd6, %rd5, %rd115;
	ld.global.f32 	%f211, [%rd6];
	div.rn.f32 	%f212, %f211, %f350;
	st.global.f32 	[%rd6], %f212;
	@%p27 bra 	$L__BB13_30;
	setp.eq.s32 	%p28, %r5, 2;
	ld.global.f32 	%f213, [%rd6+4];
	div.rn.f32 	%f214, %f213, %f350;
	st.global.f32 	[%rd6+4], %f214;
	@%p28 bra 	$L__BB13_30;
	ld.global.f32 	%f215, [%rd6+8];
	div.rn.f32 	%f216, %f215, %f350;
	st.global.f32 	[%rd6+8], %f216;
$L__BB13_30:
	setp.lt.f32 	%p29, %f350, 0f00800000;
	mul.f32 	%f217, %f350, 0f4B000000;
	selp.f32 	%f218, %f217, %f350, %p29;
	selp.f32 	%f219, 0fC1B80000, 0f00000000, %p29;
	mov.b32 	%r157, %f218;
	add.s32 	%r158, %r157, -1059760811;
	and.b32  	%r159, %r158, -8388608;
	sub.s32 	%r160, %r157, %r159;
	mov.b32 	%f220, %r160;
	cvt.rn.f32.s32 	%f221, %r159;
	fma.rn.f32 	%f222, %f221, 0f34000000, %f219;
	add.f32 	%f223, %f220, 0fBF800000;
	fma.rn.f32 	%f224, %f223, 0fBE055027, 0f3E1039F6;
	fma.rn.f32 	%f225, %f224, %f223, 0fBDF8CDCC;
	fma.rn.f32 	%f226, %f225, %f223, 0f3E0F2955;
	fma.rn.f32 	%f227, %f226, %f223, 0fBE2AD8B9;
	fma.rn.f32 	%f228, %f227, %f223, 0f3E4CED0B;
	fma.rn.f32 	%f229, %f228, %f223, 0fBE7FFF22;
	fma.rn.f32 	%f230, %f229, %f223, 0f3EAAAA78;
	fma.rn.f32 	%f231, %f230, %f223, 0fBF000000;
	mul.f32 	%f232, %f223, %f231;
	fma.rn.f32 	%f233, %f232, %f223, %f223;
	fma.rn.f32 	%f234, %f222, 0f3F317218, %f233;
	setp.gt.u32 	%p30, %r157, 2139095039;
	fma.rn.f32 	%f235, %f218, 0f7F800000, 0f7F800000;
	selp.f32 	%f236, %f235, %f234, %p30;
	setp.eq.f32 	%p31, %f218, 0f00000000;
	selp.f32 	%f237, 0fFF800000, %f236, %p31;
	add.s32 	%r161, %r9, %r75;
	mul.wide.s32 	%rd116, %r161, 4;
	add.s64 	%rd117, %rd5, %rd116;
	ld.global.f32 	%f238, [%rd117];
	add.f32 	%f239, %f237, %f238;
	add.s32 	%r162, %r10, %r75;
	mul.wide.s32 	%rd118, %r162, 4;
	add.s64 	%rd119, %rd5, %rd118;
	ld.global.f32 	%f240, [%rd119];
	add.f32 	%f241, %f239, %f240;
	add.s32 	%r163, %r32, %r75;
	mul.wide.s32 	%rd120, %r163, 4;
	add.s64 	%rd121, %rd5, %rd120;
	st.global.f32 	[%rd121], %f241;
	add.s32 	%r192, %r192, 1;
	setp.eq.s32 	%p32, %r192, %r76;
	@%p32 bra 	$L__BB13_39;
	bra.uni 	$L__BB13_4;
$L__BB13_31:
	sub.s32 	%r43, %r76, %r192;
	and.b32  	%r44, %r43, 3;
	sub.s32 	%r83, %r192, %r76;
	setp.gt.u32 	%p4, %r83, -4;
	@%p4 bra 	$L__BB13_34;
	and.b32  	%r45, %r43, -4;
	add.s32 	%r46, %r3, %r75;
	mov.b32 	%r191, 0;
	mul.wide.s32 	%rd34, %r2, 4;
$L__BB13_33:
	.pragma "nounroll";
	mul.wide.s32 	%rd21, %r192, 4;
	add.s64 	%rd22, %rd3, %rd21;
	ld.global.u32 	%r85, [%rd22];
	add.s64 	%rd23, %rd2, %rd21;
	ld.global.u32 	%r86, [%rd23];
	mad.lo.s32 	%r87, %r85, %r2, %r46;
	mul.wide.s32 	%rd24, %r87, 4;
	add.s64 	%rd25, %rd5, %rd24;
	ld.global.f32 	%f38, [%rd25];
	add.f32 	%f39, %f38, 0fFF800000;
	mad.lo.s32 	%r88, %r86, %r2, %r46;
	mul.wide.s32 	%rd26, %r88, 4;
	add.s64 	%rd27, %rd5, %rd26;
	ld.global.f32 	%f40, [%rd27];
	add.f32 	%f41, %f39, %f40;
	mad.lo.s32 	%r89, %r192, %r2, %r46;
	mul.wide.s32 	%rd28, %r89, 4;
	add.s64 	%rd29, %rd5, %rd28;
	st.global.f32 	[%rd29], %f41;
	ld.global.u32 	%r90, [%rd22+4];
	ld.global.u32 	%r91, [%rd23+4];
	mad.lo.s32 	%r92, %r90, %r2, %r46;
	mul.wide.s32 	%rd30, %r92, 4;
	add.s64 	%rd31, %rd5, %rd30;
	ld.global.f32 	%f42, [%rd31];
	add.f32 	%f43, %f42, 0fFF800000;
	mad.lo.s32 	%r93, %r91, %r2, %r46;
	mul.wide.s32 	%rd32, %r93, 4;
	add.s64 	%rd33, %rd5, %rd32;
	ld.global.f32 	%f44, [%rd33];
	add.f32 	%f45, %f43, %f44;
	add.s64 	%rd35, %rd29, %rd34;
	st.global.f32 	[%rd35], %f45;
	ld.global.u32 	%r94, [%rd22+8];
	ld.global.u32 	%r95, [%rd23+8];
	mad.lo.s32 	%r96, %r94, %r2, %r46;
	mul.wide.s32 	%rd36, %r96, 4;
	add.s64 	%rd37, %rd5, %rd36;
	ld.global.f32 	%f46, [%rd37];
	add.f32 	%f47, %f46, 0fFF800000;
	mad.lo.s32 	%r97, %r95, %r2, %r46;
	mul.wide.s32 	%rd38, %r97, 4;
	add.s64 	%rd39, %rd5, %rd38;
	ld.global.f32 	%f48, [%rd39];
	add.f32 	%f49, %f47, %f48;
	add.s64 	%rd40, %rd35, %rd34;
	st.global.f32 	[%rd40], %f49;
	ld.global.u32 	%r98, [%rd22+12];
	ld.global.u32 	%r99, [%rd23+12];
	mad.lo.s32 	%r100, %r98, %r2, %r46;
	mul.wide.s32 	%rd41, %r100, 4;
	add.s64 	%rd42, %rd5, %rd41;
	ld.global.f32 	%f50, [%rd42];
	add.f32 	%f51, %f50, 0fFF800000;
	mad.lo.s32 	%r101, %r99, %r2, %r46;
	mul.wide.s32 	%rd43, %r101, 4;
	add.s64 	%rd44, %rd5, %rd43;
	ld.global.f32 	%f52, [%rd44];
	add.f32 	%f53, %f51, %f52;
	add.s64 	%rd45, %rd40, %rd34;
	st.global.f32 	[%rd45], %f53;
	add.s32 	%r192, %r192, 4;
	add.s32 	%r191, %r191, 4;
	setp.ne.s32 	%p5, %r191, %r45;
	@%p5 bra 	$L__BB13_33;
$L__BB13_34:
	setp.eq.s32 	%p6, %r44, 0;
	@%p6 bra 	$L__BB13_39;
	setp.eq.s32 	%p7, %r44, 1;
	@%p7 bra 	$L__BB13_37;
	mad.lo.s32 	%r102, %r192, %r2, %r3;
	mul.wide.s32 	%rd46, %r192, 4;
	add.s64 	%rd47, %rd3, %rd46;
	ld.global.u32 	%r103, [%rd47];
	add.s64 	%rd48, %rd2, %rd46;
	ld.global.u32 	%r104, [%rd48];
	mad.lo.s32 	%r105, %r103, %r2, %r3;
	mad.lo.s32 	%r106, %r104, %r2, %r3;
	add.s32 	%r107, %r105, %r75;
	mul.wide.s32 	%rd49, %r107, 4;
	add.s64 	%rd50, %rd5, %rd49;
	ld.global.f32 	%f54, [%rd50];
	add.f32 	%f55, %f54, 0fFF800000;
	add.s32 	%r108, %r106, %r75;
	mul.wide.s32 	%rd51, %r108, 4;
	add.s64 	%rd52, %rd5, %rd51;
	ld.global.f32 	%f56, [%rd52];
	add.f32 	%f57, %f55, %f56;
	add.s32 	%r109, %r102, %r75;
	mul.wide.s32 	%rd53, %r109, 4;
	add.s64 	%rd54, %rd5, %rd53;
	st.global.f32 	[%rd54], %f57;
	ld.global.u32 	%r110, [%rd47+4];
	ld.global.u32 	%r111, [%rd48+4];
	mad.lo.s32 	%r112, %r110, %r2, %r3;
	mad.lo.s32 	%r113, %r111, %r2, %r3;
	add.s32 	%r114, %r112, %r75;
	mul.wide.s32 	%rd55, %r114, 4;
	add.s64 	%rd56, %rd5, %rd55;
	ld.global.f32 	%f58, [%rd56];
	add.f32 	%f59, %f58, 0fFF800000;
	add.s32 	%r115, %r113, %r75;
	mul.wide.s32 	%rd57, %r115, 4;
	add.s64 	%rd58, %rd5, %rd57;
	ld.global.f32 	%f60, [%rd58];
	add.f32 	%f61, %f59, %f60;
	mul.wide.s32 	%rd59, %r2, 4;
	add.s64 	%rd60, %rd54, %rd59;
	st.global.f32 	[%rd60], %f61;
	add.s32 	%r192, %r192, 2;
$L__BB13_37:
	and.b32  	%r116, %r43, 1;
	setp.eq.b32 	%p8, %r116, 1;
	not.pred 	%p9, %p8;
	@%p9 bra 	$L__BB13_39;
	mad.lo.s32 	%r117, %r192, %r2, %r3;
	mul.wide.s32 	%rd61, %r192, 4;
	add.s64 	%rd62, %rd3, %rd61;
	ld.global.u32 	%r118, [%rd62];
	add.s64 	%rd63, %rd2, %rd61;
	ld.global.u32 	%r119, [%rd63];
	mad.lo.s32 	%r120, %r118, %r2, %r3;
	mad.lo.s32 	%r121, %r119, %r2, %r3;
	add.s32 	%r122, %r120, %r75;
	mul.wide.s32 	%rd64, %r122, 4;
	add.s64 	%rd65, %rd5, %rd64;
	ld.global.f32 	%f62, [%rd65];
	add.f32 	%f63, %f62, 0fFF800000;
	add.s32 	%r123, %r121, %r75;
	mul.wide.s32 	%rd66, %r123, 4;
	add.s64 	%rd67, %rd5, %rd66;
	ld.global.f32 	%f64, [%rd67];
	add.f32 	%f65, %f63, %f64;
	add.s32 	%r124, %r117, %r75;
	mul.wide.s32 	%rd68, %r124, 4;
	add.s64 	%rd69, %rd5, %rd68;
	st.global.f32 	[%rd69], %f65;
$L__BB13_39:
	ld.param.u64 	%rd139, [_Z15felsensteinfastiiiiPKiS0_PKfS2_PfS3__param_9];
	mad.lo.s32 	%r164, %r76, %r1, %r76;
	add.s32 	%r165, %r164, -1;
	mul.lo.s32 	%r54, %r165, %r2;
	add.s32 	%r166, %r54, %r75;
	mul.wide.s32 	%rd122, %r166, 4;
	add.s64 	%rd123, %rd5, %rd122;
	ld.global.f32 	%f27, [%rd123];
	cvta.to.global.u64 	%rd124, %rd139;
	mul.wide.s32 	%rd125, %r1, 4;
	add.s64 	%rd7, %rd124, %rd125;
	mov.b32 	%r167, 0;
	st.global.u32 	[%rd7], %r167;
	setp.lt.s32 	%p33, %r75, 1;
	mov.f32 	%f372, 0f00000000;
	@%p33 bra 	$L__BB13_52;
	add.s32 	%r169, %r75, -1;
	and.b32  	%r55, %r75, 15;
	setp.lt.u32 	%p34, %r169, 15;
	mov.b32 	%r197, 0;
	mov.f32 	%f372, 0f00000000;
	@%p34 bra 	$L__BB13_43;
	and.b32  	%r197, %r75, 2147483632;
	neg.s32 	%r195, %r197;
	add.s64 	%rd140, %rd4, 32;
	add.s64 	%rd9, %rd5, 32;
	mov.f32 	%f372, 0f00000000;
	mov.u32 	%r194, %r54;
$L__BB13_42:
	.pragma "nounroll";
	mul.wide.s32 	%rd126, %r194, 4;
	add.s64 	%rd127, %rd9, %rd126;
	ld.global.f32 	%f245, [%rd140+-32];
	ld.global.f32 	%f246, [%rd127+-32];
	fma.rn.f32 	%f247, %f245, %f246, %f372;
	st.global.f32 	[%rd7], %f247;
	ld.global.f32 	%f248, [%rd140+-28];
	ld.global.f32 	%f249, [%rd127+-28];
	fma.rn.f32 	%f250, %f248, %f249, %f247;
	st.global.f32 	[%rd7], %f250;
	ld.global.f32 	%f251, [%rd140+-24];
	ld.global.f32 	%f252, [%rd127+-24];
	fma.rn.f32 	%f253, %f251, %f252, %f250;
	st.global.f32 	[%rd7], %f253;
	ld.global.f32 	%f254, [%rd140+-20];
	ld.global.f32 	%f255, [%rd127+-20];
	fma.rn.f32 	%f256, %f254, %f255, %f253;
	st.global.f32 	[%rd7], %f256;
	ld.global.f32 	%f257, [%rd140+-16];
	ld.global.f32 	%f258, [%rd127+-16];
	fma.rn.f32 	%f259, %f257, %f258, %f256;
	st.global.f32 	[%rd7], %f259;
	ld.global.f32 	%f260, [%rd140+-12];
	ld.global.f32 	%f261, [%rd127+-12];
	fma.rn.f32 	%f262, %f260, %f261, %f259;
	st.global.f32 	[%rd7], %f262;
	ld.global.f32 	%f263, [%rd140+-8];
	ld.global.f32 	%f264, [%rd127+-8];
	fma.rn.f32 	%f265, %f263, %f264, %f262;
	st.global.f32 	[%rd7], %f265;
	ld.global.f32 	%f266, [%rd140+-4];
	ld.global.f32 	%f267, [%rd127+-4];
	fma.rn.f32 	%f268, %f266, %f267, %f265;
	st.global.f32 	[%rd7], %f268;
	ld.global.f32 	%f269, [%rd140];
	ld.global.f32 	%f270, [%rd127];
	fma.rn.f32 	%f271, %f269, %f270, %f268;
	st.global.f32 	[%rd7], %f271;
	ld.global.f32 	%f272, [%rd140+4];
	ld.global.f32 	%f273, [%rd127+4];
	fma.rn.f32 	%f274, %f272, %f273, %f271;
	st.global.f32 	[%rd7], %f274;
	ld.global.f32 	%f275, [%rd140+8];
	ld.global.f32 	%f276, [%rd127+8];
	fma.rn.f32 	%f277, %f275, %f276, %f274;
	st.global.f32 	[%rd7], %f277;
	ld.global.f32 	%f278, [%rd140+12];
	ld.global.f32 	%f279, [%rd127+12];
	fma.rn.f32 	%f280, %f278, %f279, %f277;
	st.global.f32 	[%rd7], %f280;
	ld.global.f32 	%f281, [%rd140+16];
	ld.global.f32 	%f282, [%rd127+16];
	fma.rn.f32 	%f283, %f281, %f282, %f280;
	st.global.f32 	[%rd7], %f283;
	ld.global.f32 	%f284, [%rd140+20];
	ld.global.f32 	%f285, [%rd127+20];
	fma.rn.f32 	%f286, %f284, %f285, %f283;
	st.global.f32 	[%rd7], %f286;
	ld.global.f32 	%f287, [%rd140+24];
	ld.global.f32 	%f288, [%rd127+24];
	fma.rn.f32 	%f289, %f287, %f288, %f286;
	st.global.f32 	[%rd7], %f289;
	ld.global.f32 	%f290, [%rd140+28];
	ld.global.f32 	%f291, [%rd127+28];
	fma.rn.f32 	%f372, %f290, %f291, %f289;
	st.global.f32 	[%rd7], %f372;
	add.s32 	%r195, %r195, 16;
	add.s64 	%rd140, %rd140, 64;
	add.s32 	%r194, %r194, 16;
	setp.ne.s32 	%p35, %r195, 0;
	@%p35 bra 	$L__BB13_42;
$L__BB13_43:
	setp.eq.s32 	%p36, %r55, 0;
	@%p36 bra 	$L__BB13_52;
	and.b32  	%r63, %r75, 7;
	setp.lt.u32 	%p37, %r55, 8;
	@%p37 bra 	$L__BB13_46;
	mul.wide.u32 	%rd128, %r197, 4;
	add.s64 	%rd129, %rd4, %rd128;
	ld.global.f32 	%f292, [%rd129];
	add.s32 	%r170, %r197, %r54;
	mul.wide.s32 	%rd130, %r170, 4;
	add.s64 	%rd131, %rd5, %rd130;
	ld.global.f32 	%f293, [%rd131];
	fma.rn.f32 	%f294, %f292, %f293, %f372;
	st.global.f32 	[%rd7], %f294;
	ld.global.f32 	%f295, [%rd129+4];
	ld.global.f32 	%f296, [%rd131+4];
	fma.rn.f32 	%f297, %f295, %f296, %f294;
	st.global.f32 	[%rd7], %f297;
	ld.global.f32 	%f298, [%rd129+8];
	ld.global.f32 	%f299, [%rd131+8];
	fma.rn.f32 	%f300, %f298, %f299, %f297;
	st.global.f32 	[%rd7], %f300;
	ld.global.f32 	%f301, [%rd129+12];
	ld.global.f32 	%f302, [%rd131+12];
	fma.rn.f32 	%f303, %f301, %f302, %f300;
	st.global.f32 	[%rd7], %f303;
	ld.global.f32 	%f304, [%rd129+16];
	ld.global.f32 	%f305, [%rd131+16];
	fma.rn.f32 	%f306, %f304, %f305, %f303;
	st.global.f32 	[%rd7], %f306;
	ld.global.f32 	%f307, [%rd129+20];
	ld.global.f32 	%f308, [%rd131+20];
	fma.rn.f32 	%f309, %f307, %f308, %f306;
	st.global.f32 	[%rd7], %f309;
	ld.global.f32 	%f310, [%rd129+24];
	ld.global.f32 	%f311, [%rd131+24];
	fma.rn.f32 	%f312, %f310, %f311, %f309;
	st.global.f32 	[%rd7], %f312;
	ld.global.f32 	%f313, [%rd129+28];
	ld.global.f32 	%f314, [%rd131+28];
	fma.rn.f32 	%f372, %f313, %f314, %f312;
	st.global.f32 	[%rd7], %f372;
	add.s32 	%r197, %r197, 8;
$L__BB13_46:
	setp.eq.s32 	%p38, %r63, 0;
	@%p38 bra 	$L__BB13_52;
	and.b32  	%r66, %r75, 3;
	setp.lt.u32 	%p39, %r63, 4;
	@%p39 bra 	$L__BB13_49;
	mul.wide.u32 	%rd132, %r197, 4;
	add.s64 	%rd133, %rd4, %rd132;
	ld.global.f32 	%f315, [%rd133];
	add.s32 	%r171, %r197, %r54;
	mul.wide.s32 	%rd134, %r171, 4;
	add.s64 	%rd135, %rd5, %rd134;
	ld.global.f32 	%f316, [%rd135];
	fma.rn.f32 	%f317, %f315, %f316, %f372;
	st.global.f32 	[%rd7], %f317;
	ld.global.f32 	%f318, [%rd133+4];
	ld.global.f32 	%f319, [%rd135+4];
	fma.rn.f32 	%f320, %f318, %f319, %f317;
	st.global.f32 	[%rd7], %f320;
	ld.global.f32 	%f321, [%rd133+8];
	ld.global.f32 	%f322, [%rd135+8];
	fma.rn.f32 	%f323, %f321, %f322, %f320;
	st.global.f32 	[%rd7], %f323;
	ld.global.f32 	%f324, [%rd133+12];
	ld.global.f32 	%f325, [%rd135+12];
	fma.rn.f32 	%f372, %f324, %f325, %f323;
	st.global.f32 	[%rd7], %f372;
	add.s32 	%r197, %r197, 4;
$L__BB13_49:
	setp.eq.s32 	%p40, %r66, 0;
	@%p40 bra 	$L__BB13_52;
	add.s32 	%r200, %r197, %r54;
	mul.wide.u32 	%rd136, %r197, 4;
	add.s64 	%rd141, %rd4, %rd136;
	neg.s32 	%r199, %r66;
$L__BB13_51:
	.pragma "nounroll";
	mul.wide.s32 	%rd137, %r200, 4;
	add.s64 	%rd138, %rd5, %rd137;
	ld.global.f32 	%f326, [%rd141];
	ld.global.f32 	%f327, [%rd138];
	fma.rn.f32 	%f372, %f326, %f327, %f372;
	st.global.f32 	[%rd7], %f372;
	add.s32 	%r200, %r200, 1;
	add.s64 	%rd141, %rd141, 4;
	add.s32 	%r199, %r199, 1;
	setp.ne.s32 	%p41, %r199, 0;
	@%p41 bra 	$L__BB13_51;
$L__BB13_52:
	setp.lt.f32 	%p42, %f372, 0f00800000;
	mul.f32 	%f328, %f372, 0f4B000000;
	selp.f32 	%f329, %f328, %f372, %p42;
	selp.f32 	%f330, 0fC1B80000, 0f00000000, %p42;
	mov.b32 	%r172, %f329;
	add.s32 	%r173, %r172, -1059760811;
	and.b32  	%r174, %r173, -8388608;
	sub.s32 	%r175, %r172, %r174;
	mov.b32 	%f331, %r175;
	cvt.rn.f32.s32 	%f332, %r174;
	fma.rn.f32 	%f333, %f332, 0f34000000, %f330;
	add.f32 	%f334, %f331, 0fBF800000;
	fma.rn.f32 	%f335, %f334, 0fBE055027, 0f3E1039F6;
	fma.rn.f32 	%f336, %f335, %f334, 0fBDF8CDCC;
	fma.rn.f32 	%f337, %f336, %f334, 0f3E0F2955;
	fma.rn.f32 	%f338, %f337, %f334, 0fBE2AD8B9;
	fma.rn.f32 	%f339, %f338, %f334, 0f3E4CED0B;
	fma.rn.f32 	%f340, %f339, %f334, 0fBE7FFF22;
	fma.rn.f32 	%f341, %f340, %f334, 0f3EAAAA78;
	fma.rn.f32 	%f342, %f341, %f334, 0fBF000000;
	mul.f32 	%f343, %f334, %f342;
	fma.rn.f32 	%f344, %f343, %f334, %f334;
	fma.rn.f32 	%f345, %f333, 0f3F317218, %f344;
	setp.gt.u32 	%p43, %r172, 2139095039;
	fma.rn.f32 	%f346, %f329, 0f7F800000, 0f7F800000;
	selp.f32 	%f347, %f346, %f345, %p43;
	setp.eq.f32 	%p44, %f329, 0f00000000;
	selp.f32 	%f348, 0fFF800000, %f347, %p44;
	add.f32 	%f349, %f27, %f348;
	st.global.f32 	[%rd7], %f349;
$L__BB13_53:
	ret;

}


// ===== COMPILED SASS (sm_100) =====

	.target	sm_100

	.elftype	@"ET_EXEC"


//--------------------- .note.nv.tkinfo           --------------------------
	.section	.note.nv.tkinfo,"",@"SHT_NOTE"
	.sectionflags	@"SHF_NOTE_NV_TKINFO"
	.tkinfo
        /*0018*/ 	.word	0x00000002
        /*0030*/ 	.string	""
        /*0030*/ 	.string	"ptxas"
        /*0030*/ 	.string	"Cuda compilation tools, release 13.0, V13.0.88"
        /*0030*/ 	.string	"Build cuda_13.0.r13.0/compiler.36424714_0"
        /*0030*/ 	.string	"-arch sm_100 -m 64 "



//--------------------- .note.nv.cuinfo           --------------------------
	.section	.note.nv.cuinfo,"",@"SHT_NOTE"
	.sectionflags	@"SHF_NOTE_NV_CUINFO"
        /*0018*/ 	.short	0x0002
        /*001a*/ 	.short	0x0064
        /*001c*/ 	.short	0x0082
	.zero		2


//--------------------- .nv.info                  --------------------------
	.section	.nv.info,"",@"SHT_CUDA_INFO"
	.align	4


	//----- nvinfo : EIATTR_REGCOUNT
	.align		4
        /*0000*/ 	.byte	0x04, 0x2f
        /*0002*/ 	.short	(.L_1 - .L_0)
	.align		4
.L_0:
        /*0004*/ 	.word	index@(_Z17felsensteinleavesiiiPKiS0_PfS1_)
        /*0008*/ 	.word	0x0000001e


	//----- nvinfo : EIATTR_FRAME_SIZE
	.align		4
.L_1:
        /*000c*/ 	.byte	0x04, 0x11
        /*000e*/ 	.short	(.L_3 - .L_2)
	.align		4
.L_2:
        /*0010*/ 	.word	index@(_Z17felsensteinleavesiiiPKiS0_PfS1_)
        /*0014*/ 	.word	0x00000000


	//----- nvinfo : EIATTR_REGCOUNT
	.align		4
.L_3:
        /*0018*/ 	.byte	0x04, 0x2f
        /*001a*/ 	.short	(.L_5 - .L_4)
	.align		4
.L_4:
        /*001c*/ 	.word	index@(_Z19felsensteinleaves16iiPKiS0_PfS1_)
        /*0020*/ 	.word	0x00000012


	//----- nvinfo : EIATTR_FRAME_SIZE
	.align		4
.L_5:
        /*0024*/ 	.byte	0x04, 0x11
        /*0026*/ 	.short	(.L_7 - .L_6)
	.align		4
.L_6:
        /*0028*/ 	.word	index@(_Z19felsensteinleaves16iiPKiS0_PfS1_)
        /*002c*/ 	.word	0x00000000


	//----- nvinfo : EIATTR_REGCOUNT
	.align		4
.L_7:
        /*0030*/ 	.byte	0x04, 0x2f
        /*0032*/ 	.short	(.L_9 - .L_8)
	.align		4
.L_8:
        /*0034*/ 	.word	index@(_Z8storearrifPfS_)
        /*0038*/ 	.word	0x0000000a


	//----- nvinfo : EIATTR_FRAME_SIZE
	.align		4
.L_9:
        /*003c*/ 	.byte	0x04, 0x11
        /*003e*/ 	.short	(.L_11 - .L_10)
	.align		4
.L_10:
        /*0040*/ 	.word	index@(_Z8storearrifPfS_)
        /*0044*/ 	.word	0x00000000


	//----- nvinfo : EIATTR_REGCOUNT
	.align		4
.L_11:
        /*0048*/ 	.byte	0x04, 0x2f
        /*004a*/ 	.short	(.L_13 - .L_12)
	.align		4
.L_12:
        /*004c*/ 	.word	index@(_Z12logsumexparrifPffS_)
        /*0050*/ 	.word	0x00000018


	//----- nvinfo : EIATTR_FRAME_SIZE
	.align		4
.L_13:
        /*0054*/ 	.byte	0x04, 0x11
        /*0056*/ 	.short	(.L_15 - .L_14)
	.align		4
.L_14:
        /*0058*/ 	.word	index@(_Z12logsumexparrifPffS_)
        /*005c*/ 	.word	0x00000000


	//----- nvinfo : EIATTR_REGCOUNT
	.align		4
.L_15:
        /*0060*/ 	.byte	0x04, 0x2f
        /*0062*/ 	.short	(.L_17 - .L_16)
	.align		4
.L_16:
        /*0064*/ 	.word	index@(_Z19felsensteinhelper16iiiiiiPKiS0_PKfS2_S2_Pf)
        /*0068*/ 	.word	0x00000028


	//----- nvinfo : EIATTR_FRAME_SIZE
	.align		4
.L_17:
        /*006c*/ 	.byte	0x04, 0x11
        /*006e*/ 	.short	(.L_19 - .L_18)
	.align		4
.L_18:
        /*0070*/ 	.word	index@($__internal_4_$__cuda_sm3x_div_rn_noftz_f32_slowpath)
        /*0074*/ 	.word	0x00000000


	//----- nvinfo : EIATTR_FRAME_SIZE
	.align		4
.L_19:
        /*0078*/ 	.byte	0x04, 0x11
        /*007a*/ 	.short	(.L_21 - .L_20)
	.align		4
.L_20:
        /*007c*/ 	.word	index@(_Z19felsensteinhelper16iiiiiiPKiS0_PKfS2_S2_Pf)
        /*0080*/ 	.word	0x00000000


	//----- nvinfo : EIATTR_REGCOUNT
	.align		4
.L_21:
        /*0084*/ 	.byte	0x04, 0x2f
        /*0086*/ 	.short	(.L_23 - .L_22)
	.align		4
.L_22:
        /*0088*/ 	.word	index@(_Z25felsensteinleaves16pairediiiPKiS0_PfS1_)
        /*008c*/ 	.word	0x00000012


	//----- nvinfo : EIATTR_FRAME_SIZE
	.align		4
.L_23:
        /*0090*/ 	.byte	0x04, 0x11
        /*0092*/ 	.short	(.L_25 - .L_24)
	.align		4
.L_24:
        /*0094*/ 	.word	index@(_Z25felsensteinleaves16pairediiiPKiS0_PfS1_)
        /*0098*/ 	.word	0x00000000


	//----- nvinfo : EIATTR_REGCOUNT
	.align		4
.L_25:
        /*009c*/ 	.byte	0x04, 0x2f
        /*009e*/ 	.short	(.L_27 - .L_26)
	.align		4
.L_26:
        /*00a0*/ 	.word	index@(_Z25felsensteinhelper16pairediiiiiiiiiPKiS0_PKfS2_S2_Pf)
        /*00a4*/ 	.word	0x00000022


	//----- nvinfo : EIATTR_FRAME_SIZE
	.align		4
.L_27:
        /*00a8*/ 	.byte	0x04, 0x11
        /*00aa*/ 	.short	(.L_29 - .L_28)
	.align		4
.L_28:
        /*00ac*/ 	.word	index@($__internal_3_$__cuda_sm3x_div_rn_noftz_f32_slowpath)
        /*00b0*/ 	.word	0x00000000


	//----- nvinfo : EIATTR_FRAME_SIZE
	.align		4
.L_29:
        /*00b4*/ 	.byte	0x04, 0x11
        /*00b6*/ 	.short	(.L_31 - .L_30)
	.align		4
.L_30:
        /*00b8*/ 	.word	index@(_Z25felsensteinhelper16pairediiiiiiiiiPKiS0_PKfS2_S2_Pf)
        /*00bc*/ 	.word	0x00000000


	//----- nvinfo : EIATTR_REGCOUNT
	.align		4
.L_31:
        /*00c0*/ 	.byte	0x04, 0x2f
        /*00c2*/ 	.short	(.L_33 - .L_32)
	.align		4
.L_32:
        /*00c4*/ 	.word	index@(_Z14sumfinalpairediiiPfS_S_)
        /*00c8*/ 	.word	0x0000001a


	//----- nvinfo : EIATTR_FRAME_SIZE
	.align		4
.L_33:
        /*00cc*/ 	.byte	0x04, 0x11
        /*00ce*/ 	.short	(.L_35 - .L_34)
	.align		4
.L_34:
        /*00d0*/ 	.word	index@(_Z14sumfinalpairediiiPfS_S_)
        /*00d4*/ 	.word	0x00000000


	//----- nvinfo : EIATTR_REGCOUNT
	.align		4
.L_35:
        /*00d8*/ 	.byte	0x04, 0x2f
        /*00da*/ 	.short	(.L_37 - .L_36)
	.align		4
.L_36:
        /*00dc*/ 	.word	index@(_Z7sumcatsiiPfS_S_)
        /*00e0*/ 	.word	0x0000001c


	//----- nvinfo : EIATTR_FRAME_SIZE
	.align		4
.L_37:
        /*00e4*/ 	.byte	0x04, 0x11
        /*00e6*/ 	.short	(.L_39 - .L_38)
	.align		4
.L_38:
        /*00e8*/ 	.word	index@(_Z7sumcatsiiPfS_S_)
        /*00ec*/ 	.word	0x00000000


	//----- nvinfo : EIATTR_REGCOUNT
	.align		4
.L_39:
        /*00f0*/ 	.byte	0x04, 0x2f
        /*00f2*/ 	.short	(.L_41 - .L_40)
	.align		4
.L_40:
        /*00f4*/ 	.word	index@(_Z17felsensteinhelperiiiiiiiPKiS0_PKfS2_S2_Pf)
        /*00f8*/ 	.word	0x00000020


	//----- nvinfo : EIATTR_FRAME_SIZE
	.align		4
.L_41:
        /*00fc*/ 	.byte	0x04, 0x11
        /*00fe*/ 	.short	(.L_43 - .L_42)
	.align		4
.L_42:
        /*0100*/ 	.word	index@($__internal_2_$__cuda_sm3x_div_rn_noftz_f32_slowpath)
        /*0104*/ 	.word	0x00000000


	//----- nvinfo : EIATTR_FRAME_SIZE
	.align		4
.L_43:
        /*0108*/ 	.byte	0x04, 0x11
        /*010a*/ 	.short	(.L_45 - .L_44)
	.align		4
.L_44:
        /*010c*/ 	.word	index@(_Z17felsensteinhelperiiiiiiiPKiS0_PKfS2_S2_Pf)
        /*0110*/ 	.word	0x00000000


	//----- nvinfo : EIATTR_REGCOUNT
	.align		4
.L_45:
        /*0114*/ 	.byte	0x04, 0x2f
        /*0116*/ 	.short	(.L_47 - .L_46)
	.align		4
.L_46:
        /*0118*/ 	.word	index@(_Z23felsensteindinucleotideiiiiiiPKiS0_PKfS2_PiPfS4_S4_)
        /*011c*/ 	.word	0x00000020


	//----- nvinfo : EIATTR_FRAME_SIZE
	.align		4
.L_47:
        /*0120*/ 	.byte	0x04, 0x11
        /*0122*/ 	.short	(.L_49 - .L_48)
	.align		4
.L_48:
        /*0124*/ 	.word	index@($__internal_1_$__cuda_sm3x_div_rn_noftz_f32_slowpath)
        /*0128*/ 	.word	0x00000000


	//----- nvinfo : EIATTR_FRAME_SIZE
	.align		4
.L_49:
        /*012c*/ 	.byte	0x04, 0x11
        /*012e*/ 	.short	(.L_51 - .L_50)
	.align		4
.L_50:
        /*0130*/ 	.word	index@(_Z23felsensteindinucleotideiiiiiiPKiS0_PKfS2_PiPfS4_S4_)
        /*0134*/ 	.word	0x00000000


	//----- nvinfo : EIATTR_REGCOUNT
	.align		4
.L_51:
        /*0138*/ 	.byte	0x04, 0x2f
        /*013a*/ 	.short	(.L_53 - .L_52)
	.align		4
.L_52:
        /*013c*/ 	.word	index@(_Z8sumfinaliiPfS_S_)
        /*0140*/ 	.word	0x00000018


	//----- nvinfo : EIATTR_FRAME_SIZE
	.align		4
.L_53:
        /*0144*/ 	.byte	0x04, 0x11
        /*0146*/ 	.short	(.L_55 - .L_54)
	.align		4
.L_54:
        /*0148*/ 	.word	index@(_Z8sumfinaliiPfS_S_)
        /*014c*/ 	.word	0x00000000


	//----- nvinfo : EIATTR_REGCOUNT
	.align		4
.L_55:
        /*0150*/ 	.byte	0x04, 0x2f
        /*0152*/ 	.short	(.L_57 - .L_56)
	.align		4
.L_56:
        /*0154*/ 	.word	index@(_Z13sumcategoriesiiPKfS0_Pf)
        /*0158*/ 	.word	0x0000001c


	//----- nvinfo : EIATTR_FRAME_SIZE
	.align		4
.L_57:
        /*015c*/ 	.byte	0x04, 0x11
        /*015e*/ 	.short	(.L_59 - .L_58)
	.align		4
.L_58:
        /*0160*/ 	.word	index@(_Z13sumcategoriesiiPKfS0_Pf)
        /*0164*/ 	.word	0x00000000


	//----- nvinfo : EIATTR_REGCOUNT
	.align		4
.L_59:
        /*0168*/ 	.byte	0x04, 0x2f
        /*016a*/ 	.short	(.L_61 - .L_60)
	.align		4
.L_60:
        /*016c*/ 	.word	index@(_Z15felsensteinfastiiiiPKiS0_PKfS2_PfS3_)
        /*0170*/ 	.word	0x00000020


	//----- nvinfo : EIATTR_FRAME_SIZE
	.align		4
.L_61:
        /*0174*/ 	.byte	0x04, 0x11
        /*0176*/ 	.short	(.L_63 - .L_62)
	.align		4
.L_62:
        /*0178*/ 	.word	index@($__internal_0_$__cuda_sm3x_div_rn_noftz_f32_slowpath)
        /*017c*/ 	.word	0x00000000


	//----- nvinfo : EIATTR_FRAME_SIZE
	.align		4
.L_63:
        /*0180*/ 	.byte	0x04, 0x11
        /*0182*/ 	.short	(.L_65 - .L_64)
	.align		4
.L_64:
        /*0184*/ 	.word	index@(_Z15felsensteinfastiiiiPKiS0_PKfS2_PfS3_)
        /*0188*/ 	.word	0x00000000


	//----- nvinfo : EIATTR_MIN_STACK_SIZE
	.align		4
.L_65:
        /*018c*/ 	.byte	0x04, 0x12
        /*018e*/ 	.short	(.L_67 - .L_66)
	.align		4
.L_66:
        /*0190*/ 	.word	index@(_Z15felsensteinfastiiiiPKiS0_PKfS2_PfS3_)
        /*0194*/ 	.word	0x00000000


	//----- nvinfo : EIATTR_MIN_STACK_SIZE
	.align		4
.L_67:
        /*0198*/ 	.byte	0x04, 0x12
        /*019a*/ 	.short	(.L_69 - .L_68)
	.align		4
.L_68:
        /*019c*/ 	.word	index@(_Z13sumcategoriesiiPKfS0_Pf)
        /*01a0*/ 	.word	0x00000000


	//----- nvinfo : EIATTR_MIN_STACK_SIZE
	.align		4
.L_69:
        /*01a4*/ 	.byte	0x04, 0x12
        /*01a6*/ 	.short	(.L_71 - .L_70)
	.align		4
.L_70:
        /*01a8*/ 	.word	index@(_Z8sumfinaliiPfS_S_)
        /*01ac*/ 	.word	0x00000000


	//----- nvinfo : EIATTR_MIN_STACK_SIZE
	.align		4
.L_71:
        /*01b0*/ 	.byte	0x04, 0x12
        /*01b2*/ 	.short	(.L_73 - .L_72)
	.align		4
.L_72:
        /*01b4*/ 	.word	index@(_Z23felsensteindinucleotideiiiiiiPKiS0_PKfS2_PiPfS4_S4_)
        /*01b8*/ 	.word	0x00000000


	//----- nvinfo : EIATTR_MIN_STACK_SIZE
	.align		4
.L_73:
        /*01bc*/ 	.byte	0x04, 0x12
        /*01be*/ 	.short	(.L_75 - .L_74)
	.align		4
.L_74:
        /*01c0*/ 	.word	index@(_Z17felsensteinhelperiiiiiiiPKiS0_PKfS2_S2_Pf)
        /*01c4*/ 	.word	0x00000000


	//----- nvinfo : EIATTR_MIN_STACK_SIZE
	.align		4
.L_75:
        /*01c8*/ 	.byte	0x04, 0x12
        /*01ca*/ 	.short	(.L_77 - .L_76)
	.align		4
.L_76:
        /*01cc*/ 	.word	index@(_Z7sumcatsiiPfS_S_)
        /*01d0*/ 	.word	0x00000000


	//----- nvinfo : EIATTR_MIN_STACK_SIZE
	.align		4
.L_77:
        /*01d4*/ 	.byte	0x04, 0x12
        /*01d6*/ 	.short	(.L_79 - .L_78)
	.align		4
.L_78:
        /*01d8*/ 	.word	index@(_Z14sumfinalpairediiiPfS_S_)
        /*01dc*/ 	.word	0x00000000


	//----- nvinfo : EIATTR_MIN_STACK_SIZE
	.align		4
.L_79:
        /*01e0*/ 	.byte	0x04, 0x12
        /*01e2*/ 	.short	(.L_81 - .L_80)
	.align		4
.L_80:
        /*01e4*/ 	.word	index@(_Z25felsensteinhelper16pairediiiiiiiiiPKiS0_PKfS2_S2_Pf)
        /*01e8*/ 	.word	0x00000000


	//----- nvinfo : EIATTR_MIN_STACK_SIZE
	.align		4
.L_81:
        /*01ec*/ 	.byte	0x04, 0x12
        /*01ee*/ 	.short	(.L_83 - .L_82)
	.align		4
.L_82:
        /*01f0*/ 	.word	index@(_Z25felsensteinleaves16pairediiiPKiS0_PfS1_)
        /*01f4*/ 	.word	0x00000000


	//----- nvinfo : EIATTR_MIN_STACK_SIZE
	.align		4
.L_83:
        /*01f8*/ 	.byte	0x04, 0x12
        /*01fa*/ 	.short	(.L_85 - .L_84)
	.align		4
.L_84:
        /*01fc*/ 	.word	index@(_Z19felsensteinhelper16iiiiiiPKiS0_PKfS2_S2_Pf)
        /*0200*/ 	.word	0x00000000


	//----- nvinfo : EIATTR_MIN_STACK_SIZE
	.align		4
.L_85:
        /*0204*/ 	.byte	0x04, 0x12
        /*0206*/ 	.short	(.L_87 - .L_86)
	.align		4
.L_86:
        /*0208*/ 	.word	index@(_Z12logsumexparrifPffS_)
        /*020c*/ 	.word	0x00000000


	//----- nvinfo : EIATTR_MIN_STACK_SIZE
	.align		4
.L_87:
        /*0210*/ 	.byte	0x04, 0x12
        /*0212*/ 	.short	(.L_89 - .L_88)
	.align		4
.L_88:
        /*0214*/ 	.word	index@(_Z8storearrifPfS_)
        /*0218*/ 	.word	0x00000000


	//----- nvinfo : EIATTR_MIN_STACK_SIZE
	.align		4
.L_89:
        /*021c*/ 	.byte	0x04, 0x12
        /*021e*/ 	.short	(.L_91 - .L_90)
	.align		4
.L_90:
        /*0220*/ 	.word	index@(_Z19felsensteinleaves16iiPKiS0_PfS1_)
        /*0224*/ 	.word	0x00000000


	//----- nvinfo : EIATTR_MIN_STACK_SIZE
	.align		4
.L_91:
        /*0228*/ 	.byte	0x04, 0x12
        /*022a*/ 	.short	(.L_93 - .L_92)
	.align		4
.L_92:
        /*022c*/ 	.word	index@(_Z17felsensteinleavesiiiPKiS0_PfS1_)
        /*0230*/ 	.word	0x00000000
.L_93:


//--------------------- .nv.compat                --------------------------
	.section	.nv.compat,"",@"SHT_CUDA_COMPAT_INFO"
	.align	4
        /*0000*/ 	.byte	0x02, 0x09, 0x00, 0x00, 0x02, 0x02, 0x01, 0x00, 0x02, 0x05, 0x05, 0x00, 0x03, 0x07, 0x01, 0x01
        /*0010*/ 	.byte	0x02, 0x03, 0x00, 0x00, 0x02, 0x06, 0x01, 0x00, 0x04, 0x0b, 0x08, 0x00, 0x01, 0x00, 0x00, 0x00
        /*0020*/ 	.byte	0x00, 0x00, 0x00, 0x00


//--------------------- .nv.info._Z15felsensteinfastiiiiPKiS0_PKfS2_PfS3_ --------------------------
	.section	.nv.info._Z15felsensteinfastiiiiPKiS0_PKfS2_PfS3_,"",@"SHT_CUDA_INFO"
	.sectionflags	@""
	.align	4


	//----- nvinfo : EIATTR_CUDA_API_VERSION
	.align		4
        /*0000*/ 	.byte	0x04, 0x37
        /*0002*/ 	.short	(.L_95 - .L_94)
.L_94:
        /*0004*/ 	.word	0x00000082


	//----- nvinfo : EIATTR_KPARAM_INFO
	.align		4
.L_95:
        /*0008*/ 	.byte	0x04, 0x17
        /*000a*/ 	.short	(.L_97 - .L_96)
.L_96:
        /*000c*/ 	.word	0x00000000
        /*0010*/ 	.short	0x0009
        /*0012*/ 	.short	0x0038
        /*0014*/ 	.byte	0x00, 0xf5, 0x21, 0x00


	//----- nvinfo : EIATTR_KPARAM_INFO
	.align		4
.L_97:
        /*0018*/ 	.byte	0x04, 0x17
        /*001a*/ 	.short	(.L_99 - .L_98)
.L_98:
        /*001c*/ 	.word	0x00000000
        /*0020*/ 	.short	0x0008
        /*0022*/ 	.short	0x0030
        /*0024*/ 	.byte	0x00, 0xf5, 0x21, 0x00


	//----- nvinfo : EIATTR_KPARAM_INFO
	.align		4
.L_99:
        /*0028*/ 	.byte	0x04, 0x17
        /*002a*/ 	.short	(.L_101 - .L_100)
.L_100:
        /*002c*/ 	.word	0x00000000
        /*0030*/ 	.short	0x0007
        /*0032*/ 	.short	0x0028
        /*0034*/ 	.byte	0x00, 0xf5, 0x21, 0x00


	//----- nvinfo : EIATTR_KPARAM_INFO
	.align		4
.L_101:
        /*0038*/ 	.byte	0x04, 0x17
        /*003a*/ 	.short	(.L_103 - .L_102)
.L_102:
        /*003c*/ 	.word	0x00000000
        /*0040*/ 	.short	0x0006
        /*0042*/ 	.short	0x0020
        /*0044*/ 	.byte	0x00, 0xf5, 0x21, 0x00


	//----- nvinfo : EIATTR_KPARAM_INFO
	.align		4
.L_103:
        /*0048*/ 	.byte	0x04, 0x17
        /*004a*/ 	.short	(.L_105 - .L_104)
.L_104:
        /*004c*/ 	.word	0x00000000
        /*0050*/ 	.short	0x0005
        /*0052*/ 	.short	0x0018
        /*0054*/ 	.byte	0x00, 0xf5, 0x21, 0x00


	//----- nvinfo : EIATTR_KPARAM_INFO
	.align		4
.L_105:
        /*0058*/ 	.byte	0x04, 0x17
        /*005a*/ 	.short	(.L_107 - .L_106)
.L_106:
        /*005c*/ 	.word	0x00000000
        /*0060*/ 	.short	0x0004
        /*0062*/ 	.short	0x0010
        /*0064*/ 	.byte	0x00, 0xf5, 0x21, 0x00


	//----- nvinfo : EIATTR_KPARAM_INFO
	.align		4
.L_107:
        /*0068*/ 	.byte	0x04, 0x17
        /*006a*/ 	.short	(.L_109 - .L_108)
.L_108:
        /*006c*/ 	.word	0x00000000
        /*0070*/ 	.short	0x0003
        /*0072*/ 	.short	0x000c
        /*0074*/ 	.byte	0x00, 0xf0, 0x11, 0x00


	//----- nvinfo : EIATTR_KPARAM_INFO
	.align		4
.L_109:
        /*0078*/ 	.byte	0x04, 0x17
        /*007a*/ 	.short	(.L_111 - .L_110)
.L_110:
        /*007c*/ 	.word	0x00000000
        /*0080*/ 	.short	0x0002
        /*0082*/ 	.short	0x0008
        /*0084*/ 	.byte	0x00, 0xf0, 0x11, 0x00


	//----- nvinfo : EIATTR_KPARAM_INFO
	.align		4
.L_111:
        /*0088*/ 	.byte	0x04, 0x17
        /*008a*/ 	.short	(.L_113 - .L_112)
.L_112:
        /*008c*/ 	.word	0x00000000
        /*0090*/ 	.short	0x0001
        /*0092*/ 	.short	0x0004
        /*0094*/ 	.byte	0x00, 0xf0, 0x11, 0x00


	//----- nvinfo : EIATTR_KPARAM_INFO
	.align		4
.L_113:
        /*0098*/ 	.byte	0x04, 0x17
        /*009a*/ 	.short	(.L_115 - .L_114)
.L_114:
        /*009c*/ 	.word	0x00000000
        /*00a0*/ 	.short	0x0000
        /*00a2*/ 	.short	0x0000
        /*00a4*/ 	.byte	0x00, 0xf0, 0x11, 0x00


	//----- nvinfo : EIATTR_SPARSE_MMA_MASK
	.align		4
.L_115:
        /*00a8*/ 	.byte	0x03, 0x50
        /*00aa*/ 	.short	0x0000


	//----- nvinfo : EIATTR_MAXREG_COUNT
	.align		4
        /*00ac*/ 	.byte	0x03, 0x1b
        /*00ae*/ 	.short	0x00ff


	//----- nvinfo : EIATTR_MERCURY_ISA_VERSION
	.align		4
        /*00b0*/ 	.byte	0x03, 0x5f
        /*00b2*/ 	.short	0x0101


	//----- nvinfo : EIATTR_VRC_CTA_INIT_COUNT
	.align		4
        /*00b4*/ 	.byte	0x02, 0x4a
	.zero		1
	.zero		1


	//----- nvinfo : EIATTR_EXIT_INSTR_OFFSETS
	.align		4
        /*00b8*/ 	.byte	0x04, 0x1c
        /*00ba*/ 	.short	(.L_117 - .L_116)


	//   ....[0]....
.L_116:
        /*00bc*/ 	.word	0x00000080


	//   ....[1]....
        /*00c0*/ 	.word	0x000048f0


	//----- nvinfo : EIATTR_CRS_STACK_SIZE
	.align		4
.L_117:
        /*00c4*/ 	.byte	0x04, 0x1e
        /*00c6*/ 	.short	(.L_119 - .L_118)
.L_118:
        /*00c8*/ 	.word	0x00000000


	//----- nvinfo : EIATTR_CBANK_PARAM_SIZE
	.align		4
.L_119:
        /*00cc*/ 	.byte	0x03, 0x19
        /*00ce*/ 	.short	0x0040


	//----- nvinfo : EIATTR_PARAM_CBANK
	.align		4
        /*00d0*/ 	.byte	0x04, 0x0a
        /*00d2*/ 	.short	(.L_121 - .L_120)
	.align		4
.L_120:
        /*00d4*/ 	.word	index@(.nv.constant0._Z15felsensteinfastiiiiPKiS0_PKfS2_PfS3_)
        /*00d8*/ 	.short	0x0380
        /*00da*/ 	.short	0x0040


	//----- nvinfo : EIATTR_SW_WAR
	.align		4
.L_121:
        /*00dc*/ 	.byte	0x04, 0x36
        /*00de*/ 	.short	(.L_123 - .L_122)
.L_122:
        /*00e0*/ 	.word	0x00000008
.L_123:


//--------------------- .nv.info._Z13sumcategoriesiiPKfS0_Pf --------------------------
	.section	.nv.info._Z13sumcategoriesiiPKfS0_Pf,"",@"SHT_CUDA_INFO"
	.sectionflags	@""
	.align	4


	//----- nvinfo : EIATTR_CUDA_API_VERSION
	.align		4
        /*0000*/ 	.byte	0x04, 0x37
        /*0002*/ 	.short	(.L_125 - .L_124)
.L_124:
        /*0004*/ 	.word	0x00000082


	//----- nvinfo : EIATTR_KPARAM_INFO
	.align		4
.L_125:
        /*0008*/ 	.byte	0x04, 0x17
        /*000a*/ 	.short	(.L_127 - .L_126)
.L_126:
        /*000c*/ 	.word	0x00000000
        /*0010*/ 	.short	0x0004
        /*0012*/ 	.short	0x0018
        /*0014*/ 	.byte	0x00, 0xf5, 0x21, 0x00


	//----- nvinfo : EIATTR_KPARAM_INFO
	.align		4
.L_127:
        /*0018*/ 	.byte	0x04, 0x17
        /*001a*/ 	.short	(.L_129 - .L_128)
.L_128:
        /*001c*/ 	.word	0x00000000
        /*0020*/ 	.short	0x0003
        /*0022*/ 	.short	0x0010
        /*0024*/ 	.byte	0x00, 0xf5, 0x21, 0x00


	//----- nvinfo : EIATTR_KPARAM_INFO
	.align		4
.L_129:
        /*0028*/ 	.byte	0x04, 0x17
        /*002a*/ 	.short	(.L_131 - .L_130)
.L_130:
        /*002c*/ 	.word	0x00000000
        /*0030*/ 	.short	0x0002
        /*0032*/ 	.short	0x0008
        /*0034*/ 	.byte	0x00, 0xf5, 0x21, 0x00


	//----- nvinfo : EIATTR_KPARAM_INFO
	.align		4
.L_131:
        /*0038*/ 	.byte	0x04, 0x17
        /*003a*/ 	.short	(.L_133 - .L_132)
.L_132:
        /*003c*/ 	.word	0x00000000
        /*0040*/ 	.short	0x0001
        /*0042*/ 	.short	0x0004
        /*0044*/ 	.byte	0x00, 0xf0, 0x11, 0x00


	//----- nvinfo : EIATTR_KPARAM_INFO
	.align		4
.L_133:
        /*0048*/ 	.byte	0x04, 0x17
        /*004a*/ 	.short	(.L_135 - .L_134)
.L_134:
        /*004c*/ 	.word	0x00000000
        /*0050*/ 	.short	0x0000
        /*0052*/ 	.short	0x0000
        /*0054*/ 	.byte	0x00, 0xf0, 0x11, 0x00


	//----- nvinfo : EIATTR_SPARSE_MMA_MASK
	.align		4
.L_135:
        /*0058*/ 	.byte	0x03, 0x50
        /*005a*/ 	.short	0x0000


	//----- nvinfo : EIATTR_MAXREG_COUNT
	.align		4
        /*005c*/ 	.byte	0x03, 0x1b
        /*005e*/ 	.short	0x00ff


	//----- nvinfo : EIATTR_MERCURY_ISA_VERSION
	.align		4
        /*0060*/ 	.byte	0x03, 0x5f
        /*0062*/ 	.short	0x0101


	//----- nvinfo : EIATTR_VRC_CTA_INIT_COUNT
	.align		4
        /*0064*/ 	.byte	0x02, 0x4a
	.zero		1
	.zero		1


	//----- nvinfo : EIATTR_EXIT_INSTR_OFFSETS
	.align		4
        /*0068*/ 	.byte	0x04, 0x1c
        /*006a*/ 	.short	(.L_137 - .L_136)


	//   ....[0]....
.L_136:
        /*006c*/ 	.word	0x00000070


	//   ....[1]....
        /*0070*/ 	.word	0x00000140


	//   ....[2]....
        /*0074*/ 	.word	0x00000f70


	//----- nvinfo : EIATTR_CRS_STACK_SIZE
	.align		4
.L_137:
        /*0078*/ 	.byte	0x04, 0x1e
        /*007a*/ 	.short	(.L_139 - .L_138)
.L_138:
        /*007c*/ 	.word	0x00000000


	//----- nvinfo : EIATTR_CBANK_PARAM_SIZE
	.align		4
.L_139:
        /*0080*/ 	.byte	0x03, 0x19
        /*0082*/ 	.short	0x0020


	//----- nvinfo : EIATTR_PARAM_CBANK
	.align		4
        /*0084*/ 	.byte	0x04, 0x0a
        /*0086*/ 	.short	(.L_141 - .L_140)
	.align		4
.L_140:
        /*0088*/ 	.word	index@(.nv.constant0._Z13sumcategoriesiiPKfS0_Pf)
        /*008c*/ 	.short	0x0380
        /*008e*/ 	.short	0x0020


	//----- nvinfo : EIATTR_SW_WAR
	.align		4
.L_141:
        /*0090*/ 	.byte	0x04, 0x36
        /*0092*/ 	.short	(.L_143 - .L_142)
.L_142:
        /*0094*/ 	.word	0x00000008
.L_143:


//--------------------- .nv.info._Z8sumfinaliiPfS_S_ --------------------------
	.section	.nv.info._Z8sumfinaliiPfS_S_,"",@"SHT_CUDA_INFO"
	.sectionflags	@""
	.align	4


	//----- nvinfo : EIATTR_CUDA_API_VERSION
	.align		4
        /*0000*/ 	.byte	0x04, 0x37
        /*0002*/ 	.short	(.L_145 - .L_144)
.L_144:
        /*0004*/ 	.word	0x00000082


	//----- nvinfo : EIATTR_KPARAM_INFO
	.align		4
.L_145:
        /*0008*/ 	.byte	0x04, 0x17
        /*000a*/ 	.short	(.L_147 - .L_146)
.L_146:
        /*000c*/ 	.word	0x00000000
        /*0010*/ 	.short	0x0004
        /*0012*/ 	.short	0x0018
        /*0014*/ 	.byte	0x00, 0xf5, 0x21, 0x00


	//----- nvinfo : EIATTR_KPARAM_INFO
	.align		4
.L_147:
        /*0018*/ 	.byte	0x04, 0x17
        /*001a*/ 	.short	(.L_149 - .L_148)
.L_148:
        /*001c*/ 	.word	0x00000000
        /*0020*/ 	.short	0x0003
        /*0022*/ 	.short	0x0010
        /*0024*/ 	.byte	0x00, 0xf5, 0x21, 0x00


	//----- nvinfo : EIATTR_KPARAM_INFO
	.align		4
.L_149:
        /*0028*/ 	.byte	0x04, 0x17
        /*002a*/ 	.short	(.L_151 - .L_150)
.L_150:
        /*002c*/ 	.word	0x00000000
        /*0030*/ 	.short	0x0002
        /*0032*/ 	.short	0x0008
        /*0034*/ 	.byte	0x00, 0xf5, 0x21, 0x00


	//----- nvinfo : EIATTR_KPARAM_INFO
	.align		4
.L_151:
        /*0038*/ 	.byte	0x04, 0x17
        /*003a*/ 	.short	(.L_153 - .L_152)
.L_152:
        /*003c*/ 	.word	0x00000000
        /*0040*/ 	.short	0x0001
        /*0042*/ 	.short	0x0004
        /*0044*/ 	.byte	0x00, 0xf0, 0x11, 0x00


	//----- nvinfo : EIATTR_KPARAM_INFO
	.align		4
.L_153:
        /*0048*/ 	.byte	0x04, 0x17
        /*004a*/ 	.short	(.L_155 - .L_154)
.L_154:
        /*004c*/ 	.word	0x00000000
        /*0050*/ 	.short	0x0000
        /*0052*/ 	.short	0x0000
        /*0054*/ 	.byte	0x00, 0xf0, 0x11, 0x00


	//----- nvinfo : EIATTR_SPARSE_MMA_MASK
	.align		4
.L_155:
        /*0058*/ 	.byte	0x03, 0x50
        /*005a*/ 	.short	0x0000


	//----- nvinfo : EIATTR_MAXREG_COUNT
	.align		4
        /*005c*/ 	.byte	0x03, 0x1b
        /*005e*/ 	.short	0x00ff


	//----- nvinfo : EIATTR_MERCURY_ISA_VERSION
	.align		4
        /*0060*/ 	.byte	0x03, 0x5f
        /*0062*/ 	.short	0x0101


	//----- nvinfo : EIATTR_VRC_CTA_INIT_COUNT
	.align		4
        /*0064*/ 	.byte	0x02, 0x4a
	.zero		1
	.zero		1


	//----- nvinfo : EIATTR_EXIT_INSTR_OFFSETS
	.align		4
        /*0068*/ 	.byte	0x04, 0x1c
        /*006a*/ 	.short	(.L_157 - .L_156)


	//   ....[0]....
.L_156:
        /*006c*/ 	.word	0x00000070


	//   ....[1]....
        /*0070*/ 	.word	0x00000e50


	//----- nvinfo : EIATTR_CBANK_PARAM_SIZE
	.align		4
.L_157:
        /*0074*/ 	.byte	0x03, 0x19
        /*0076*/ 	.short	0x0020


	//----- nvinfo : EIATTR_PARAM_CBANK
	.align		4
        /*0078*/ 	.byte	0x04, 0x0a
        /*007a*/ 	.short	(.L_159 - .L_158)
	.align		4
.L_158:
        /*007c*/ 	.word	index@(.nv.constant0._Z8sumfinaliiPfS_S_)
        /*0080*/ 	.short	0x0380
        /*0082*/ 	.short	0x0020


	//----- nvinfo : EIATTR_SW_WAR
	.align		4
.L_159:
        /*0084*/ 	.byte	0x04, 0x36
        /*0086*/ 	.short	(.L_161 - .L_160)
.L_160:
        /*0088*/ 	.word	0x00000008
.L_161:


//--------------------- .nv.info._Z23felsensteindinucleotideiiiiiiPKiS0_PKfS2_PiPfS4_S4_ --------------------------
	.section	.nv.info._Z23felsensteindinucleotideiiiiiiPKiS0_PKfS2_PiPfS4_S4_,"",@"SHT_CUDA_INFO"
	.sectionflags	@""
	.align	4


	//----- nvinfo : EIATTR_CUDA_API_VERSION
	.align		4
        /*0000*/ 	.byte	0x04, 0x37
        /*0002*/ 	.short	(.L_163 - .L_162)
.L_162:
        /*0004*/ 	.word	0x00000082


	//----- nvinfo : EIATTR_KPARAM_INFO
	.align		4
.L_163:
        /*0008*/ 	.byte	0x04, 0x17
        /*000a*/ 	.short	(.L_165 - .L_164)
.L_164:
        /*000c*/ 	.word	0x00000000
        /*0010*/ 	.short	0x000d
        /*0012*/ 	.short	0x0050
        /*0014*/ 	.byte	0x00, 0xf5, 0x21, 0x00


	//----- nvinfo : EIATTR_KPARAM_INFO
	.align		4
.L_165:
        /*0018*/ 	.byte	0x04, 0x17
        /*001a*/ 	.short	(.L_167 - .L_166)
.L_166:
        /*001c*/ 	.word	0x00000000
        /*0020*/ 	.short	0x000c
        /*0022*/ 	.short	0x0048
        /*0024*/ 	.byte	0x00, 0xf5, 0x21, 0x00


	//----- nvinfo : EIATTR_KPARAM_INFO
	.align		4
.L_167:
        /*0028*/ 	.byte	0x04, 0x17
        /*002a*/ 	.short	(.L_169 - .L_168)
.L_168:
        /*002c*/ 	.word	0x00000000
        /*0030*/ 	.short	0x000b
        /*0032*/ 	.short	0x0040
        /*0034*/ 	.byte	0x00, 0xf5, 0x21, 0x00


	//----- nvinfo : EIATTR_KPARAM_INFO
	.align		4
.L_169:
        /*0038*/ 	.byte	0x04, 0x17
        /*003a*/ 	.short	(.L_171 - .L_170)
.L_170:
        /*003c*/ 	.word	0x00000000
        /*0040*/ 	.short	0x000a
        /*0042*/ 	.short	0x0038
        /*0044*/ 	.byte	0x00, 0xf5, 0x21, 0x00


	//----- nvinfo : EIATTR_KPARAM_INFO
	.align		4
.L_171:
        /*0048*/ 	.byte	0x04, 0x17
        /*004a*/ 	.short	(.L_173 - .L_172)
.L_172:
        /*004c*/ 	.word	0x00000000
        /*0050*/ 	.short	0x0009
        /*0052*/ 	.short	0x0030
        /*0054*/ 	.byte	0x00, 0xf5, 0x21, 0x00


	//----- nvinfo : EIATTR_KPARAM_INFO
	.align		4
.L_173:
        /*0058*/ 	.byte	0x04, 0x17
        /*005a*/ 	.short	(.L_175 - .L_174)
.L_174:
        /*005c*/ 	.word	0x00000000
        /*0060*/ 	.short	0x0008
        /*0062*/ 	.short	0x0028
        /*0064*/ 	.byte	0x00, 0xf5, 0x21, 0x00


	//----- nvinfo : EIATTR_KPARAM_INFO
	.align		4
.L_175:
        /*0068*/ 	.byte	0x04, 0x17
        /*006a*/ 	.short	(.L_177 - .L_176)
.L_176:
        /*006c*/ 	.word	0x00000000
        /*0070*/ 	.short	0x0007
        /*0072*/ 	.short	0x0020
        /*0074*/ 	.byte	0x00, 0xf5, 0x21, 0x00


	//----- nvinfo : EIATTR_KPARAM_INFO
	.align		4
.L_177:
        /*0078*/ 	.byte	0x04, 0x17
        /*007a*/ 	.short	(.L_179 - .L_178)
.L_178:
        /*007c*/ 	.word	0x00000000
        /*0080*/ 	.short	0x0006
        /*0082*/ 	.short	0x0018
        /*0084*/ 	.byte	0x00, 0xf5, 0x21, 0x00


	//----- nvinfo : EIATTR_KPARAM_INFO
	.align		4
.L_179:
        /*0088*/ 	.byte	0x04, 0x17
        /*008a*/ 	.short	(.L_181 - .L_180)
.L_180:
        /*008c*/ 	.word	0x00000000
        /*0090*/ 	.short	0x0005
        /*0092*/ 	.short	0x0014
        /*0094*/ 	.byte	0x00, 0xf0, 0x11, 0x00


	//----- nvinfo : EIATTR_KPARAM_INFO
	.align		4
.L_181:
        /*0098*/ 	.byte	0x04, 0x17
        /*009a*/ 	.short	(.L_183 - .L_182)
.L_182:
        /*009c*/ 	.word	0x00000000
        /*00a0*/ 	.short	0x0004
        /*00a2*/ 	.short	0x0010
        /*00a4*/ 	.byte	0x00, 0xf0, 0x11, 0x00


	//----- nvinfo : EIATTR_KPARAM_INFO
	.align		4
.L_183:
        /*00a8*/ 	.byte	0x04, 0x17
        /*00aa*/ 	.short	(.L_185 - .L_184)
.L_184:
        /*00ac*/ 	.word	0x00000000
        /*00b0*/ 	.short	0x0003
        /*00b2*/ 	.short	0x000c
        /*00b4*/ 	.byte	0x00, 0xf0, 0x11, 0x00


	//----- nvinfo : EIATTR_KPARAM_INFO
	.align		4
.L_185:
        /*00b8*/ 	.byte	0x04, 0x17
        /*00ba*/ 	.short	(.L_187 - .L_186)
.L_186:
        /*00bc*/ 	.word	0x00000000
        /*00c0*/ 	.short	0x0002
        /*00c2*/ 	.short	0x0008
        /*00c4*/ 	.byte	0x00, 0xf0, 0x11, 0x00


	//----- nvinfo : EIATTR_KPARAM_INFO
	.align		4
.L_187:
        /*00c8*/ 	.byte	0x04, 0x17
        /*00ca*/ 	.short	(.L_189 - .L_188)
.L_188:
        /*00cc*/ 	.word	0x00000000
        /*00d0*/ 	.short	0x0001
        /*00d2*/ 	.short	0x0004
        /*00d4*/ 	.byte	0x00, 0xf0, 0x11, 0x00


	//----- nvinfo : EIATTR_KPARAM_INFO
	.align		4
.L_189:
        /*00d8*/ 	.byte	0x04, 0x17
        /*00da*/ 	.short	(.L_191 - .L_190)
.L_190:
        /*00dc*/ 	.word	0x00000000
        /*00e0*/ 	.short	0x0000
        /*00e2*/ 	.short	0x0000
        /*00e4*/ 	.byte	0x00, 0xf0, 0x11, 0x00


	//----- nvinfo : EIATTR_SPARSE_MMA_MASK
	.align		4
.L_191:
        /*00e8*/ 	.byte	0x03, 0x50
        /*00ea*/ 	.short	0x0000


	//----- nvinfo : EIATTR_MAXREG_COUNT
	.align		4
        /*00ec*/ 	.byte	0x03, 0x1b
        /*00ee*/ 	.short	0x00ff


	//----- nvinfo : EIATTR_MERCURY_ISA_VERSION
	.align		4
        /*00f0*/ 	.byte	0x03, 0x5f
        /*00f2*/ 	.short	0x0101


	//----- nvinfo : EIATTR_VRC_CTA_INIT_COUNT
	.align		4
        /*00f4*/ 	.byte	0x02, 0x4a
	.zero		1
	.zero		1


	//----- nvinfo : EIATTR_EXIT_INSTR_OFFSETS
	.align		4
        /*00f8*/ 	.byte	0x04, 0x1c
        /*00fa*/ 	.short	(.L_193 - .L_192)


	//   ....[0]....
.L_192:
        /*00fc*/ 	.word	0x00000090


	//   ....[1]....
        /*0100*/ 	.word	0x000057f0


	//----- nvinfo : EIATTR_CRS_STACK_SIZE
	.align		4
.L_193:
        /*0104*/ 	.byte	0x04, 0x1e
        /*0106*/ 	.short	(.L_195 - .L_194)
.L_194:
        /*0108*/ 	.word	0x00000000


	//----- nvinfo : EIATTR_CBANK_PARAM_SIZE
	.align		4
.L_195:
        /*010c*/ 	.byte	0x03, 0x19
        /*010e*/ 	.short	0x0058


	//----- nvinfo : EIATTR_PARAM_CBANK
	.align		4
        /*0110*/ 	.byte	0x04, 0x0a
        /*0112*/ 	.short	(.L_197 - .L_196)
	.align		4
.L_196:
        /*0114*/ 	.word	index@(.nv.constant0._Z23felsensteindinucleotideiiiiiiPKiS0_PKfS2_PiPfS4_S4_)
        /*0118*/ 	.short	0x0380
        /*011a*/ 	.short	0x0058


	//----- nvinfo : EIATTR_SW_WAR
	.align		4
.L_197:
        /*011c*/ 	.byte	0x04, 0x36
        /*011e*/ 	.short	(.L_199 - .L_198)
.L_198:
        /*0120*/ 	.word	0x00000008
.L_199:


//--------------------- .nv.info._Z17felsensteinhelperiiiiiiiPKiS0_PKfS2_S2_Pf --------------------------
	.section	.nv.info._Z17felsensteinhelperiiiiiiiPKiS0_PKfS2_S2_Pf,"",@"SHT_CUDA_INFO"
	.sectionflags	@""
	.align	4


	//----- nvinfo : EIATTR_CUDA_API_VERSION
	.align		4
        /*0000*/ 	.byte	0x04, 0x37
        /*0002*/ 	.short	(.L_201 - .L_200)
.L_200:
        /*0004*/ 	.word	0x00000082


	//----- nvinfo : EIATTR_KPARAM_INFO
	.align		4
.L_201:
        /*0008*/ 	.byte	0x04, 0x17
        /*000a*/ 	.short	(.L_203 - .L_202)
.L_202:
        /*000c*/ 	.word	0x00000000
        /*0010*/ 	.short	0x000c
        /*0012*/ 	.short	0x0048
        /*0014*/ 	.byte	0x00, 0xf5, 0x21, 0x00


	//----- nvinfo : EIATTR_KPARAM_INFO
	.align		4
.L_203:
        /*0018*/ 	.byte	0x04, 0x17
        /*001a*/ 	.short	(.L_205 - .L_204)
.L_204:
        /*001c*/ 	.word	0x00000000
        /*0020*/ 	.short	0x000b
        /*0022*/ 	.short	0x0040
        /*0024*/ 	.byte	0x00, 0xf5, 0x21, 0x00


	//----- nvinfo : EIATTR_KPARAM_INFO
	.align		4
.L_205:
        /*0028*/ 	.byte	0x04, 0x17
        /*002a*/ 	.short	(.L_207 - .L_206)
.L_206:
        /*002c*/ 	.word	0x00000000
        /*0030*/ 	.short	0x000a
        /*0032*/ 	.short	0x0038
        /*0034*/ 	.byte	0x00, 0xf5, 0x21, 0x00


	//----- nvinfo : EIATTR_KPARAM_INFO
	.align		4
.L_207:
        /*0038*/ 	.byte	0x04, 0x17
        /*003a*/ 	.short	(.L_209 - .L_208)
.L_208:
        /*003c*/ 	.word	0x00000000
        /*0040*/ 	.short	0x0009
        /*0042*/ 	.short	0x0030
        /*0044*/ 	.byte	0x00, 0xf5, 0x21, 0x00


	//----- nvinfo : EIATTR_KPARAM_INFO
	.align		4
.L_209:
        /*0048*/ 	.byte	0x04, 0x17
        /*004a*/ 	.short	(.L_211 - .L_210)
.L_210:
        /*004c*/ 	.word	0x00000000
        /*0050*/ 	.short	0x0008
        /*0052*/ 	.short	0x0028
        /*0054*/ 	.byte	0x00, 0xf5, 0x21, 0x00


	//----- nvinfo : EIATTR_KPARAM_INFO
	.align		4
.L_211:
        /*0058*/ 	.byte	0x04, 0x17
        /*005a*/ 	.short	(.L_213 - .L_212)
.L_212:
        /*005c*/ 	.word	0x00000000
        /*0060*/ 	.short	0x0007
        /*0062*/ 	.short	0x0020
        /*0064*/ 	.byte	0x00, 0xf5, 0x21, 0x00


	//----- nvinfo : EIATTR_KPARAM_INFO
	.align		4
.L_213:
        /*0068*/ 	.byte	0x04, 0x17
        /*006a*/ 	.short	(.L_215 - .L_214)
.L_214:
        /*006c*/ 	.word	0x00000000
        /*0070*/ 	.short	0x0006
        /*0072*/ 	.short	0x0018
        /*0074*/ 	.byte	0x00, 0xf0, 0x11, 0x00


	//----- nvinfo : EIATTR_KPARAM_INFO
	.align		4
.L_215:
        /*0078*/ 	.byte	0x04, 0x17
        /*007a*/ 	.short	(.L_217 - .L_216)
.L_216:
        /*007c*/ 	.word	0x00000000
        /*0080*/ 	.short	0x0005
        /*0082*/ 	.short	0x0014
        /*0084*/ 	.byte	0x00, 0xf0, 0x11, 0x00


	//----- nvinfo : EIATTR_KPARAM_INFO
	.align		4
.L_217:
        /*0088*/ 	.byte	0x04, 0x17
        /*008a*/ 	.short	(.L_219 - .L_218)
.L_218:
        /*008c*/ 	.word	0x00000000
        /*0090*/ 	.short	0x0004
        /*0092*/ 	.short	0x0010
        /*0094*/ 	.byte	0x00, 0xf0, 0x11, 0x00


	//----- nvinfo : EIATTR_KPARAM_INFO
	.align		4
.L_219:
        /*0098*/ 	.byte	0x04, 0x17
        /*009a*/ 	.short	(.L_221 - .L_220)
.L_220:
        /*009c*/ 	.word	0x00000000
        /*00a0*/ 	.short	0x0003
        /*00a2*/ 	.short	0x000c
        /*00a4*/ 	.byte	0x00, 0xf0, 0x11, 0x00


	//----- nvinfo : EIATTR_KPARAM_INFO
	.align		4
.L_221:
        /*00a8*/ 	.byte	0x04, 0x17
        /*00aa*/ 	.short	(.L_223 - .L_222)
.L_222:
        /*00ac*/ 	.word	0x00000000
        /*00b0*/ 	.short	0x0002
        /*00b2*/ 	.short	0x0008
        /*00b4*/ 	.byte	0x00, 0xf0, 0x11, 0x00


	//----- nvinfo : EIATTR_KPARAM_INFO
	.align		4
.L_223:
        /*00b8*/ 	.byte	0x04, 0x17
        /*00ba*/ 	.short	(.L_225 - .L_224)
.L_224:
        /*00bc*/ 	.word	0x00000000
        /*00c0*/ 	.short	0x0001
        /*00c2*/ 	.short	0x0004
        /*00c4*/ 	.byte	0x00, 0xf0, 0x11, 0x00


	//----- nvinfo : EIATTR_KPARAM_INFO
	.align		4
.L_225:
        /*00c8*/ 	.byte	0x04, 0x17
        /*00ca*/ 	.short	(.L_227 - .L_226)
.L_226:
        /*00cc*/ 	.word	0x00000000
        /*00d0*/ 	.short	0x0000
        /*00d2*/ 	.short	0x0000
        /*00d4*/ 	.byte	0x00, 0xf0, 0x11, 0x00


	//----- nvinfo : EIATTR_SPARSE_MMA_MASK
	.align		4
.L_227:
        /*00d8*/ 	.byte	0x03, 0x50
        /*00da*/ 	.short	0x0000


	//----- nvinfo : EIATTR_MAXREG_COUNT
	.align		4
        /*00dc*/ 	.byte	0x03, 0x1b
        /*00de*/ 	.short	0x00ff


	//----- nvinfo : EIATTR_MERCURY_ISA_VERSION
	.align		4
        /*00e0*/ 	.byte	0x03, 0x5f
        /*00e2*/ 	.short	0x0101


	//----- nvinfo : EIATTR_VRC_CTA_INIT_COUNT
	.align		4
        /*00e4*/ 	.byte	0x02, 0x4a
	.zero		1
	.zero		1


	//----- nvinfo : EIATTR_EXIT_INSTR_OFFSETS
	.align		4
        /*00e8*/ 	.byte	0x04, 0x1c
        /*00ea*/ 	.short	(.L_229 - .L_228)


	//   ....[0]....
.L_228:
        /*00ec*/ 	.word	0x00000070


	//   ....[1]....
        /*00f0*/ 	.word	0x00002f90


	//----- nvinfo : EIATTR_CRS_STACK_SIZE
	.align		4
.L_229:
        /*00f4*/ 	.byte	0x04, 0x1e
        /*00f6*/ 	.short	(.L_231 - .L_230)
.L_230:
        /*00f8*/ 	.word	0x00000000


	//----- nvinfo : EIATTR_CBANK_PARAM_SIZE
	.align		4
.L_231:
        /*00fc*/ 	.byte	0x03, 0x19
        /*00fe*/ 	.short	0x0050


	//----- nvinfo : EIATTR_PARAM_CBANK
	.align		4
        /*0100*/ 	.byte	0x04, 0x0a
        /*0102*/ 	.short	(.L_233 - .L_232)
	.align		4
.L_232:
        /*0104*/ 	.word	index@(.nv.constant0._Z17felsensteinhelperiiiiiiiPKiS0_PKfS2_S2_Pf)
        /*0108*/ 	.short	0x0380
        /*010a*/ 	.short	0x0050


	//----- nvinfo : EIATTR_SW_WAR
	.align		4
.L_233:
        /*010c*/ 	.byte	0x04, 0x36
        /*010e*/ 	.short	(.L_235 - .L_234)
.L_234:
        /*0110*/ 	.word	0x00000008
.L_235:


//--------------------- .nv.info._Z7sumcatsiiPfS_S_ --------------------------
	.section	.nv.info._Z7sumcatsiiPfS_S_,"",@"SHT_CUDA_INFO"
	.sectionflags	@""
	.align	4


	//----- nvinfo : EIATTR_CUDA_API_VERSION
	.align		4
        /*0000*/ 	.byte	0x04, 0x37
        /*0002*/ 	.short	(.L_237 - .L_236)
.L_236:
        /*0004*/ 	.word	0x00000082


	//----- nvinfo : EIATTR_KPARAM_INFO
	.align		4
.L_237:
        /*0008*/ 	.byte	0x04, 0x17
        /*000a*/ 	.short	(.L_239 - .L_238)
.L_238:
        /*000c*/ 	.word	0x00000000
        /*0010*/ 	.short	0x0004
        /*0012*/ 	.short	0x0018
        /*0014*/ 	.byte	0x00, 0xf5, 0x21, 0x00


	//----- nvinfo : EIATTR_KPARAM_INFO
	.align		4
.L_239:
        /*0018*/ 	.byte	0x04, 0x17
        /*001a*/ 	.short	(.L_241 - .L_240)
.L_240:
        /*001c*/ 	.word	0x00000000
        /*0020*/ 	.short	0x0003
        /*0022*/ 	.short	0x0010
        /*0024*/ 	.byte	0x00, 0xf5, 0x21, 0x00


	//----- nvinfo : EIATTR_KPARAM_INFO
	.align		4
.L_241:
        /*0028*/ 	.byte	0x04, 0x17
        /*002a*/ 	.short	(.L_243 - .L_242)
.L_242:
        /*002c*/ 	.word	0x00000000
        /*0030*/ 	.short	0x0002
        /*0032*/ 	.short	0x0008
        /*0034*/ 	.byte	0x00, 0xf5, 0x21, 0x00


	//----- nvinfo : EIATTR_KPARAM_INFO
	.align		4
.L_243:
        /*0038*/ 	.byte	0x04, 0x17
        /*003a*/ 	.short	(.L_245 - .L_244)
.L_244:
        /*003c*/ 	.word	0x00000000
        /*0040*/ 	.short	0x0001
        /*0042*/ 	.short	0x0004
        /*0044*/ 	.byte	0x00, 0xf0, 0x11, 0x00


	//----- nvinfo : EIATTR_KPARAM_INFO
	.align		4
.L_245:
        /*0048*/ 	.byte	0x04, 0x17
        /*004a*/ 	.short	(.L_247 - .L_246)
.L_246:
        /*004c*/ 	.word	0x00000000
        /*0050*/ 	.short	0x0000
        /*0052*/ 	.short	0x0000
        /*0054*/ 	.byte	0x00, 0xf0, 0x11, 0x00


	//----- nvinfo : EIATTR_SPARSE_MMA_MASK
	.align		4
.L_247:
        /*0058*/ 	.byte	0x03, 0x50
        /*005a*/ 	.short	0x0000


	//----- nvinfo : EIATTR_MAXREG_COUNT
	.align		4
        /*005c*/ 	.byte	0x03, 0x1b
        /*005e*/ 	.short	0x00ff


	//----- nvinfo : EIATTR_MERCURY_ISA_VERSION
	.align		4
        /*0060*/ 	.byte	0x03, 0x5f
        /*0062*/ 	.short	0x0101


	//----- nvinfo : EIATTR_VRC_CTA_INIT_COUNT
	.align		4
        /*0064*/ 	.byte	0x02, 0x4a
	.zero		1
	.zero		1


	//----- nvinfo : EIATTR_EXIT_INSTR_OFFSETS
	.align		4
        /*0068*/ 	.byte	0x04, 0x1c
        /*006a*/ 	.short	(.L_249 - .L_248)


	//   ....[0]....
.L_248:
        /*006c*/ 	.word	0x00000070


	//   ....[1]....
        /*0070*/ 	.word	0x00000140


	//   ....[2]....
        /*0074*/ 	.word	0x00000f70


	//----- nvinfo : EIATTR_CRS_STACK_SIZE
	.align		4
.L_249:
        /*0078*/ 	.byte	0x04, 0x1e
        /*007a*/ 	.short	(.L_251 - .L_250)
.L_250:
        /*007c*/ 	.word	0x00000000


	//----- nvinfo : EIATTR_CBANK_PARAM_SIZE
	.align		4
.L_251:
        /*0080*/ 	.byte	0x03, 0x19
        /*0082*/ 	.short	0x0020


	//----- nvinfo : EIATTR_PARAM_CBANK
	.align		4
        /*0084*/ 	.byte	0x04, 0x0a
        /*0086*/ 	.short	(.L_253 - .L_252)
	.align		4
.L_252:
        /*0088*/ 	.word	index@(.nv.constant0._Z7sumcatsiiPfS_S_)
        /*008c*/ 	.short	0x0380
        /*008e*/ 	.short	0x0020


	//----- nvinfo : EIATTR_SW_WAR
	.align		4
.L_253:
        /*0090*/ 	.byte	0x04, 0x36
        /*0092*/ 	.short	(.L_255 - .L_254)
.L_254:
        /*0094*/ 	.word	0x00000008
.L_255:


//--------------------- .nv.info._Z14sumfinalpairediiiPfS_S_ --------------------------
	.section	.nv.info._Z14sumfinalpairediiiPfS_S_,"",@"SHT_CUDA_INFO"
	.sectionflags	@""
	.align	4


	//----- nvinfo : EIATTR_CUDA_API_VERSION
	.align		4
        /*0000*/ 	.byte	0x04, 0x37
        /*0002*/ 	.short	(.L_257 - .L_256)
.L_256:
        /*0004*/ 	.word	0x00000082


	//----- nvinfo : EIATTR_KPARAM_INFO
	.align		4
.L_257:
        /*0008*/ 	.byte	0x04, 0x17
        /*000a*/ 	.short	(.L_259 - .L_258)
.L_258:
        /*000c*/ 	.word	0x00000000
        /*0010*/ 	.short	0x0005
        /*0012*/ 	.short	0x0020
        /*0014*/ 	.byte	0x00, 0xf5, 0x21, 0x00


	//----- nvinfo : EIATTR_KPARAM_INFO
	.align		4
.L_259:
        /*0018*/ 	.byte	0x04, 0x17
        /*001a*/ 	.short	(.L_261 - .L_260)
.L_260:
        /*001c*/ 	.word	0x00000000
        /*0020*/ 	.short	0x0004
        /*0022*/ 	.short	0x0018
        /*0024*/ 	.byte	0x00, 0xf5, 0x21, 0x00


	//----- nvinfo : EIATTR_KPARAM_INFO
	.align		4
.L_261:
        /*0028*/ 	.byte	0x04, 0x17
        /*002a*/ 	.short	(.L_263 - .L_262)
.L_262:
        /*002c*/ 	.word	0x00000000
        /*0030*/ 	.short	0x0003
        /*0032*/ 	.short	0x0010
        /*0034*/ 	.byte	0x00, 0xf5, 0x21, 0x00


	//----- nvinfo : EIATTR_KPARAM_INFO
	.align		4
.L_263:
        /*0038*/ 	.byte	0x04, 0x17
        /*003a*/ 	.short	(.L_265 - .L_264)
.L_264:
        /*003c*/ 	.word	0x00000000
        /*0040*/ 	.short	0x0002
        /*0042*/ 	.short	0x0008
        /*0044*/ 	.byte	0x00, 0xf0, 0x11, 0x00


	//----- nvinfo : EIATTR_KPARAM_INFO
	.align		4
.L_265:
        /*0048*/ 	.byte	0x04, 0x17
        /*004a*/ 	.short	(.L_267 - .L_266)
.L_266:
        /*004c*/ 	.word	0x00000000
        /*0050*/ 	.short	0x0001
        /*0052*/ 	.short	0x0004
        /*0054*/ 	.byte	0x00, 0xf0, 0x11, 0x00


	//----- nvinfo : EIATTR_KPARAM_INFO
	.align		4
.L_267:
        /*0058*/ 	.byte	0x04, 0x17
        /*005a*/ 	.short	(.L_269 - .L_268)
.L_268:
        /*005c*/ 	.word	0x00000000
        /*0060*/ 	.short	0x0000
        /*0062*/ 	.short	0x0000
        /*0064*/ 	.byte	0x00, 0xf0, 0x11, 0x00


	//----- nvinfo : EIATTR_SPARSE_MMA_MASK
	.align		4
.L_269:
        /*0068*/ 	.byte	0x03, 0x50
        /*006a*/ 	.short	0x0000


	//----- nvinfo : EIATTR_MAXREG_COUNT
	.align		4
        /*006c*/ 	.byte	0x03, 0x1b
        /*006e*/ 	.short	0x00ff


	//----- nvinfo : EIATTR_MERCURY_ISA_VERSION
	.align		4
        /*0070*/ 	.byte	0x03, 0x5f
        /*0072*/ 	.short	0x0101


	//----- nvinfo : EIATTR_VRC_CTA_INIT_COUNT
	.align		4
        /*0074*/ 	.byte	0x02, 0x4a
	.zero		1
	.zero		1


	//----- nvinfo : EIATTR_EXIT_INSTR_OFFSETS
	.align		4
        /*0078*/ 	.byte	0x04, 0x1c
        /*007a*/ 	.short	(.L_271 - .L_270)


	//   ....[0]....
.L_270:
        /*007c*/ 	.word	0x00000170


	//   ....[1]....
        /*0080*/ 	.word	0x00000c20


	//----- nvinfo : EIATTR_CBANK_PARAM_SIZE
	.align		4
.L_271:
        /*0084*/ 	.byte	0x03, 0x19
        /*0086*/ 	.short	0x0028


	//----- nvinfo : EIATTR_PARAM_CBANK
	.align		4
        /*0088*/ 	.byte	0x04, 0x0a
        /*008a*/ 	.short	(.L_273 - .L_272)
	.align		4
.L_272:
        /*008c*/ 	.word	index@(.nv.constant0._Z14sumfinalpairediiiPfS_S_)
        /*0090*/ 	.short	0x0380
        /*0092*/ 	.short	0x0028


	//----- nvinfo : EIATTR_SW_WAR
	.align		4
.L_273:
        /*0094*/ 	.byte	0x04, 0x36
        /*0096*/ 	.short	(.L_275 - .L_274)
.L_274:
        /*0098*/ 	.word	0x00000008
.L_275:


//--------------------- .nv.info._Z25felsensteinhelper16pairediiiiiiiiiPKiS0_PKfS2_S2_Pf --------------------------
	.section	.nv.info._Z25felsensteinhelper16pairediiiiiiiiiPKiS0_PKfS2_S2_Pf,"",@"SHT_CUDA_INFO"
	.sectionflags	@""
	.align	4


	//----- nvinfo : EIATTR_CUDA_API_VERSION
	.align		4
        /*0000*/ 	.byte	0x04, 0x37
        /*0002*/ 	.short	(.L_277 - .L_276)
.L_276:
        /*0004*/ 	.word	0x00000082


	//----- nvinfo : EIATTR_KPARAM_INFO
	.align		4
.L_277:
        /*0008*/ 	.byte	0x04, 0x17
        /*000a*/ 	.short	(.L_279 - .L_278)
.L_278:
        /*000c*/ 	.word	0x00000000
        /*0010*/ 	.short	0x000e
        /*0012*/ 	.short	0x0050
        /*0014*/ 	.byte	0x00, 0xf5, 0x21, 0x00


	//----- nvinfo : EIATTR_KPARAM_INFO
	.align		4
.L_279:
        /*0018*/ 	.byte	0x04, 0x17
        /*001a*/ 	.short	(.L_281 - .L_280)
.L_280:
        /*001c*/ 	.word	0x00000000
        /*0020*/ 	.short	0x000d
        /*0022*/ 	.short	0x0048
        /*0024*/ 	.byte	0x00, 0xf5, 0x21, 0x00


	//----- nvinfo : EIATTR_KPARAM_INFO
	.align		4
.L_281:
        /*0028*/ 	.byte	0x04, 0x17
        /*002a*/ 	.short	(.L_283 - .L_282)
.L_282:
        /*002c*/ 	.word	0x00000000
        /*0030*/ 	.short	0x000c
        /*0032*/ 	.short	0x0040
        /*0034*/ 	.byte	0x00, 0xf5, 0x21, 0x00


	//----- nvinfo : EIATTR_KPARAM_INFO
	.align		4
.L_283:
        /*0038*/ 	.byte	0x04, 0x17
        /*003a*/ 	.short	(.L_285 - .L_284)
.L_284:
        /*003c*/ 	.word	0x00000000
        /*0040*/ 	.short	0x000b
        /*0042*/ 	.short	0x0038
        /*0044*/ 	.byte	0x00, 0xf5, 0x21, 0x00


	//----- nvinfo : EIATTR_KPARAM_INFO
	.align		4
.L_285:
        /*0048*/ 	.byte	0x04, 0x17
        /*004a*/ 	.short	(.L_287 - .L_286)
.L_286:
        /*004c*/ 	.word	0x00000000
        /*0050*/ 	.short	0x000a
        /*0052*/ 	.short	0x0030
        /*0054*/ 	.byte	0x00, 0xf5, 0x21, 0x00


	//----- nvinfo : EIATTR_KPARAM_INFO
	.align		4
.L_287:
        /*0058*/ 	.byte	0x04, 0x17
        /*005a*/ 	.short	(.L_289 - .L_288)
.L_288:
        /*005c*/ 	.word	0x00000000
        /*0060*/ 	.short	0x0009
        /*0062*/ 	.short	0x0028
        /*0064*/ 	.byte	0x00, 0xf5, 0x21, 0x00


	//----- nvinfo : EIATTR_KPARAM_INFO
	.align		4
.L_289:
        /*0068*/ 	.byte	0x04, 0x17
        /*006a*/ 	.short	(.L_291 - .L_290)
.L_290:
        /*006c*/ 	.word	0x00000000
        /*0070*/ 	.short	0x0008
        /*0072*/ 	.short	0x0020
        /*0074*/ 	.byte	0x00, 0xf0, 0x11, 0x00


	//----- nvinfo : EIATTR_KPARAM_INFO
	.align		4
.L_291:
        /*0078*/ 	.byte	0x04, 0x17
        /*007a*/ 	.short	(.L_293 - .L_292)
.L_292:
        /*007c*/ 	.word	0x00000000
        /*0080*/ 	.short	0x0007
        /*0082*/ 	.short	0x001c
        /*0084*/ 	.byte	0x00, 0xf0, 0x11, 0x00


	//----- nvinfo : EIATTR_KPARAM_INFO
	.align		4
.L_293:
        /*0088*/ 	.byte	0x04, 0x17
        /*008a*/ 	.short	(.L_295 - .L_294)
.L_294:
        /*008c*/ 	.word	0x00000000
        /*0090*/ 	.short	0x0006
        /*0092*/ 	.short	0x0018
        /*0094*/ 	.byte	0x00, 0xf0, 0x11, 0x00


	//----- nvinfo : EIATTR_KPARAM_INFO
	.align		4
.L_295:
        /*0098*/ 	.byte	0x04, 0x17
        /*009a*/ 	.short	(.L_297 - .L_296)
.L_296:
        /*009c*/ 	.word	0x00000000
        /*00a0*/ 	.short	0x0005
        /*00a2*/ 	.short	0x0014
        /*00a4*/ 	.byte	0x00, 0xf0, 0x11, 0x00


	//----- nvinfo : EIATTR_KPARAM_INFO
	.align		4
.L_297:
        /*00a8*/ 	.byte	0x04, 0x17
        /*00aa*/ 	.short	(.L_299 - .L_298)
.L_298:
        /*00ac*/ 	.word	0x00000000
        /*00b0*/ 	.short	0x0004
        /*00b2*/ 	.short	0x0010
        /*00b4*/ 	.byte	0x00, 0xf0, 0x11, 0x00


	//----- nvinfo : EIATTR_KPARAM_INFO
	.align		4
.L_299:
        /*00b8*/ 	.byte	0x04, 0x17
        /*00ba*/ 	.short	(.L_301 - .L_300)
.L_300:
        /*00bc*/ 	.word	0x00000000
        /*00c0*/ 	.short	0x0003
        /*00c2*/ 	.short	0x000c
        /*00c4*/ 	.byte	0x00, 0xf0, 0x11, 0x00


	//----- nvinfo : EIATTR_KPARAM_INFO
	.align		4
.L_301:
        /*00c8*/ 	.byte	0x04, 0x17
        /*00ca*/ 	.short	(.L_303 - .L_302)
.L_302:
        /*00cc*/ 	.word	0x00000000
        /*00d0*/ 	.short	0x0002
        /*00d2*/ 	.short	0x0008
        /*00d4*/ 	.byte	0x00, 0xf0, 0x11, 0x00


	//----- nvinfo : EIATTR_KPARAM_INFO
	.align		4
.L_303:
        /*00d8*/ 	.byte	0x04, 0x17
        /*00da*/ 	.short	(.L_305 - .L_304)
.L_304:
        /*00dc*/ 	.word	0x00000000
        /*00e0*/ 	.short	0x0001
        /*00e2*/ 	.short	0x0004
        /*00e4*/ 	.byte	0x00, 0xf0, 0x11, 0x00


	//----- nvinfo : EIATTR_KPARAM_INFO
	.align		4
.L_305:
        /*00e8*/ 	.byte	0x04, 0x17
        /*00ea*/ 	.short	(.L_307 - .L_306)
.L_306:
        /*00ec*/ 	.word	0x00000000
        /*00f0*/ 	.short	0x0000
        /*00f2*/ 	.short	0x0000
        /*00f4*/ 	.byte	0x00, 0xf0, 0x11, 0x00


	//----- nvinfo : EIATTR_SPARSE_MMA_MASK
	.align		4
.L_307:
        /*00f8*/ 	.byte	0x03, 0x50
        /*00fa*/ 	.short	0x0000


	//----- nvinfo : EIATTR_MAXREG_COUNT
	.align		4
        /*00fc*/ 	.byte	0x03, 0x1b
        /*00fe*/ 	.short	0x00ff


	//----- nvinfo : EIATTR_MERCURY_ISA_VERSION
	.align		4
        /*0100*/ 	.byte	0x03, 0x5f
        /*0102*/ 	.short	0x0101


	//----- nvinfo : EIATTR_VRC_CTA_INIT_COUNT
	.align		4
        /*0104*/ 	.byte	0x02, 0x4a
	.zero		1
	.zero		1


	//----- nvinfo : EIATTR_EXIT_INSTR_OFFSETS
	.align		4
        /*0108*/ 	.byte	0x04, 0x1c
        /*010a*/ 	.short	(.L_309 - .L_308)


	//   ....[0]....
.L_308:
        /*010c*/ 	.word	0x00000300


	//   ....[1]....
        /*0110*/ 	.word	0x000079e0


	//----- nvinfo : EIATTR_CRS_STACK_SIZE
	.align		4
.L_309:
        /*0114*/ 	.byte	0x04, 0x1e
        /*0116*/ 	.short	(.L_311 - .L_310)
.L_310:
        /*0118*/ 	.word	0x00000000


	//----- nvinfo : EIATTR_CBANK_PARAM_SIZE
	.align		4
.L_311:
        /*011c*/ 	.byte	0x03, 0x19
        /*011e*/ 	.short	0x0058


	//----- nvinfo : EIATTR_PARAM_CBANK
	.align		4
        /*0120*/ 	.byte	0x04, 0x0a
        /*0122*/ 	.short	(.L_313 - .L_312)
	.align		4
.L_312:
        /*0124*/ 	.word	index@(.nv.constant0._Z25felsensteinhelper16pairediiiiiiiiiPKiS0_PKfS2_S2_Pf)
        /*0128*/ 	.short	0x0380
        /*012a*/ 	.short	0x0058


	//----- nvinfo : EIATTR_SW_WAR
	.align		4
.L_313:
        /*012c*/ 	.byte	0x04, 0x36
        /*012e*/ 	.short	(.L_315 - .L_314)
.L_314:
        /*0130*/ 	.word	0x00000008
.L_315:


//--------------------- .nv.info._Z25felsensteinleaves16pairediiiPKiS0_PfS1_ --------------------------
	.section	.nv.info._Z25felsensteinleaves16pairediiiPKiS0_PfS1_,"",@"SHT_CUDA_INFO"
	.sectionflags	@""
	.align	4


	//----- nvinfo : EIATTR_CUDA_API_VERSION
	.align		4
        /*0000*/ 	.byte	0x04, 0x37
        /*0002*/ 	.short	(.L_317 - .L_316)
.L_316:
        /*0004*/ 	.word	0x00000082


	//----- nvinfo : EIATTR_KPARAM_INFO
	.align		4
.L_317:
        /*0008*/ 	.byte	0x04, 0x17
        /*000a*/ 	.short	(.L_319 - .L_318)
.L_318:
        /*000c*/ 	.word	0x00000000
        /*0010*/ 	.short	0x0006
        /*0012*/ 	.short	0x0028
        /*0014*/ 	.byte	0x00, 0xf5, 0x21, 0x00


	//----- nvinfo : EIATTR_KPARAM_INFO
	.align		4
.L_319:
        /*0018*/ 	.byte	0x04, 0x17
        /*001a*/ 	.short	(.L_321 - .L_320)
.L_320:
        /*001c*/ 	.word	0x00000000
        /*0020*/ 	.short	0x0005
        /*0022*/ 	.short	0x0020
        /*0024*/ 	.byte	0x00, 0xf5, 0x21, 0x00


	//----- nvinfo : EIATTR_KPARAM_INFO
	.align		4
.L_321:
        /*0028*/ 	.byte	0x04, 0x17
        /*002a*/ 	.short	(.L_323 - .L_322)
.L_322:
        /*002c*/ 	.word	0x00000000
        /*0030*/ 	.short	0x0004
        /*0032*/ 	.short	0x0018
        /*0034*/ 	.byte	0x00, 0xf5, 0x21, 0x00


	//----- nvinfo : EIATTR_KPARAM_INFO
	.align		4
.L_323:
        /*0038*/ 	.byte	0x04, 0x17
        /*003a*/ 	.short	(.L_325 - .L_324)
.L_324:
        /*003c*/ 	.word	0x00000000
        /*0040*/ 	.short	0x0003
        /*0042*/ 	.short	0x0010
        /*0044*/ 	.byte	0x00, 0xf5, 0x21, 0x00


	//----- nvinfo : EIATTR_KPARAM_INFO
	.align		4
.L_325:
        /*0048*/ 	.byte	0x04, 0x17
        /*004a*/ 	.short	(.L_327 - .L_326)
.L_326:
        /*004c*/ 	.word	0x00000000
        /*0050*/ 	.short	0x0002
        /*0052*/ 	.short	0x0008
        /*0054*/ 	.byte	0x00, 0xf0, 0x11, 0x00


	//----- nvinfo : EIATTR_KPARAM_INFO
	.align		4
.L_327:
        /*0058*/ 	.byte	0x04, 0x17
        /*005a*/ 	.short	(.L_329 - .L_328)
.L_328:
        /*005c*/ 	.word	0x00000000
        /*0060*/ 	.short	0x0001
        /*0062*/ 	.short	0x0004
        /*0064*/ 	.byte	0x00, 0xf0, 0x11, 0x00


	//----- nvinfo : EIATTR_KPARAM_INFO
	.align		4
.L_329:
        /*0068*/ 	.byte	0x04, 0x17
        /*006a*/ 	.short	(.L_331 - .L_330)
.L_330:
        /*006c*/ 	.word	0x00000000
        /*0070*/ 	.short	0x0000
        /*0072*/ 	.short	0x0000
        /*0074*/ 	.byte	0x00, 0xf0, 0x11, 0x00


	//----- nvinfo : EIATTR_SPARSE_MMA_MASK
	.align		4
.L_331:
        /*0078*/ 	.byte	0x03, 0x50
        /*007a*/ 	.short	0x0000


	//----- nvinfo : EIATTR_MAXREG_COUNT
	.align		4
        /*007c*/ 	.byte	0x03, 0x1b
        /*007e*/ 	.short	0x00ff


	//----- nvinfo : EIATTR_MERCURY_ISA_VERSION
	.align		4
        /*0080*/ 	.byte	0x03, 0x5f
        /*0082*/ 	.short	0x0101


	//----- nvinfo : EIATTR_VRC_CTA_INIT_COUNT
	.align		4
        /*0084*/ 	.byte	0x02, 0x4a
	.zero		1
	.zero		1


	//----- nvinfo : EIATTR_EXIT_INSTR_OFFSETS
	.align		4
        /*0088*/ 	.byte	0x04, 0x1c
        /*008a*/ 	.short	(.L_333 - .L_332)


	//   ....[0]....
.L_332:
        /*008c*/ 	.word	0x00000090


	//   ....[1]....
        /*0090*/ 	.word	0x00000700


	//----- nvinfo : EIATTR_CBANK_PARAM_SIZE
	.align		4
.L_333:
        /*0094*/ 	.byte	0x03, 0x19
        /*0096*/ 	.short	0x0030


	//----- nvinfo : EIATTR_PARAM_CBANK
	.align		4
        /*0098*/ 	.byte	0x04, 0x0a
        /*009a*/ 	.short	(.L_335 - .L_334)
	.align		4
.L_334:
        /*009c*/ 	.word	index@(.nv.constant0._Z25felsensteinleaves16pairediiiPKiS0_PfS1_)
        /*00a0*/ 	.short	0x0380
        /*00a2*/ 	.short	0x0030


	//----- nvinfo : EIATTR_SW_WAR
	.align		4
.L_335:
        /*00a4*/ 	.byte	0x04, 0x36
        /*00a6*/ 	.short	(.L_337 - .L_336)
.L_336:
        /*00a8*/ 	.word	0x00000008
.L_337:


//--------------------- .nv.info._Z19felsensteinhelper16iiiiiiPKiS0_PKfS2_S2_Pf --------------------------
	.section	.nv.info._Z19felsensteinhelper16iiiiiiPKiS0_PKfS2_S2_Pf,"",@"SHT_CUDA_INFO"
	.sectionflags	@""
	.align	4


	//----- nvinfo : EIATTR_CUDA_API_VERSION
	.align		4
        /*0000*/ 	.byte	0x04, 0x37
        /*0002*/ 	.short	(.L_339 - .L_338)
.L_338:
        /*0004*/ 	.word	0x00000082


	//----- nvinfo : EIATTR_KPARAM_INFO
	.align		4
.L_339:
        /*0008*/ 	.byte	0x04, 0x17
        /*000a*/ 	.short	(.L_341 - .L_340)
.L_340:
        /*000c*/ 	.word	0x00000000
        /*0010*/ 	.short	0x000b
        /*0012*/ 	.short	0x0040
        /*0014*/ 	.byte	0x00, 0xf5, 0x21, 0x00


	//----- nvinfo : EIATTR_KPARAM_INFO
	.align		4
.L_341:
        /*0018*/ 	.byte	0x04, 0x17
        /*001a*/ 	.short	(.L_343 - .L_342)
.L_342:
        /*001c*/ 	.word	0x00000000
        /*0020*/ 	.short	0x000a
        /*0022*/ 	.short	0x0038
        /*0024*/ 	.byte	0x00, 0xf5, 0x21, 0x00


	//----- nvinfo : EIATTR_KPARAM_INFO
	.align		4
.L_343:
        /*0028*/ 	.byte	0x04, 0x17
        /*002a*/ 	.short	(.L_345 - .L_344)
.L_344:
        /*002c*/ 	.word	0x00000000
        /*0030*/ 	.short	0x0009
        /*0032*/ 	.short	0x0030
        /*0034*/ 	.byte	0x00, 0xf5, 0x21, 0x00


	//----- nvinfo : EIATTR_KPARAM_INFO
	.align		4
.L_345:
        /*0038*/ 	.byte	0x04, 0x17
        /*003a*/ 	.short	(.L_347 - .L_346)
.L_346:
        /*003c*/ 	.word	0x00000000
        /*0040*/ 	.short	0x0008
        /*0042*/ 	.short	0x0028
        /*0044*/ 	.byte	0x00, 0xf5, 0x21, 0x00


	//----- nvinfo : EIATTR_KPARAM_INFO
	.align		4
.L_347:
        /*0048*/ 	.byte	0x04, 0x17
        /*004a*/ 	.short	(.L_349 - .L_348)
.L_348:
        /*004c*/ 	.word	0x00000000
        /*0050*/ 	.short	0x0007
        /*0052*/ 	.short	0x0020
        /*0054*/ 	.byte	0x00, 0xf5, 0x21, 0x00


	//----- nvinfo : EIATTR_KPARAM_INFO
	.align		4
.L_349:
        /*0058*/ 	.byte	0x04, 0x17
        /*005a*/ 	.short	(.L_351 - .L_350)
.L_350:
        /*005c*/ 	.word	0x00000000
        /*0060*/ 	.short	0x0006
        /*0062*/ 	.short	0x0018
        /*0064*/ 	.byte	0x00, 0xf5, 0x21, 0x00


	//----- nvinfo : EIATTR_KPARAM_INFO
	.align		4
.L_351:
        /*0068*/ 	.byte	0x04, 0x17
        /*006a*/ 	.short	(.L_353 - .L_352)
.L_352:
        /*006c*/ 	.word	0x00000000
        /*0070*/ 	.short	0x0005
        /*0072*/ 	.short	0x0014
        /*0074*/ 	.byte	0x00, 0xf0, 0x11, 0x00


	//----- nvinfo : EIATTR_KPARAM_INFO
	.align		4
.L_353:
        /*0078*/ 	.byte	0x04, 0x17
        /*007a*/ 	.short	(.L_355 - .L_354)
.L_354:
        /*007c*/ 	.word	0x00000000
        /*0080*/ 	.short	0x0004
        /*0082*/ 	.short	0x0010
        /*0084*/ 	.byte	0x00, 0xf0, 0x11, 0x00


	//----- nvinfo : EIATTR_KPARAM_INFO
	.align		4
.L_355:
        /*0088*/ 	.byte	0x04, 0x17
        /*008a*/ 	.short	(.L_357 - .L_356)
.L_356:
        /*008c*/ 	.word	0x00000000
        /*0090*/ 	.short	0x0003
        /*0092*/ 	.short	0x000c
        /*0094*/ 	.byte	0x00, 0xf0, 0x11, 0x00


	//----- nvinfo : EIATTR_KPARAM_INFO
	.align		4
.L_357:
        /*0098*/ 	.byte	0x04, 0x17
        /*009a*/ 	.short	(.L_359 - .L_358)
.L_358:
        /*009c*/ 	.word	0x00000000
        /*00a0*/ 	.short	0x0002
        /*00a2*/ 	.short	0x0008
        /*00a4*/ 	.byte	0x00, 0xf0, 0x11, 0x00


	//----- nvinfo : EIATTR_KPARAM_INFO
	.align		4
.L_359:
        /*00a8*/ 	.byte	0x04, 0x17
        /*00aa*/ 	.short	(.L_361 - .L_360)
.L_360:
        /*00ac*/ 	.word	0x00000000
        /*00b0*/ 	.short	0x0001
        /*00b2*/ 	.short	0x0004
        /*00b4*/ 	.byte	0x00, 0xf0, 0x11, 0x00


	//----- nvinfo : EIATTR_KPARAM_INFO
	.align		4
.L_361:
        /*00b8*/ 	.byte	0x04, 0x17
        /*00ba*/ 	.short	(.L_363 - .L_362)
.L_362:
        /*00bc*/ 	.word	0x00000000
        /*00c0*/ 	.short	0x0000
        /*00c2*/ 	.short	0x0000
        /*00c4*/ 	.byte	0x00, 0xf0, 0x11, 0x00


	//----- nvinfo : EIATTR_SPARSE_MMA_MASK
	.align		4
.L_363:
        /*00c8*/ 	.byte	0x03, 0x50
        /*00ca*/ 	.short	0x0000


	//----- nvinfo : EIATTR_MAXREG_COUNT
	.align		4
        /*00cc*/ 	.byte	0x03, 0x1b
        /*00ce*/ 	.short	0x00ff


	//----- nvinfo : EIATTR_MERCURY_ISA_VERSION
	.align		4
        /*00d0*/ 	.byte	0x03, 0x5f
        /*00d2*/ 	.short	0x0101


	//----- nvinfo : EIATTR_VRC_CTA_INIT_COUNT
	.align		4
        /*00d4*/ 	.byte	0x02, 0x4a
	.zero		1
	.zero		1


	//----- nvinfo : EIATTR_EXIT_INSTR_OFFSETS
	.align		4
        /*00d8*/ 	.byte	0x04, 0x1c
        /*00da*/ 	.short	(.L_365 - .L_364)


	//   ....[0]....
.L_364:
        /*00dc*/ 	.word	0x00000070


	//   ....[1]....
        /*00e0*/ 	.word	0x000077c0


	//----- nvinfo : EIATTR_CRS_STACK_SIZE
	.align		4
.L_365:
        /*00e4*/ 	.byte	0x04, 0x1e
        /*00e6*/ 	.short	(.L_367 - .L_366)
.L_366:
        /*00e8*/ 	.word	0x00000000


	//----- nvinfo : EIATTR_CBANK_PARAM_SIZE
	.align		4
.L_367:
        /*00ec*/ 	.byte	0x03, 0x19
        /*00ee*/ 	.short	0x0048


	//----- nvinfo : EIATTR_PARAM_CBANK
	.align		4
        /*00f0*/ 	.byte	0x04, 0x0a
        /*00f2*/ 	.short	(.L_369 - .L_368)
	.align		4
.L_368:
        /*00f4*/ 	.word	index@(.nv.constant0._Z19felsensteinhelper16iiiiiiPKiS0_PKfS2_S2_Pf)
        /*00f8*/ 	.short	0x0380
        /*00fa*/ 	.short	0x0048


	//----- nvinfo : EIATTR_SW_WAR
	.align		4
.L_369:
        /*00fc*/ 	.byte	0x04, 0x36
        /*00fe*/ 	.short	(.L_371 - .L_370)
.L_370:
        /*0100*/ 	.word	0x00000008
.L_371:


//--------------------- .nv.info._Z12logsumexparrifPffS_ --------------------------
	.section	.nv.info._Z12logsumexparrifPffS_,"",@"SHT_CUDA_INFO"
	.sectionflags	@""
	.align	4


	//----- nvinfo : EIATTR_CUDA_API_VERSION
	.align		4
        /*0000*/ 	.byte	0x04, 0x37
        /*0002*/ 	.short	(.L_373 - .L_372)
.L_372:
        /*0004*/ 	.word	0x00000082


	//----- nvinfo : EIATTR_KPARAM_INFO
	.align		4
.L_373:
        /*0008*/ 	.byte	0x04, 0x17
        /*000a*/ 	.short	(.L_375 - .L_374)
.L_374:
        /*000c*/ 	.word	0x00000000
        /*0010*/ 	.short	0x0004
        /*0012*/ 	.short	0x0018
        /*0014*/ 	.byte	0x00, 0xf5, 0x21, 0x00


	//----- nvinfo : EIATTR_KPARAM_INFO
	.align		4
.L_375:
        /*0018*/ 	.byte	0x04, 0x17
        /*001a*/ 	.short	(.L_377 - .L_376)
.L_376:
        /*001c*/ 	.word	0x00000000
        /*0020*/ 	.short	0x0003
        /*0022*/ 	.short	0x0010
        /*0024*/ 	.byte	0x00, 0xf0, 0x11, 0x00


	//----- nvinfo : EIATTR_KPARAM_INFO
	.align		4
.L_377:
        /*0028*/ 	.byte	0x04, 0x17
        /*002a*/ 	.short	(.L_379 - .L_378)
.L_378:
        /*002c*/ 	.word	0x00000000
        /*0030*/ 	.short	0x0002
        /*0032*/ 	.short	0x0008
        /*0034*/ 	.byte	0x00, 0xf5, 0x21, 0x00


	//----- nvinfo : EIATTR_KPARAM_INFO
	.align		4
.L_379:
        /*0038*/ 	.byte	0x04, 0x17
        /*003a*/ 	.short	(.L_381 - .L_380)
.L_380:
        /*003c*/ 	.word	0x00000000
        /*0040*/ 	.short	0x0001
        /*0042*/ 	.short	0x0004
        /*0044*/ 	.byte	0x00, 0xf0, 0x11, 0x00


	//----- nvinfo : EIATTR_KPARAM_INFO
	.align		4
.L_381:
        /*0048*/ 	.byte	0x04, 0x17
        /*004a*/ 	.short	(.L_383 - .L_382)
.L_382:
        /*004c*/ 	.word	0x00000000
        /*0050*/ 	.short	0x0000
        /*0052*/ 	.short	0x0000
        /*0054*/ 	.byte	0x00, 0xf0, 0x11, 0x00


	//----- nvinfo : EIATTR_SPARSE_MMA_MASK
	.align		4
.L_383:
        /*0058*/ 	.byte	0x03, 0x50
        /*005a*/ 	.short	0x0000


	//----- nvinfo : EIATTR_MAXREG_COUNT
	.align		4
        /*005c*/ 	.byte	0x03, 0x1b
        /*005e*/ 	.short	0x00ff


	//----- nvinfo : EIATTR_MERCURY_ISA_VERSION
	.align		4
        /*0060*/ 	.byte	0x03, 0x5f
        /*0062*/ 	.short	0x0101


	//----- nvinfo : EIATTR_VRC_CTA_INIT_COUNT
	.align		4
        /*0064*/ 	.byte	0x02, 0x4a
	.zero		1
	.zero		1


	//----- nvinfo : EIATTR_EXIT_INSTR_OFFSETS
	.align		4
        /*0068*/ 	.byte	0x04, 0x1c
        /*006a*/ 	.short	(.L_385 - .L_384)


	//   ....[0]....
.L_384:
        /*006c*/ 	.word	0x00000070


	//   ....[1]....
        /*0070*/ 	.word	0x00000e00


	//----- nvinfo : EIATTR_CRS_STACK_SIZE
	.align		4
.L_385:
        /*0074*/ 	.byte	0x04, 0x1e
        /*0076*/ 	.short	(.L_387 - .L_386)
.L_386:
        /*0078*/ 	.word	0x00000000


	//----- nvinfo : EIATTR_CBANK_PARAM_SIZE
	.align		4
.L_387:
        /*007c*/ 	.byte	0x03, 0x19
        /*007e*/ 	.short	0x0020


	//----- nvinfo : EIATTR_PARAM_CBANK
	.align		4
        /*0080*/ 	.byte	0x04, 0x0a
        /*0082*/ 	.short	(.L_389 - .L_388)
	.align		4
.L_388:
        /*0084*/ 	.word	index@(.nv.constant0._Z12logsumexparrifPffS_)
        /*0088*/ 	.short	0x0380
        /*008a*/ 	.short	0x0020


	//----- nvinfo : EIATTR_SW_WAR
	.align		4
.L_389:
        /*008c*/ 	.byte	0x04, 0x36
        /*008e*/ 	.short	(.L_391 - .L_390)
.L_390:
        /*0090*/ 	.word	0x00000008
.L_391:


//--------------------- .nv.info._Z8storearrifPfS_ --------------------------
	.section	.nv.info._Z8storearrifPfS_,"",@"SHT_CUDA_INFO"
	.sectionflags	@""
	.align	4


	//----- nvinfo : EIATTR_CUDA_API_VERSION
	.align		4
        /*0000*/ 	.byte	0x04, 0x37
        /*0002*/ 	.short	(.L_393 - .L_392)
.L_392:
        /*0004*/ 	.word	0x00000082


	//----- nvinfo : EIATTR_KPARAM_INFO
	.align		4
.L_393:
        /*0008*/ 	.byte	0x04, 0x17
        /*000a*/ 	.short	(.L_395 - .L_394)
.L_394:
        /*000c*/ 	.word	0x00000000
        /*0010*/ 	.short	0x0003
        /*0012*/ 	.short	0x0010
        /*0014*/ 	.byte	0x00, 0xf5, 0x21, 0x00


	//----- nvinfo : EIATTR_KPARAM_INFO
	.align		4
.L_395:
        /*0018*/ 	.byte	0x04, 0x17
        /*001a*/ 	.short	(.L_397 - .L_396)
.L_396:
        /*001c*/ 	.word	0x00000000
        /*0020*/ 	.short	0x0002
        /*0022*/ 	.short	0x0008
        /*0024*/ 	.byte	0x00, 0xf5, 0x21, 0x00


	//----- nvinfo : EIATTR_KPARAM_INFO
	.align		4
.L_397:
        /*0028*/ 	.byte	0x04, 0x17
        /*002a*/ 	.short	(.L_399 - .L_398)
.L_398:
        /*002c*/ 	.word	0x00000000
        /*0030*/ 	.short	0x0001
        /*0032*/ 	.short	0x0004
        /*0034*/ 	.byte	0x00, 0xf0, 0x11, 0x00


	//----- nvinfo : EIATTR_KPARAM_INFO
	.align		4
.L_399:
        /*0038*/ 	.byte	0x04, 0x17
        /*003a*/ 	.short	(.L_401 - .L_400)
.L_400:
        /*003c*/ 	.word	0x00000000
        /*0040*/ 	.short	0x0000
        /*0042*/ 	.short	0x0000
        /*0044*/ 	.byte	0x00, 0xf0, 0x11, 0x00


	//----- nvinfo : EIATTR_SPARSE_MMA_MASK
	.align		4
.L_401:
        /*0048*/ 	.byte	0x03, 0x50
        /*004a*/ 	.short	0x0000


	//----- nvinfo : EIATTR_MAXREG_COUNT
	.align		4
        /*004c*/ 	.byte	0x03, 0x1b
        /*004e*/ 	.short	0x00ff


	//----- nvinfo : EIATTR_MERCURY_ISA_VERSION
	.align		4
        /*0050*/ 	.byte	0x03, 0x5f
        /*0052*/ 	.short	0x0101


	//----- nvinfo : EIATTR_VRC_CTA_INIT_COUNT
	.align		4
        /*0054*/ 	.byte	0x02, 0x4a
	.zero		1
	.zero		1


	//----- nvinfo : EIATTR_EXIT_INSTR_OFFSETS
	.align		4
        /*0058*/ 	.byte	0x04, 0x1c
        /*005a*/ 	.short	(.L_403 - .L_402)


	//   ....[0]....
.L_402:
        /*005c*/ 	.word	0x00000070


	//   ....[1]....
        /*0060*/ 	.word	0x00000110


	//----- nvinfo : EIATTR_CBANK_PARAM_SIZE
	.align		4
.L_403:
        /*0064*/ 	.byte	0x03, 0x19
        /*0066*/ 	.short	0x0018


	//----- nvinfo : EIATTR_PARAM_CBANK
	.align		4
        /*0068*/ 	.byte	0x04, 0x0a
        /*006a*/ 	.short	(.L_405 - .L_404)
	.align		4
.L_404:
        /*006c*/ 	.word	index@(.nv.constant0._Z8storearrifPfS_)
        /*0070*/ 	.short	0x0380
        /*0072*/ 	.short	0x0018


	//----- nvinfo : EIATTR_SW_WAR
	.align		4
.L_405:
        /*0074*/ 	.byte	0x04, 0x36
        /*0076*/ 	.short	(.L_407 - .L_406)
.L_406:
        /*0078*/ 	.word	0x00000008
.L_407:


//--------------------- .nv.info._Z19felsensteinleaves16iiPKiS0_PfS1_ --------------------------
	.section	.nv.info._Z19felsensteinleaves16iiPKiS0_PfS1_,"",@"SHT_CUDA_INFO"
	.sectionflags	@""
	.align	4


	//----- nvinfo : EIATTR_CUDA_API_VERSION
	.align		4
        /*0000*/ 	.byte	0x04, 0x37
        /*0002*/ 	.short	(.L_409 - .L_408)
.L_408:
        /*0004*/ 	.word	0x00000082


	//----- nvinfo : EIATTR_KPARAM_INFO
	.align		4
.L_409:
        /*0008*/ 	.byte	0x04, 0x17
        /*000a*/ 	.short	(.L_411 - .L_410)
.L_410:
        /*000c*/ 	.word	0x00000000
        /*0010*/ 	.short	0x0005
        /*0012*/ 	.short	0x0020
        /*0014*/ 	.byte	0x00, 0xf5, 0x21, 0x00


	//----- nvinfo : EIATTR_KPARAM_INFO
	.align		4
.L_411:
        /*0018*/ 	.byte	0x04, 0x17
        /*001a*/ 	.short	(.L_413 - .L_412)
.L_412:
        /*001c*/ 	.word	0x00000000
        /*0020*/ 	.short	0x0004
        /*0022*/ 	.short	0x0018
        /*0024*/ 	.byte	0x00, 0xf5, 0x21, 0x00


	//----- nvinfo : EIATTR_KPARAM_INFO
	.align		4
.L_413:
        /*0028*/ 	.byte	0x04, 0x17
        /*002a*/ 	.short	(.L_415 - .L_414)
.L_414:
        /*002c*/ 	.word	0x00000000
        /*0030*/ 	.short	0x0003
        /*0032*/ 	.short	0x0010
        /*0034*/ 	.byte	0x00, 0xf5, 0x21, 0x00


	//----- nvinfo : EIATTR_KPARAM_INFO
	.align		4
.L_415:
        /*0038*/ 	.byte	0x04, 0x17
        /*003a*/ 	.short	(.L_417 - .L_416)
.L_416:
        /*003c*/ 	.word	0x00000000
        /*0040*/ 	.short	0x0002
        /*0042*/ 	.short	0x0008
        /*0044*/ 	.byte	0x00, 0xf5, 0x21, 0x00


	//----- nvinfo : EIATTR_KPARAM_INFO
	.align		4
.L_417:
        /*0048*/ 	.byte	0x04, 0x17
        /*004a*/ 	.short	(.L_419 - .L_418)
.L_418:
        /*004c*/ 	.word	0x00000000
        /*0050*/ 	.short	0x0001
        /*0052*/ 	.short	0x0004
        /*0054*/ 	.byte	0x00, 0xf0, 0x11, 0x00


	//----- nvinfo : EIATTR_KPARAM_INFO
	.align		4
.L_419:
        /*0058*/ 	.byte	0x04, 0x17
        /*005a*/ 	.short	(.L_421 - .L_420)
.L_420:
        /*005c*/ 	.word	0x00000000
        /*0060*/ 	.short	0x0000
        /*0062*/ 	.short	0x0000
        /*0064*/ 	.byte	0x00, 0xf0, 0x11, 0x00


	//----- nvinfo : EIATTR_SPARSE_MMA_MASK
	.align		4
.L_421:
        /*0068*/ 	.byte	0x03, 0x50
        /*006a*/ 	.short	0x0000


	//----- nvinfo : EIATTR_MAXREG_COUNT
	.align		4
        /*006c*/ 	.byte	0x03, 0x1b
        /*006e*/ 	.short	0x00ff


	//----- nvinfo : EIATTR_MERCURY_ISA_VERSION
	.align		4
        /*0070*/ 	.byte	0x03, 0x5f
        /*0072*/ 	.short	0x0101


	//----- nvinfo : EIATTR_VRC_CTA_INIT_COUNT
	.align		4
        /*0074*/ 	.byte	0x02, 0x4a
	.zero		1
	.zero		1


	//----- nvinfo : EIATTR_EXIT_INSTR_OFFSETS
	.align		4
        /*0078*/ 	.byte	0x04, 0x1c
        /*007a*/ 	.short	(.L_423 - .L_422)


	//   ....[0]....
.L_422:
        /*007c*/ 	.word	0x00000070


	//   ....[1]....
        /*0080*/ 	.word	0x00000580


	//----- nvinfo : EIATTR_CBANK_PARAM_SIZE
	.align		4
.L_423:
        /*0084*/ 	.byte	0x03, 0x19
        /*0086*/ 	.short	0x0028


	//----- nvinfo : EIATTR_PARAM_CBANK
	.align		4
        /*0088*/ 	.byte	0x04, 0x0a
        /*008a*/ 	.short	(.L_425 - .L_424)
	.align		4
.L_424:
        /*008c*/ 	.word	index@(.nv.constant0._Z19felsensteinleaves16iiPKiS0_PfS1_)
        /*0090*/ 	.short	0x0380
        /*0092*/ 	.short	0x0028


	//----- nvinfo : EIATTR_SW_WAR
	.align		4
.L_425:
        /*0094*/ 	.byte	0x04, 0x36
        /*0096*/ 	.short	(.L_427 - .L_426)
.L_426:
        /*0098*/ 	.word	0x00000008
.L_427:


//--------------------- .nv.info._Z17felsensteinleavesiiiPKiS0_PfS1_ --------------------------
	.section	.nv.info._Z17felsensteinleavesiiiPKiS0_PfS1_,"",@"SHT_CUDA_INFO"
	.sectionflags	@""
	.align	4


	//----- nvinfo : EIATTR_CUDA_API_VERSION
	.align		4
        /*0000*/ 	.byte	0x04, 0x37
        /*0002*/ 	.short	(.L_429 - .L_428)
.L_428:
        /*0004*/ 	.word	0x00000082


	//----- nvinfo : EIATTR_KPARAM_INFO
	.align		4
.L_429:
        /*0008*/ 	.byte	0x04, 0x17
        /*000a*/ 	.short	(.L_431 - .L_430)
.L_430:
        /*000c*/ 	.word	0x00000000
        /*0010*/ 	.short	0x0006
        /*0012*/ 	.short	0x0028
        /*0014*/ 	.byte	0x00, 0xf5, 0x21, 0x00


	//----- nvinfo : EIATTR_KPARAM_INFO
	.align		4
.L_431:
        /*0018*/ 	.byte	0x04, 0x17
        /*001a*/ 	.short	(.L_433 - .L_432)
.L_432:
        /*001c*/ 	.word	0x00000000
        /*0020*/ 	.short	0x0005
        /*0022*/ 	.short	0x0020
        /*0024*/ 	.byte	0x00, 0xf5, 0x21, 0x00


	//----- nvinfo : EIATTR_KPARAM_INFO
	.align		4
.L_433:
        /*0028*/ 	.byte	0x04, 0x17
        /*002a*/ 	.short	(.L_435 - .L_434)
.L_434:
        /*002c*/ 	.word	0x00000000
        /*0030*/ 	.short	0x0004
        /*0032*/ 	.short	0x0018
        /*0034*/ 	.byte	0x00, 0xf5, 0x21, 0x00


	//----- nvinfo : EIATTR_KPARAM_INFO
	.align		4
.L_435:
        /*0038*/ 	.byte	0x04, 0x17
        /*003a*/ 	.short	(.L_437 - .L_436)
.L_436:
        /*003c*/ 	.word	0x00000000
        /*0040*/ 	.short	0x0003
        /*0042*/ 	.short	0x0010
        /*0044*/ 	.byte	0x00, 0xf5, 0x21, 0x00


	//----- nvinfo : EIATTR_KPARAM_INFO
	.align		4
.L_437:
        /*0048*/ 	.byte	0x04, 0x17
        /*004a*/ 	.short	(.L_439 - .L_438)
.L_438:
        /*004c*/ 	.word	0x00000000
        /*0050*/ 	.short	0x0002
        /*0052*/ 	.short	0x0008
        /*0054*/ 	.byte	0x00, 0xf0, 0x11, 0x00


	//----- nvinfo : EIATTR_KPARAM_INFO
	.align		4
.L_439:
        /*0058*/ 	.byte	0x04, 0x17
        /*005a*/ 	.short	(.L_441 - .L_440)
.L_440:
        /*005c*/ 	.word	0x00000000
        /*0060*/ 	.short	0x0001
        /*0062*/ 	.short	0x0004
        /*0064*/ 	.byte	0x00, 0xf0, 0x11, 0x00


	//----- nvinfo : EIATTR_KPARAM_INFO
	.align		4
.L_441:
        /*0068*/ 	.byte	0x04, 0x17
        /*006a*/ 	.short	(.L_443 - .L_442)
.L_442:
        /*006c*/ 	.word	0x00000000
        /*0070*/ 	.short	0x0000
        /*0072*/ 	.short	0x0000
        /*0074*/ 	.byte	0x00, 0xf0, 0x11, 0x00


	//----- nvinfo : EIATTR_SPARSE_MMA_MASK
	.align		4
.L_443:
        /*0078*/ 	.byte	0x03, 0x50
        /*007a*/ 	.short	0x0000


	//----- nvinfo : EIATTR_MAXREG_COUNT
	.align		4
        /*007c*/ 	.byte	0x03, 0x1b
        /*007e*/ 	.short	0x00ff


	//----- nvinfo : EIATTR_MERCURY_ISA_VERSION
	.align		4
        /*0080*/ 	.byte	0x03, 0x5f
        /*0082*/ 	.short	0x0101


	//----- nvinfo : EIATTR_VRC_CTA_INIT_COUNT
	.align		4
        /*0084*/ 	.byte	0x02, 0x4a
	.zero		1
	.zero		1


	//----- nvinfo : EIATTR_EXIT_INSTR_OFFSETS
	.align		4
        /*0088*/ 	.byte	0x04, 0x1c
        /*008a*/ 	.short	(.L_445 - .L_444)


	//   ....[0]....
.L_444:
        /*008c*/ 	.word	0x00000070


	//   ....[1]....
        /*0090*/ 	.word	0x00000ec0


	//----- nvinfo : EIATTR_CBANK_PARAM_SIZE
	.align		4
.L_445:
        /*0094*/ 	.byte	0x03, 0x19
        /*0096*/ 	.short	0x0030


	//----- nvinfo : EIATTR_PARAM_CBANK
	.align		4
        /*0098*/ 	.byte	0x04, 0x0a
        /*009a*/ 	.short	(.L_447 - .L_446)
	.align		4
.L_446:
        /*009c*/ 	.word	index@(.nv.constant0._Z17felsensteinleavesiiiPKiS0_PfS1_)
        /*00a0*/ 	.short	0x0380
        /*00a2*/ 	.short	0x0030


	//----- nvinfo : EIATTR_SW_WAR
	.align		4
.L_447:
        /*00a4*/ 	.byte	0x04, 0x36
        /*00a6*/ 	.short	(.L_449 - .L_448)
.L_448:
        /*00a8*/ 	.word	0x00000008
.L_449:


//--------------------- .nv.callgraph             --------------------------
	.section	.nv.callgraph,"",@"SHT_CUDA_CALLGRAPH"
	.align	4
	.sectionentsize	8
	.align		4
        /*0000*/ 	.word	0x00000000
	.align		4
        /*0004*/ 	.word	0xffffffff
	.align		4
        /*0008*/ 	.word	0x00000000
	.align		4
        /*000c*/ 	.word	0xfffffffe
	.align		4
        /*0010*/ 	.word	0x00000000
	.align		4
        /*0014*/ 	.word	0xfffffffd
	.align		4
        /*0018*/ 	.word	0x00000000
	.align		4
        /*001c*/ 	.word	0xfffffffc


//--------------------- .text._Z15felsensteinfastiiiiPKiS0_PKfS2_PfS3_ --------------------------
	.section	.text._Z15felsensteinfastiiiiPKiS0_PKfS2_PfS3_,"ax",@progbits
	.align	128
        .global         _Z15felsensteinfastiiiiPKiS0_PKfS2_PfS3_
        .type           _Z15felsensteinfastiiiiPKiS0_PKfS2_PfS3_,@function
        .size           _Z15felsensteinfastiiiiPKiS0_PKfS2_PfS3_,(.L_x_428 - _Z15felsensteinfastiiiiPKiS0_PKfS2_PfS3_)
        .other          _Z15felsensteinfastiiiiPKiS0_PKfS2_PfS3_,@"STO_CUDA_ENTRY STV_DEFAULT"
_Z15felsensteinfastiiiiPKiS0_PKfS2_PfS3_:
.text._Z15felsensteinfastiiiiPKiS0_PKfS2_PfS3_:
[----:B------:R-:W-:Y:S01]  /*0000*/  LDC R1, c[0x0][0x37c] ;  /* 0x0000df00ff017b82 */ /* 0x000fe20000000800 */
[----:B------:R-:W0:Y:S07]  /*0010*/  S2R R3, SR_TID.X ;  /* 0x0000000000037919 */ /* 0x000e2e0000002100 */
[----:B------:R-:W0:Y:S01]  /*0020*/  S2UR UR4, SR_CTAID.X ;  /* 0x00000000000479c3 */ /* 0x000e220000002500 */
[----:B------:R-:W1:Y:S01]  /*0030*/  LDCU UR5, c[0x0][0x384] ;  /* 0x00007080ff0577ac */ /* 0x000e620008000800 */
[----:B------:R-:W2:Y:S06]  /*0040*/  LDCU UR8, c[0x0][0x38c] ;  /* 0x00007180ff0877ac */ /* 0x000eac0008000800 */
[----:B------:R-:W0:Y:S02]  /*0050*/  LDC R8, c[0x0][0x360] ;  /* 0x0000d800ff087b82 */ /* 0x000e240000000800 */
[----:B0-----:R-:W-:-:S05]  /*0060*/  IMAD R8, R8, UR4, R3 ;  /* 0x0000000408087c24 */ /* 0x001fca000f8e0203 */
[----:B-1----:R-:W-:-:S13]  /*0070*/  ISETP.GE.AND P0, PT, R8, UR5, PT ;  /* 0x0000000508007c0c */ /* 0x002fda000bf06270 */
[----:B--2---:R-:W-:Y:S05]  /*0080*/  @P0 EXIT ;  /* 0x000000000000094d */ /* 0x004fea0003800000 */
[----:B------:R-:W0:Y:S01]  /*0090*/  LDCU.64 UR4, c[0x0][0x388] ;  /* 0x00007100ff0477ac */ /* 0x000e220008000a00 */
[----:B------:R-:W1:Y:S01]  /*00a0*/  LDCU UR10, c[0x0][0x380] ;  /* 0x00007000ff0a77ac */ /* 0x000e620008000800 */
[----:B------:R-:W2:Y:S01]  /*00b0*/  LDCU.64 UR12, c[0x0][0x358] ;  /* 0x00006b00ff0c77ac */ /* 0x000ea20008000a00 */
[----:B0-----:R-:W-:-:S04]  /*00c0*/  MOV R3, UR4 ;  /* 0x0000000400037c02 */ /* 0x001fc80008000f00 */
[----:B------:R-:W-:Y:S01]  /*00d0*/  ISETP.LE.AND P0, PT, R3, UR5, PT ;  /* 0x0000000503007c0c */ /* 0x000fe2000bf03270 */
[----:B-1----:R-:W-:-:S12]  /*00e0*/  UIADD3 UR17, UPT, UPT, UR10, 0x1, URZ ;  /* 0x000000010a117890 */ /* 0x002fd8000fffe0ff */
[----:B--2---:R-:W-:Y:S05]  /*00f0*/  @P0 BRA `(.L_x_0) ;  /* 0x0000003800880947 */ /* 0x004fea0003800000 */
[----:B------:R-:W-:Y:S01]  /*0100*/  UISETP.GE.AND UP0, UPT, UR10, 0x1, UPT ;  /* 0x000000010a00788c */ /* 0x000fe2000bf06270 */
[----:B------:R-:W-:-:S04]  /*0110*/  IMAD R2, R8, UR17, RZ ;  /* 0x0000001108027c24 */ /* 0x000fc8000f8e02ff */
[----:B------:R-:W-:-:S04]  /*0120*/  IMAD R2, R2, R3, RZ ;  /* 0x0000000302027224 */ /* 0x000fc800078e02ff */
[----:B------:R-:W-:Y:S05]  /*0130*/  BRA.U !UP0, `(.L_x_1) ;  /* 0x0000003108307547 */ /* 0x000fea000b800000 */
[----:B------:R-:W-:Y:S02]  /*0140*/  ULOP3.LUT UR11, UR10, 0x7, URZ, 0xc0, !UPT ;  /* 0x000000070a0b7892 */ /* 0x000fe4000f8ec0ff */
[----:B------:R-:W-:Y:S02]  /*0150*/  ULOP3.LUT UR14, UR10, 0x3, URZ, 0xc0, !UPT ;  /* 0x000000030a0e7892 */ /* 0x000fe4000f8ec0ff */
[----:B------:R-:W-:-:S12]  /*0160*/  ULOP3.LUT UR9, UR10, 0xf, URZ, 0xc0, !UPT ;  /* 0x0000000f0a097892 */ /* 0x000fd8000f8ec0ff */
.L_x_75:
[----:B0-----:R-:W0:Y:S02]  /*0170*/  LDCU.128 UR4, c[0x0][0x390] ;  /* 0x00007200ff0477ac */ /* 0x001e240008000c00 */
[----:B0-----:R-:W-:Y:S02]  /*0180*/  UIMAD.WIDE UR4, UR8, 0x4, UR4 ;  /* 0x00000004080478a5 */ /* 0x001fe4000f8e0204 */
[----:B------:R-:W-:-:S04]  /*0190*/  UIMAD.WIDE UR6, UR8, 0x4, UR6 ;  /* 0x00000004080678a5 */ /* 0x000fc8000f8e0206 */
[----:B------:R-:W-:Y:S02]  /*01a0*/  MOV R4, UR4 ;  /* 0x0000000400047c02 */ /* 0x000fe40008000f00 */
[----:B------:R-:W-:Y:S02]  /*01b0*/  MOV R6, UR6 ;  /* 0x0000000600067c02 */ /* 0x000fe40008000f00 */
[----:B------:R-:W-:Y:S01]  /*01c0*/  MOV R5, UR5 ;  /* 0x0000000500057c02 */ /* 0x000fe20008000f00 */
[----:B------:R-:W0:Y:S01]  /*01d0*/  LDCU UR4, c[0x0][0x380] ;  /* 0x00007000ff0477ac */ /* 0x000e220008000800 */
[----:B------:R-:W-:-:S03]  /*01e0*/  MOV R7, UR7 ;  /* 0x0000000700077c02 */ /* 0x000fc60008000f00 */
[----:B------:R-:W2:Y:S04]  /*01f0*/  LDG.E R4, desc[UR12][R4.64] ;  /* 0x0000000c04047981 */ /* 0x000ea8000c1e1900 */
[----:B------:R-:W3:Y:S01]  /*0200*/  LDG.E R6, desc[UR12][R6.64] ;  /* 0x0000000c06067981 */ /* 0x000ee2000c1e1900 */
[----:B------:R-:W-:Y:S01]  /*0210*/  HFMA2 R3, -RZ, RZ, 0, 0 ;  /* 0x00000000ff037431 */ /* 0x000fe200000001ff */
[----:B0-----:R-:W-:Y:S01]  /*0220*/  UIMAD UR4, UR4, UR4, URZ ;  /* 0x00000004040472a4 */ /* 0x001fe2000f8e02ff */
[----:B--2---:R-:W-:Y:S02]  /*0230*/  R2UR UR5, R4 ;  /* 0x00000000040572ca */ /* 0x004fe400000e0000 */
[----:B---3--:R-:W-:-:S11]  /*0240*/  R2UR UR6, R6 ;  /* 0x00000000060672ca */ /* 0x008fd600000e0000 */
[----:B------:R-:W-:Y:S01]  /*0250*/  MOV R9, UR5 ;  /* 0x0000000500097c02 */ /* 0x000fe20008000f00 */
[----:B------:R-:W-:Y:S01]  /*0260*/  UIMAD UR18, UR5, UR4, URZ ;  /* 0x00000004051272a4 */ /* 0x000fe2000f8e02ff */
[----:B------:R-:W-:-:S03]  /*0270*/  MOV R11, UR6 ;  /* 0x00000006000b7c02 */ /* 0x000fc60008000f00 */
[--C-:B------:R-:W-:Y:S01]  /*0280*/  IMAD R9, R9, UR17, R2.reuse ;  /* 0x0000001109097c24 */ /* 0x100fe2000f8e0202 */
[----:B------:R-:W-:Y:S01]  /*0290*/  UIMAD UR10, UR6, UR4, URZ ;  /* 0x00000004060a72a4 */ /* 0x000fe2000f8e02ff */
[----:B------:R-:W-:Y:S02]  /*02a0*/  IMAD R10, R11, UR17, R2 ;  /* 0x000000110b0a7c24 */ /* 0x000fe4000f8e0202 */
[----:B------:R-:W-:-:S09]  /*02b0*/  UMOV UR4, URZ ;  /* 0x000000ff00047c82 */ /* 0x000fd20008000000 */
.L_x_7:
[----:B0-----:R-:W0:Y:S01]  /*02c0*/  LDCU UR21, c[0x0][0x380] ;  /* 0x00007000ff1577ac */ /* 0x001e220008000800 */
[----:B------:R-:W-:Y:S02]  /*02d0*/  MOV R0, RZ ;  /* 0x000000ff00007202 */ /* 0x000fe40000000f00 */
[----:B------:R-:W-:Y:S02]  /*02e0*/  MOV R11, RZ ;  /* 0x000000ff000b7202 */ /* 0x000fe40000000f00 */
[----:B------:R-:W-:Y:S01]  /*02f0*/  MOV R21, RZ ;  /* 0x000000ff00157202 */ /* 0x000fe20000000f00 */
[----:B0-----:R-:W-:Y:S02]  /*0300*/  UIADD3 UR16, UPT, UPT, UR21, -0x1, URZ ;  /* 0xffffffff15107890 */ /* 0x001fe4000fffe0ff */
[----:B------:R-:W-:Y:S02]  /*0310*/  UIMAD UR19, UR4, UR21, UR18 ;  /* 0x00000015041372a4 */ /* 0x000fe4000f8e0212 */
[----:B------:R-:W-:-:S02]  /*0320*/  UISETP.GE.U32.AND UP0, UPT, UR16, 0x7, UPT ;  /* 0x000000071000788c */ /* 0x000fc4000bf06070 */
[----:B------:R-:W-:-:S07]  /*0330*/  UIMAD UR20, UR4, UR21, UR10 ;  /* 0x00000015041472a4 */ /* 0x000fce000f8e020a */
[----:B------:R-:W-:Y:S05]  /*0340*/  BRA.U !UP0, `(.L_x_2) ;  /* 0x00000005082c7547 */ /* 0x000fea000b800000 */
[----:B------:R-:W0:Y:S01]  /*0350*/  LDC.64 R4, c[0x0][0x3a0] ;  /* 0x0000e800ff047b82 */ /* 0x000e220000000a00 */
[----:B------:R-:W1:Y:S01]  /*0360*/  LDCU.64 UR6, c[0x0][0x3b0] ;  /* 0x00007600ff0677ac */ /* 0x000e620008000a00 */
[----:B------:R-:W-:Y:S01]  /*0370*/  HFMA2 R0, -RZ, RZ, 0, 0 ;  /* 0x00000000ff007431 */ /* 0x000fe200000001ff */
[----:B------:R-:W-:Y:S01]  /*0380*/  MOV R23, R10 ;  /* 0x0000000a00177202 */ /* 0x000fe20000000f00 */
[----:B------:R-:W-:Y:S01]  /*0390*/  ULOP3.LUT UR15, UR21, 0x7ffffff8, URZ, 0xc0, !UPT ;  /* 0x7ffffff8150f7892 */ /* 0x000fe2000f8ec0ff */
[----:B------:R-:W-:Y:S02]  /*03a0*/  MOV R25, UR20 ;  /* 0x0000001400197c02 */ /* 0x000fe40008000f00 */
[----:B------:R-:W-:Y:S02]  /*03b0*/  MOV R27, R9 ;  /* 0x00000009001b7202 */ /* 0x000fe40000000f00 */
[----:B------:R-:W-:Y:S01]  /*03c0*/  MOV R11, UR19 ;  /* 0x00000013000b7c02 */ /* 0x000fe20008000f00 */
[----:B-1----:R-:W-:-:S04]  /*03d0*/  UIADD3 UR5, UP0, UPT, UR6, 0x10, URZ ;  /* 0x0000001006057890 */ /* 0x002fc8000ff1e0ff */
[----:B------:R-:W-:Y:S01]  /*03e0*/  UIADD3.X UR6, UPT, UPT, URZ, UR7, URZ, UP0, !UPT ;  /* 0x00000007ff067290 */ /* 0x000fe200087fe4ff */
[----:B0-----:R-:W-:Y:S01]  /*03f0*/  IADD3 R4, P0, PT, R4, 0x10, RZ ;  /* 0x0000001004047810 */ /* 0x001fe20007f1e0ff */
[----:B------:R-:W-:Y:S01]  /*0400*/  UIADD3 UR7, UPT, UPT, -UR15, URZ, URZ ;  /* 0x000000ff0f077290 */ /* 0x000fe2000fffe1ff */
[----:B------:R-:W-:Y:S02]  /*0410*/  MOV R6, UR5 ;  /* 0x0000000500067c02 */ /* 0x000fe40008000f00 */
[----:B------:R-:W-:Y:S02]  /*0420*/  IADD3.X R5, PT, PT, RZ, R5, RZ, P0, !PT ;  /* 0x00000005ff057210 */ /* 0x000fe400007fe4ff */
[----:B------:R-:W-:-:S07]  /*0430*/  MOV R7, UR6 ;  /* 0x0000000600077c02 */ /* 0x000fce0008000f00 */
.L_x_3:
[----:B------:R-:W-:-:S04]  /*0440*/  IMAD.WIDE R12, R11, 0x4, R4 ;  /* 0x000000040b0c7825 */ /* 0x000fc800078e0204 */
[----:B------:R-:W-:Y:S01]  /*0450*/  IMAD.WIDE R14, R27, 0x4, R6 ;  /* 0x000000041b0e7825 */ /* 0x000fe200078e0206 */
[----:B------:R-:W2:Y:S04]  /*0460*/  LDG.E R18, desc[UR12][R12.64+-0x10] ;  /* 0xfffff00c0c127981 */ /* 0x000ea8000c1e1900 */
[----:B------:R-:W2:Y:S04]  /*0470*/  LDG.E R19, desc[UR12][R14.64+-0x10] ;  /* 0xfffff00c0e137981 */ /* 0x000ea8000c1e1900 */
[----:B------:R-:W3:Y:S04]  /*0480*/  LDG.E R29, desc[UR12][R12.64+-0xc] ;  /* 0xfffff40c0c1d7981 */ /* 0x000ee8000c1e1900 */
[----:B------:R-:W3:Y:S04]  /*0490*/  LDG.E R20, desc[UR12][R14.64+-0xc] ;  /* 0xfffff40c0e147981 */ /* 0x000ee8000c1e1900 */
[----:B------:R-:W4:Y:S04]  /*04a0*/  LDG.E R16, desc[UR12][R12.64+-0x8] ;  /* 0xfffff80c0c107981 */ /* 0x000f28000c1e1900 */
[----:B------:R-:W4:Y:S04]  /*04b0*/  LDG.E R17, desc[UR12][R14.64+-0x8] ;  /* 0xfffff80c0e117981 */ /* 0x000f28000c1e1900 */
[----:B------:R-:W5:Y:S04]  /*04c0*/  LDG.E R22, desc[UR12][R14.64+-0x4] ;  /* 0xfffffc0c0e167981 */ /* 0x000f68000c1e1900 */
[----:B------:R-:W5:Y:S01]  /*04d0*/  LDG.E R24, desc[UR12][R14.64+0x4] ;  /* 0x0000040c0e187981 */ /* 0x000f62000c1e1900 */
[----:B--2---:R-:W-:-:S03]  /*04e0*/  FFMA R18, R18, R19, R21 ;  /* 0x0000001312127223 */ /* 0x004fc60000000015 */
[----:B------:R-:W5:Y:S04]  /*04f0*/  LDG.E R19, desc[UR12][R12.64+-0x4] ;  /* 0xfffffc0c0c137981 */ /* 0x000f68000c1e1900 */
[----:B------:R-:W2:Y:S01]  /*0500*/  LDG.E R21, desc[UR12][R14.64] ;  /* 0x0000000c0e157981 */ /* 0x000ea2000c1e1900 */
[----:B---3--:R-:W-:-:S03]  /*0510*/  FFMA R29, R29, R20, R18 ;  /* 0x000000141d1d7223 */ /* 0x008fc60000000012 */
[----:B------:R-:W2:Y:S01]  /*0520*/  LDG.E R20, desc[UR12][R12.64] ;  /* 0x0000000c0c147981 */ /* 0x000ea2000c1e1900 */
[----:B----4-:R-:W-:-:S04]  /*0530*/  FFMA R16, R16, R17, R29 ;  /* 0x0000001110107223 */ /* 0x010fc8000000001d */
[----:B-----5:R-:W-:Y:S01]  /*0540*/  FFMA R29, R19, R22, R16 ;  /* 0x00000016131d7223 */ /* 0x020fe20000000010 */
[----:B------:R-:W-:-:S04]  /*0550*/  IMAD.WIDE R16, R25, 0x4, R4 ;  /* 0x0000000419107825 */ /* 0x000fc800078e0204 */
[----:B------:R-:W-:Y:S01]  /*0560*/  IMAD.WIDE R18, R23, 0x4, R6 ;  /* 0x0000000417127825 */ /* 0x000fe200078e0206 */
[----:B------:R-:W3:Y:S03]  /*0570*/  LDG.E R26, desc[UR12][R16.64+0x8] ;  /* 0x0000080c101a7981 */ /* 0x000ee6000c1e1900 */
[----:B--2---:R-:W-:Y:S02]  /*0580*/  FFMA R20, R20, R21, R29 ;  /* 0x0000001514147223 */ /* 0x004fe4000000001d */
[----:B------:R-:W2:Y:S04]  /*0590*/  LDG.E R21, desc[UR12][R16.64+-0x10] ;  /* 0xfffff00c10157981 */ /* 0x000ea8000c1e1900 */
[----:B------:R-:W2:Y:S04]  /*05a0*/  LDG.E R22, desc[UR12][R18.64+-0x10] ;  /* 0xfffff00c12167981 */ /* 0x000ea8000c1e1900 */
[----:B------:R-:W4:Y:S04]  /*05b0*/  LDG.E R29, desc[UR12][R12.64+0x4] ;  /* 0x0000040c0c1d7981 */ /* 0x000f28000c1e1900 */
[----:B------:R-:W5:Y:S01]  /*05c0*/  LDG.E R28, desc[UR12][R16.64+0xc] ;  /* 0x00000c0c101c7981 */ /* 0x000f62000c1e1900 */
[----:B--2---:R-:W-:-:S03]  /*05d0*/  FFMA R21, R21, R22, R0 ;  /* 0x0000001615157223 */ /* 0x004fc60000000000 */
[----:B------:R-:W2:Y:S04]  /*05e0*/  LDG.E R0, desc[UR12][R16.64+-0xc] ;  /* 0xfffff40c10007981 */ /* 0x000ea8000c1e1900 */
[----:B------:R-:W2:Y:S01]  /*05f0*/  LDG.E R22, desc[UR12][R18.64+-0xc] ;  /* 0xfffff40c12167981 */ /* 0x000ea2000c1e1900 */
[----:B----4-:R-:W-:-:S03]  /*0600*/  FFMA R20, R29, R24, R20 ;  /* 0x000000181d147223 */ /* 0x010fc60000000014 */
[----:B------:R-:W4:Y:S04]  /*0610*/  LDG.E R29, desc[UR12][R16.64+-0x8] ;  /* 0xfffff80c101d7981 */ /* 0x000f28000c1e1900 */
[----:B------:R-:W4:Y:S01]  /*0620*/  LDG.E R24, desc[UR12][R18.64+-0x8] ;  /* 0xfffff80c12187981 */ /* 0x000f22000c1e1900 */
        /* <DEDUP_REMOVED lines=8> */
[----:B------:R-:W3:Y:S01]  /*06b0*/  LDG.E R22, desc[UR12][R12.64+0xc] ;  /* 0x00000c0c0c167981 */ /* 0x000ee2000c1e1900 */
[----:B----4-:R-:W-:-:S03]  /*06c0*/  FFMA R0, R29, R24, R0 ;  /* 0x000000181d007223 */ /* 0x010fc60000000000 */
[----:B------:R-:W2:Y:S04]  /*06d0*/  LDG.E R24, desc[UR12][R14.64+0x8] ;  /* 0x0000080c0e187981 */ /* 0x000ea8000c1e1900 */
[----:B------:R-:W3:Y:S04]  /*06e0*/  LDG.E R29, desc[UR12][R14.64+0xc] ;  /* 0x00000c0c0e1d7981 */ /* 0x000ee8000c1e1900 */
[----:B------:R-:W4:Y:S04]  /*06f0*/  LDG.E R13, desc[UR12][R16.64+0x4] ;  /* 0x0000040c100d7981 */ /* 0x000f28000c1e1900 */
[----:B------:R-:W4:Y:S04]  /*0700*/  LDG.E R12, desc[UR12][R18.64+0x4] ;  /* 0x0000040c120c7981 */ /* 0x000f28000c1e1900 */
[----:B------:R-:W5:Y:S04]  /*0710*/  LDG.E R15, desc[UR12][R18.64+0x8] ;  /* 0x0000080c120f7981 */ /* 0x000f68000c1e1900 */
[----:B------:R-:W5:Y:S01]  /*0720*/  LDG.E R18, desc[UR12][R18.64+0xc] ;  /* 0x00000c0c12127981 */ /* 0x000f62000c1e1900 */
[----:B------:R-:W-:-:S04]  /*0730*/  UIADD3 UR7, UPT, UPT, UR7, 0x8, URZ ;  /* 0x0000000807077890 */ /* 0x000fc8000fffe0ff */
[----:B------:R-:W-:Y:S01]  /*0740*/  UISETP.NE.AND UP0, UPT, UR7, URZ, UPT ;  /* 0x000000ff0700728c */ /* 0x000fe2000bf05270 */
[----:B------:R-:W-:Y:S02]  /*0750*/  IADD3 R11, PT, PT, R11, 0x8, RZ ;  /* 0x000000080b0b7810 */ /* 0x000fe40007ffe0ff */
[----:B------:R-:W-:Y:S02]  /*0760*/  IADD3 R27, PT, PT, R27, 0x8, RZ ;  /* 0x000000081b1b7810 */ /* 0x000fe40007ffe0ff */
[----:B------:R-:W-:Y:S02]  /*0770*/  IADD3 R25, PT, PT, R25, 0x8, RZ ;  /* 0x0000000819197810 */ /* 0x000fe40007ffe0ff */
[----:B------:R-:W-:Y:S01]  /*0780*/  IADD3 R23, PT, PT, R23, 0x8, RZ ;  /* 0x0000000817177810 */ /* 0x000fe20007ffe0ff */
[----:B--2---:R-:W-:-:S04]  /*0790*/  FFMA R21, R21, R24, R20 ;  /* 0x0000001815157223 */ /* 0x004fc80000000014 */
[----:B---3--:R-:W-:Y:S01]  /*07a0*/  FFMA R21, R22, R29, R21 ;  /* 0x0000001d16157223 */ /* 0x008fe20000000015 */
[----:B----4-:R-:W-:-:S04]  /*07b0*/  FFMA R0, R13, R12, R0 ;  /* 0x0000000c0d007223 */ /* 0x010fc80000000000 */
[----:B-----5:R-:W-:-:S04]  /*07c0*/  FFMA R13, R26, R15, R0 ;  /* 0x0000000f1a0d7223 */ /* 0x020fc80000000000 */
[----:B------:R-:W-:Y:S01]  /*07d0*/  FFMA R0, R28, R18, R13 ;  /* 0x000000121c007223 */ /* 0x000fe2000000000d */
[----:B------:R-:W-:Y:S06]  /*07e0*/  BRA.U UP0, `(.L_x_3) ;  /* 0xfffffffd00147547 */ /* 0x000fec000b83ffff */
[----:B------:R-:W-:-:S07]  /*07f0*/  MOV R11, UR15 ;  /* 0x0000000f000b7c02 */ /* 0x000fce0008000f00 */
.L_x_2:
[----:B------:R-:W-:-:S09]  /*0800*/  UISETP.NE.AND UP0, UPT, UR11, URZ, UPT ;  /* 0x000000ff0b00728c */ /* 0x000fd2000bf05270 */
[----:B------:R-:W-:Y:S05]  /*0810*/  BRA.U !UP0, `(.L_x_4) ;  /* 0x0000000508587547 */ /* 0x000fea000b800000 */
[----:B------:R-:W-:Y:S02]  /*0820*/  UIADD3 UR5, UPT, UPT, UR11, -0x1, URZ ;  /* 0xffffffff0b057890 */ /* 0x000fe4000fffe0ff */
[----:B------:R-:W-:Y:S02]  /*0830*/  UISETP.NE.AND UP1, UPT, UR14, URZ, UPT ;  /* 0x000000ff0e00728c */ /* 0x000fe4000bf25270 */
[----:B------:R-:W-:Y:S02]  /*0840*/  UISETP.GE.U32.AND UP0, UPT, UR5, 0x3, UPT ;  /* 0x000000030500788c */ /* 0x000fe4000bf06070 */
[----:B------:R-:W-:Y:S02]  /*0850*/  UIMAD UR6, UR4, UR21, UR18 ;  /* 0x00000015040672a4 */ /* 0x000fe4000f8e0212 */
[----:B------:R-:W-:-:S05]  /*0860*/  UIMAD UR7, UR4, UR21, UR10 ;  /* 0x00000015040772a4 */ /* 0x000fca000f8e020a */
[----:B------:R-:W-:Y:S07]  /*0870*/  BRA.U !UP0, `(.L_x_5) ;  /* 0x00000001088c7547 */ /* 0x000fee000b800000 */
[----:B------:R-:W0:Y:S01]  /*0880*/  LDC.64 R4, c[0x0][0x3a0] ;  /* 0x0000e800ff047b82 */ /* 0x000e220000000a00 */
[----:B------:R-:W-:Y:S02]  /*0890*/  IADD3 R13, PT, PT, R11, UR6, RZ ;  /* 0x000000060b0d7c10 */ /* 0x000fe4000fffe0ff */
[-C--:B------:R-:W-:Y:S02]  /*08a0*/  IADD3 R7, PT, PT, R9, R11.reuse, RZ ;  /* 0x0000000b09077210 */ /* 0x080fe40007ffe0ff */
[----:B------:R-:W-:Y:S02]  /*08b0*/  IADD3 R17, PT, PT, R11, UR7, RZ ;  /* 0x000000070b117c10 */ /* 0x000fe4000fffe0ff */
[----:B------:R-:W-:Y:S01]  /*08c0*/  IADD3 R19, PT, PT, R10, R11, RZ ;  /* 0x0000000b0a137210 */ /* 0x000fe20007ffe0ff */
[----:B------:R-:W1:Y:S01]  /*08d0*/  LDC.64 R14, c[0x0][0x3b0] ;  /* 0x0000ec00ff0e7b82 */ /* 0x000e620000000a00 */
[----:B0-----:R-:W-:-:S04]  /*08e0*/  IMAD.WIDE R12, R13, 0x4, R4 ;  /* 0x000000040d0c7825 */ /* 0x001fc800078e0204 */
[----:B------:R-:W-:Y:S01]  /*08f0*/  IMAD.WIDE R4, R17, 0x4, R4 ;  /* 0x0000000411047825 */ /* 0x000fe200078e0204 */
[----:B------:R-:W2:Y:S03]  /*0900*/  LDG.E R18, desc[UR12][R12.64] ;  /* 0x0000000c0c127981 */ /* 0x000ea6000c1e1900 */
[--C-:B-1----:R-:W-:Y:S01]  /*0910*/  IMAD.WIDE R6, R7, 0x4, R14.reuse ;  /* 0x0000000407067825 */ /* 0x102fe200078e020e */
[----:B------:R-:W3:Y:S03]  /*0920*/  LDG.E R23, desc[UR12][R4.64] ;  /* 0x0000000c04177981 */ /* 0x000ee6000c1e1900 */
[----:B------:R-:W-:Y:S01]  /*0930*/  IMAD.WIDE R14, R19, 0x4, R14 ;  /* 0x00000004130e7825 */ /* 0x000fe200078e020e */
[----:B------:R-:W2:Y:S04]  /*0940*/  LDG.E R26, desc[UR12][R6.64] ;  /* 0x0000000c061a7981 */ /* 0x000ea8000c1e1900 */
[----:B------:R-:W3:Y:S04]  /*0950*/  LDG.E R25, desc[UR12][R14.64] ;  /* 0x0000000c0e197981 */ /* 0x000ee8000c1e1900 */
[----:B------:R-:W4:Y:S04]  /*0960*/  LDG.E R17, desc[UR12][R12.64+0x4] ;  /* 0x0000040c0c117981 */ /* 0x000f28000c1e1900 */
[----:B------:R-:W5:Y:S04]  /*0970*/  LDG.E R22, desc[UR12][R4.64+0x4] ;  /* 0x0000040c04167981 */ /* 0x000f68000c1e1900 */
[----:B------:R-:W4:Y:S04]  /*0980*/  LDG.E R24, desc[UR12][R6.64+0x4] ;  /* 0x0000040c06187981 */ /* 0x000f28000c1e1900 */
[----:B------:R-:W5:Y:S04]  /*0990*/  LDG.E R28, desc[UR12][R14.64+0x4] ;  /* 0x0000040c0e1c7981 */ /* 0x000f68000c1e1900 */
[----:B------:R-:W5:Y:S04]  /*09a0*/  LDG.E R16, desc[UR12][R12.64+0x8] ;  /* 0x0000080c0c107981 */ /* 0x000f68000c1e1900 */
[----:B------:R-:W5:Y:S04]  /*09b0*/  LDG.E R19, desc[UR12][R12.64+0xc] ;  /* 0x00000c0c0c137981 */ /* 0x000f68000c1e1900 */
[----:B------:R-:W5:Y:S04]  /*09c0*/  LDG.E R20, desc[UR12][R4.64+0x8] ;  /* 0x0000080c04147981 */ /* 0x000f68000c1e1900 */
[----:B------:R-:W5:Y:S04]  /*09d0*/  LDG.E R29, desc[UR12][R6.64+0x8] ;  /* 0x0000080c061d7981 */ /* 0x000f68000c1e1900 */
[----:B------:R-:W5:Y:S04]  /*09e0*/  LDG.E R13, desc[UR12][R14.64+0x8] ;  /* 0x0000080c0e0d7981 */ /* 0x000f68000c1e1900 */
[----:B------:R-:W5:Y:S04]  /*09f0*/  LDG.E R27, desc[UR12][R4.64+0xc] ;  /* 0x00000c0c041b7981 */ /* 0x000f68000c1e1900 */
[----:B------:R-:W5:Y:S04]  /*0a00*/  LDG.E R12, desc[UR12][R6.64+0xc] ;  /* 0x00000c0c060c7981 */ /* 0x000f68000c1e1900 */
[----:B------:R-:W5:Y:S01]  /*0a10*/  LDG.E R14, desc[UR12][R14.64+0xc] ;  /* 0x00000c0c0e0e7981 */ /* 0x000f62000c1e1900 */
[----:B------:R-:W-:Y:S01]  /*0a20*/  IADD3 R11, PT, PT, R11, 0x4, RZ ;  /* 0x000000040b0b7810 */ /* 0x000fe20007ffe0ff */
[----:B--2---:R-:W-:Y:S01]  /*0a30*/  FFMA R18, R18, R26, R21 ;  /* 0x0000001a12127223 */ /* 0x004fe20000000015 */
[----:B---3--:R-:W-:-:S03]  /*0a40*/  FFMA R23, R23, R25, R0 ;  /* 0x0000001917177223 */ /* 0x008fc60000000000 */
[----:B----4-:R-:W-:Y:S01]  /*0a50*/  FFMA R17, R17, R24, R18 ;  /* 0x0000001811117223 */ /* 0x010fe20000000012 */
[----:B-----5:R-:W-:-:S03]  /*0a60*/  FFMA R23, R22, R28, R23 ;  /* 0x0000001c16177223 */ /* 0x020fc60000000017 */
[----:B------:R-:W-:Y:S01]  /*0a70*/  FFMA R16, R16, R29, R17 ;  /* 0x0000001d10107223 */ /* 0x000fe20000000011 */
[----:B------:R-:W-:-:S03]  /*0a80*/  FFMA R20, R20, R13, R23 ;  /* 0x0000000d14147223 */ /* 0x000fc60000000017 */
[----:B------:R-:W-:Y:S01]  /*0a90*/  FFMA R21, R19, R12, R16 ;  /* 0x0000000c13157223 */ /* 0x000fe20000000010 */
[----:B------:R-:W-:-:S07]  /*0aa0*/  FFMA R0, R27, R14, R20 ;  /* 0x0000000e1b007223 */ /* 0x000fce0000000014 */
.L_x_5:
[----:B------:R-:W-:Y:S05]  /*0ab0*/  BRA.U !UP1, `(.L_x_4) ;  /* 0x0000000109b07547 */ /* 0x000fea000b800000 */
[----:B------:R-:W-:Y:S02]  /*0ac0*/  UISETP.NE.AND UP0, UPT, UR14, 0x1, UPT ;  /* 0x000000010e00788c */ /* 0x000fe4000bf05270 */
[----:B------:R-:W-:-:S04]  /*0ad0*/  ULOP3.LUT UR5, UR21, 0x1, URZ, 0xc0, !UPT ;  /* 0x0000000115057892 */ /* 0x000fc8000f8ec0ff */
[----:B------:R-:W-:-:S03]  /*0ae0*/  UISETP.NE.U32.AND UP1, UPT, UR5, 0x1, UPT ;  /* 0x000000010500788c */ /* 0x000fc6000bf25070 */
[----:B------:R-:W-:Y:S08]  /*0af0*/  BRA.U !UP0, `(.L_x_6) ;  /* 0x00000001085c7547 */ /* 0x000ff0000b800000 */
        /* <DEDUP_REMOVED lines=13> */
[----:B------:R-:W4:Y:S04]  /*0bd0*/  LDG.E R19, desc[UR12][R14.64] ;  /* 0x0000000c0e137981 */ /* 0x000f28000c1e1900 */
[----:B------:R-:W4:Y:S04]  /*0be0*/  LDG.E R18, desc[UR12][R12.64] ;  /* 0x0000000c0c127981 */ /* 0x000f28000c1e1900 */
[----:B------:R-:W3:Y:S04]  /*0bf0*/  LDG.E R20, desc[UR12][R4.64+0x4] ;  /* 0x0000040c04147981 */ /* 0x000ee8000c1e1900 */
[----:B------:R-:W5:Y:S04]  /*0c00*/  LDG.E R25, desc[UR12][R14.64+0x4] ;  /* 0x0000040c0e197981 */ /* 0x000f68000c1e1900 */
[----:B------:R-:W5:Y:S01]  /*0c10*/  LDG.E R22, desc[UR12][R12.64+0x4] ;  /* 0x0000040c0c167981 */ /* 0x000f62000c1e1900 */
[----:B------:R-:W-:Y:S01]  /*0c20*/  IADD3 R11, PT, PT, R11, 0x2, RZ ;  /* 0x000000020b0b7810 */ /* 0x000fe20007ffe0ff */
[----:B--2---:R-:W-:Y:S01]  /*0c30*/  FFMA R16, R16, R17, R21 ;  /* 0x0000001110107223 */ /* 0x004fe20000000015 */
[----:B----4-:R-:W-:-:S03]  /*0c40*/  FFMA R0, R19, R18, R0 ;  /* 0x0000001213007223 */ /* 0x010fc60000000000 */
[----:B---3--:R-:W-:Y:S01]  /*0c50*/  FFMA R21, R23, R20, R16 ;  /* 0x0000001417157223 */ /* 0x008fe20000000010 */
[----:B-----5:R-:W-:-:S07]  /*0c60*/  FFMA R0, R25, R22, R0 ;  /* 0x0000001619007223 */ /* 0x020fce0000000000 */
.L_x_6:
[----:B------:R-:W-:Y:S05]  /*0c70*/  BRA.U UP1, `(.L_x_4) ;  /* 0x0000000101407547 */ /* 0x000fea000b800000 */
[----:B------:R-:W0:Y:S01]  /*0c80*/  LDC.64 R12, c[0x0][0x3a0] ;  /* 0x0000e800ff0c7b82 */ /* 0x000e220000000a00 */
[C---:B------:R-:W-:Y:S02]  /*0c90*/  IADD3 R7, PT, PT, R11.reuse, UR6, RZ ;  /* 0x000000060b077c10 */ /* 0x040fe4000fffe0ff */
[----:B------:R-:W-:Y:S02]  /*0ca0*/  IADD3 R17, PT, PT, R11, UR7, RZ ;  /* 0x000000070b117c10 */ /* 0x000fe4000fffe0ff */
[-C--:B------:R-:W-:Y:S02]  /*0cb0*/  IADD3 R15, PT, PT, R9, R11.reuse, RZ ;  /* 0x0000000b090f7210 */ /* 0x080fe40007ffe0ff */
[----:B------:R-:W-:Y:S01]  /*0cc0*/  IADD3 R11, PT, PT, R10, R11, RZ ;  /* 0x0000000b0a0b7210 */ /* 0x000fe20007ffe0ff */
[----:B------:R-:W1:Y:S01]  /*0cd0*/  LDC.64 R4, c[0x0][0x3b0] ;  /* 0x0000ec00ff047b82 */ /* 0x000e620000000a00 */
[----:B0-----:R-:W-:-:S04]  /*0ce0*/  IMAD.WIDE R6, R7, 0x4, R12 ;  /* 0x0000000407067825 */ /* 0x001fc800078e020c */
[----:B------:R-:W-:Y:S02]  /*0cf0*/  IMAD.WIDE R12, R17, 0x4, R12 ;  /* 0x00000004110c7825 */ /* 0x000fe400078e020c */
[----:B------:R-:W2:Y:S02]  /*0d00*/  LDG.E R6, desc[UR12][R6.64] ;  /* 0x0000000c06067981 */ /* 0x000ea4000c1e1900 */
[--C-:B-1----:R-:W-:Y:S02]  /*0d10*/  IMAD.WIDE R14, R15, 0x4, R4.reuse ;  /* 0x000000040f0e7825 */ /* 0x102fe400078e0204 */
[----:B------:R-:W3:Y:S02]  /*0d20*/  LDG.E R13, desc[UR12][R12.64] ;  /* 0x0000000c0c0d7981 */ /* 0x000ee4000c1e1900 */
[----:B------:R-:W-:Y:S02]  /*0d30*/  IMAD.WIDE R4, R11, 0x4, R4 ;  /* 0x000000040b047825 */ /* 0x000fe400078e0204 */
[----:B------:R-:W2:Y:S04]  /*0d40*/  LDG.E R14, desc[UR12][R14.64] ;  /* 0x0000000c0e0e7981 */ /* 0x000ea8000c1e1900 */
[----:B------:R-:W3:Y:S01]  /*0d50*/  LDG.E R4, desc[UR12][R4.64] ;  /* 0x0000000c04047981 */ /* 0x000ee2000c1e1900 */
[----:B--2---:R-:W-:Y:S01]  /*0d60*/  FFMA R21, R6, R14, R21 ;  /* 0x0000000e06157223 */ /* 0x004fe20000000015 */
[----:B---3--:R-:W-:-:S07]  /*0d70*/  FFMA R0, R13, R4, R0 ;  /* 0x000000040d007223 */ /* 0x008fce0000000000 */
.L_x_4:
[----:B------:R-:W0:Y:S01]  /*0d80*/  LDC.64 R4, c[0x0][0x3b0] ;  /* 0x0000ec00ff047b82 */ /* 0x000e220000000a00 */
[----:B------:R-:W-:Y:S01]  /*0d90*/  MOV R11, UR8 ;  /* 0x00000008000b7c02 */ /* 0x000fe20008000f00 */
[----:B------:R-:W-:-:S04]  /*0da0*/  FMUL R0, R21, R0 ;  /* 0x0000000015007220 */ /* 0x000fc80000400000 */
[----:B------:R-:W-:Y:S01]  /*0db0*/  IMAD R11, R11, UR17, R2 ;  /* 0x000000110b0b7c24 */ /* 0x000fe2000f8e0202 */
[----:B------:R-:W-:-:S04]  /*0dc0*/  FSETP.GT.AND P0, PT, R0, R3, PT ;  /* 0x000000030000720b */ /* 0x000fc80003f04000 */
[----:B------:R-:W-:Y:S01]  /*0dd0*/  IADD3 R7, PT, PT, R11, UR4, RZ ;  /* 0x000000040b077c10 */ /* 0x000fe2000fffe0ff */
[----:B------:R-:W-:Y:S01]  /*0de0*/  UIADD3 UR4, UPT, UPT, UR4, 0x1, URZ ;  /* 0x0000000104047890 */ /* 0x000fe2000fffe0ff */
[----:B------:R-:W-:-:S03]  /*0df0*/  FSEL R3, R0, R3, P0 ;  /* 0x0000000300037208 */ /* 0x000fc60000000000 */
[----:B------:R-:W-:Y:S01]  /*0e00*/  UISETP.NE.AND UP0, UPT, UR4, UR21, UPT ;  /* 0x000000150400728c */ /* 0x000fe2000bf05270 */
[----:B0-----:R-:W-:-:S05]  /*0e10*/  IMAD.WIDE R4, R7, 0x4, R4 ;  /* 0x0000000407047825 */ /* 0x001fca00078e0204 */
[----:B------:R0:W-:Y:S03]  /*0e20*/  STG.E desc[UR12][R4.64], R0 ;  /* 0x0000000004007986 */ /* 0x0001e6000c10190c */
[----:B------:R-:W-:Y:S05]  /*0e30*/  BRA.U UP0, `(.L_x_7) ;  /* 0xfffffff500207547 */ /* 0x000fea000b83ffff */
[----:B------:R-:W-:Y:S01]  /*0e40*/  UISETP.GE.U32.AND UP0, UPT, UR16, 0xf, UPT ;  /* 0x0000000f1000788c */ /* 0x000fe2000bf06070 */
[----:B------:R-:W-:-:S08]  /*0e50*/  UMOV UR4, URZ ;  /* 0x000000ff00047c82 */ /* 0x000fd00008000000 */
[----:B------:R-:W-:Y:S05]  /*0e60*/  BRA.U !UP0, `(.L_x_8) ;  /* 0x0000001108047547 */ /* 0x000fea000b800000 */
[----:B0-----:R-:W0:Y:S01]  /*0e70*/  LDC.64 R4, c[0x0][0x3b0] ;  /* 0x0000ec00ff047b82 */ /* 0x001e220000000a00 */
[----:B------:R-:W1:Y:S01]  /*0e80*/  LDCU UR6, c[0x0][0x380] ;  /* 0x00007000ff0677ac */ /* 0x000e620008000800 */
[----:B------:R-:W-:-:S05]  /*0e90*/  UMOV UR4, URZ ;  /* 0x000000ff00047c82 */ /* 0x000fca0008000000 */
.L_x_41:
[----:B------:R-:W-:-:S05]  /*0ea0*/  IADD3 R7, PT, PT, R11, UR4, RZ ;  /* 0x000000040b077c10 */ /* 0x000fca000fffe0ff */
[----:B0-----:R-:W-:-:S05]  /*0eb0*/  IMAD.WIDE R6, R7, 0x4, R4 ;  /* 0x0000000407067825 */ /* 0x001fca00078e0204 */
[----:B------:R-:W2:Y:S01]  /*0ec0*/  LDG.E R0, desc[UR12][R6.64] ;  /* 0x0000000c06007981 */ /* 0x000ea2000c1e1900 */
[----:B------:R-:W0:Y:S01]  /*0ed0*/  MUFU.RCP R12, R3 ;  /* 0x00000003000c7308 */ /* 0x000e220000001000 */
[----:B------:R-:W-:Y:S01]  /*0ee0*/  BSSY.RECONVERGENT B2, `(.L_x_9) ;  /* 0x000000b000027945 */ /* 0x000fe20003800200 */
[----:B0-----:R-:W-:-:S04]  /*0ef0*/  FFMA R13, -R3, R12, 1 ;  /* 0x3f800000030d7423 */ /* 0x001fc8000000010c */
[----:B------:R-:W-:Y:S02]  /*0f00*/  FFMA R13, R12, R13, R12 ;  /* 0x0000000d0c0d7223 */ /* 0x000fe4000000000c */
[----:B--2---:R-:W0:Y:S02]  /*0f10*/  FCHK P0, R0, R3 ;  /* 0x0000000300007302 */ /* 0x004e240000000000 */
[----:B------:R-:W-:-:S04]  /*0f20*/  FFMA R12, R0, R13, RZ ;  /* 0x0000000d000c7223 */ /* 0x000fc800000000ff */
[----:B------:R-:W-:-:S04]  /*0f30*/  FFMA R14, -R3, R12, R0 ;  /* 0x0000000c030e7223 */ /* 0x000fc80000000100 */
[----:B------:R-:W-:Y:S01]  /*0f40*/  FFMA R13, R13, R14, R12 ;  /* 0x0000000e0d0d7223 */ /* 0x000fe2000000000c */
[----:B0-----:R-:W-:Y:S06]  /*0f50*/  @!P0 BRA `(.L_x_10) ;  /* 0x00000000000c8947 */ /* 0x001fec0003800000 */
[----:B------:R-:W-:-:S07]  /*0f60*/  MOV R12, 0xf80 ;  /* 0x00000f80000c7802 */ /* 0x000fce0000000f00 */
[----:B-1----:R-:W-:Y:S05]  /*0f70*/  CALL.REL.NOINC `($__internal_0_$__cuda_sm3x_div_rn_noftz_f32_slowpath) ;  /* 0x0000003800607944 */ /* 0x002fea0003c00000 */
[----:B------:R-:W-:-:S07]  /*0f80*/  MOV R13, R15 ;  /* 0x0000000f000d7202 */ /* 0x000fce0000000f00 */
.L_x_10:
[----:B-1----:R-:W-:Y:S05]  /*0f90*/  BSYNC.RECONVERGENT B2 ;  /* 0x0000000000027941 */ /* 0x002fea0003800200 */
.L_x_9:
[----:B------:R-:W2:Y:S01]  /*0fa0*/  LDG.E R14, desc[UR12][R6.64+0x4] ;  /* 0x0000040c060e7981 */ /* 0x000ea2000c1e1900 */
[----:B------:R-:W0:Y:S01]  /*0fb0*/  MUFU.RCP R0, R3 ;  /* 0x0000000300007308 */ /* 0x000e220000001000 */
[----:B------:R-:W-:Y:S02]  /*0fc0*/  BSSY.RECONVERGENT B2, `(.L_x_11) ;  /* 0x000000c000027945 */ /* 0x000fe40003800200 */
[----:B------:R1:W-:Y:S01]  /*0fd0*/  STG.E desc[UR12][R6.64], R13 ;  /* 0x0000000d06007986 */ /* 0x0003e2000c10190c */
[----:B0-----:R-:W-:-:S04]  /*0fe0*/  FFMA R15, -R3, R0, 1 ;  /* 0x3f800000030f7423 */ /* 0x001fc80000000100 */
[----:B------:R-:W-:Y:S01]  /*0ff0*/  FFMA R0, R0, R15, R0 ;  /* 0x0000000f00007223 */ /* 0x000fe20000000000 */
[----:B--2---:R-:W0:Y:S03]  /*1000*/  FCHK P0, R14, R3 ;  /* 0x000000030e007302 */ /* 0x004e260000000000 */
[----:B------:R-:W-:-:S04]  /*1010*/  FFMA R12, R0, R14, RZ ;  /* 0x0000000e000c7223 */ /* 0x000fc800000000ff */
[----:B------:R-:W-:-:S04]  /*1020*/  FFMA R15, -R3, R12, R14 ;  /* 0x0000000c030f7223 */ /* 0x000fc8000000010e */
[----:B------:R-:W-:Y:S01]  /*1030*/  FFMA R15, R0, R15, R12 ;  /* 0x0000000f000f7223 */ /* 0x000fe2000000000c */
[----:B01----:R-:W-:Y:S06]  /*1040*/  @!P0 BRA `(.L_x_12) ;  /* 0x00000000000c8947 */ /* 0x003fec0003800000 */
[----:B------:R-:W-:Y:S02]  /*1050*/  MOV R0, R14 ;  /* 0x0000000e00007202 */ /* 0x000fe40000000f00 */
[----:B------:R-:W-:-:S07]  /*1060*/  MOV R12, 0x1080 ;  /* 0x00001080000c7802 */ /* 0x000fce0000000f00 */
[----:B------:R-:W-:Y:S05]  /*1070*/  CALL.REL.NOINC `($__internal_0_$__cuda_sm3x_div_rn_noftz_f32_slowpath) ;  /* 0x0000003800207944 */ /* 0x000fea0003c00000 */
.L_x_12:
[----:B------:R-:W-:Y:S05]  /*1080*/  BSYNC.RECONVERGENT B2 ;  /* 0x0000000000027941 */ /* 0x000fea0003800200 */
.L_x_11:
        /* <DEDUP_REMOVED lines=14> */
[----:B------:R-:W-:-:S07]  /*1170*/  MOV R13, R15 ;  /* 0x0000000f000d7202 */ /* 0x000fce0000000f00 */
.L_x_14:
[----:B------:R-:W-:Y:S05]  /*1180*/  BSYNC.RECONVERGENT B2 ;  /* 0x0000000000027941 */ /* 0x000fea0003800200 */
.L_x_13:
        /* <DEDUP_REMOVED lines=14> */
.L_x_16:
[----:B------:R-:W-:Y:S05]  /*1270*/  BSYNC.RECONVERGENT B2 ;  /* 0x0000000000027941 */ /* 0x000fea0003800200 */
.L_x_15:
        /* <DEDUP_REMOVED lines=15> */
.L_x_18:
[----:B------:R-:W-:Y:S05]  /*1370*/  BSYNC.RECONVERGENT B2 ;  /* 0x0000000000027941 */ /* 0x000fea0003800200 */
.L_x_17:
        /* <DEDUP_REMOVED lines=14> */
.L_x_20:
[----:B------:R-:W-:Y:S05]  /*1460*/  BSYNC.RECONVERGENT B2 ;  /* 0x0000000000027941 */ /* 0x000fea0003800200 */
.L_x_19:
        /* <DEDUP_REMOVED lines=15> */
.L_x_22:
[----:B------:R-:W-:Y:S05]  /*1560*/  BSYNC.RECONVERGENT B2 ;  /* 0x0000000000027941 */ /* 0x000fea0003800200 */
.L_x_21:
        /* <DEDUP_REMOVED lines=14> */
.L_x_24:
[----:B------:R-:W-:Y:S05]  /*1650*/  BSYNC.RECONVERGENT B2 ;  /* 0x0000000000027941 */ /* 0x000fea0003800200 */
.L_x_23:
        /* <DEDUP_REMOVED lines=15> */
.L_x_26:
[----:B------:R-:W-:Y:S05]  /*1750*/  BSYNC.RECONVERGENT B2 ;  /* 0x0000000000027941 */ /* 0x000fea0003800200 */
.L_x_25:
        /* <DEDUP_REMOVED lines=14> */
.L_x_28:
[----:B------:R-:W-:Y:S05]  /*1840*/  BSYNC.RECONVERGENT B2 ;  /* 0x0000000000027941 */ /* 0x000fea0003800200 */
.L_x_27:
        /* <DEDUP_REMOVED lines=15> */
.L_x_30:
[----:B------:R-:W-:Y:S05]  /*1940*/  BSYNC.RECONVERGENT B2 ;  /* 0x0000000000027941 */ /* 0x000fea0003800200 */
.L_x_29:
        /* <DEDUP_REMOVED lines=14> */
.L_x_32:
[----:B------:R-:W-:Y:S05]  /*1a30*/  BSYNC.RECONVERGENT B2 ;  /* 0x0000000000027941 */ /* 0x000fea0003800200 */
.L_x_31:
        /* <DEDUP_REMOVED lines=15> */
.L_x_34:
[----:B------:R-:W-:Y:S05]  /*1b30*/  BSYNC.RECONVERGENT B2 ;  /* 0x0000000000027941 */ /* 0x000fea0003800200 */
.L_x_33:
        /* <DEDUP_REMOVED lines=14> */
.L_x_36:
[----:B------:R-:W-:Y:S05]  /*1c20*/  BSYNC.RECONVERGENT B2 ;  /* 0x0000000000027941 */ /* 0x000fea0003800200 */
.L_x_35:
        /* <DEDUP_REMOVED lines=15> */
.L_x_38:
[----:B------:R-:W-:Y:S05]  /*1d20*/  BSYNC.RECONVERGENT B2 ;  /* 0x0000000000027941 */ /* 0x000fea0003800200 */
.L_x_37:
        /* <DEDUP_REMOVED lines=14> */
.L_x_40:
[----:B------:R-:W-:Y:S05]  /*1e10*/  BSYNC.RECONVERGENT B2 ;  /* 0x0000000000027941 */ /* 0x000fea0003800200 */
.L_x_39:
[----:B------:R2:W-:Y:S01]  /*1e20*/  STG.E desc[UR12][R6.64+0x3c], R15 ;  /* 0x00003c0f06007986 */ /* 0x0005e2000c10190c */
[----:B------:R-:W-:Y:S02]  /*1e30*/  UIADD3 UR4, UPT, UPT, UR4, 0x10, URZ ;  /* 0x0000001004047890 */ /* 0x000fe4000fffe0ff */
[----:B------:R-:W-:-:S04]  /*1e40*/  ULOP3.LUT UR5, UR6, 0x7ffffff0, URZ, 0xc0, !UPT ;  /* 0x7ffffff006057892 */ /* 0x000fc8000f8ec0ff */
[----:B------:R-:W-:-:S09]  /*1e50*/  UISETP.NE.AND UP0, UPT, UR4, UR5, UPT ;  /* 0x000000050400728c */ /* 0x000fd2000bf05270 */
[----:B--2---:R-:W-:Y:S05]  /*1e60*/  BRA.U UP0, `(.L_x_41) ;  /* 0xfffffff1000c7547 */ /* 0x004fea000b83ffff */
[----:B------:R-:W-:-:S05]  /*1e70*/  UMOV UR4, UR5 ;  /* 0x0000000500047c82 */ /* 0x000fca0008000000 */
.L_x_8:
[----:B------:R-:W-:-:S09]  /*1e80*/  UISETP.NE.AND UP0, UPT, UR9, URZ, UPT ;  /* 0x000000ff0900728c */ /* 0x000fd2000bf05270 */
[----:B------:R-:W-:Y:S05]  /*1e90*/  BRA.U !UP0, `(.L_x_42) ;  /* 0x0000001108247547 */ /* 0x000fea000b800000 */
[----:B------:R-:W-:-:S04]  /*1ea0*/  UIADD3 UR5, UPT, UPT, UR9, -0x1, URZ ;  /* 0xffffffff09057890 */ /* 0x000fc8000fffe0ff */
[----:B------:R-:W-:-:S09]  /*1eb0*/  UISETP.GE.U32.AND UP0, UPT, UR5, 0x7, UPT ;  /* 0x000000070500788c */ /* 0x000fd2000bf06070 */
[----:B------:R-:W-:Y:S05]  /*1ec0*/  BRA.U !UP0, `(.L_x_43) ;  /* 0x0000000908107547 */ /* 0x000fea000b800000 */
[----:B0-----:R-:W0:Y:S01]  /*1ed0*/  LDC.64 R4, c[0x0][0x3b0] ;  /* 0x0000ec00ff047b82 */ /* 0x001e220000000a00 */
        /* <DEDUP_REMOVED lines=12> */
[----:B------:R-:W-:Y:S02]  /*1fa0*/  MOV R0, R12 ;  /* 0x0000000c00007202 */ /* 0x000fe40000000f00 */
[----:B------:R-:W-:-:S07]  /*1fb0*/  MOV R12, 0x1fd0 ;  /* 0x00001fd0000c7802 */ /* 0x000fce0000000f00 */
[----:B------:R-:W-:Y:S05]  /*1fc0*/  CALL.REL.NOINC `($__internal_0_$__cuda_sm3x_div_rn_noftz_f32_slowpath) ;  /* 0x00000028004c7944 */ /* 0x000fea0003c00000 */
[----:B------:R-:W-:-:S07]  /*1fd0*/  MOV R7, R15 ;  /* 0x0000000f00077202 */ /* 0x000fce0000000f00 */
.L_x_45:
[----:B------:R-:W-:Y:S05]  /*1fe0*/  BSYNC.RECONVERGENT B2 ;  /* 0x0000000000027941 */ /* 0x000fea0003800200 */
.L_x_44:
        /* <DEDUP_REMOVED lines=15> */
.L_x_47:
[----:B------:R-:W-:Y:S05]  /*20e0*/  BSYNC.RECONVERGENT B2 ;  /* 0x0000000000027941 */ /* 0x000fea0003800200 */
.L_x_46:
        /* <DEDUP_REMOVED lines=15> */
.L_x_49:
[----:B------:R-:W-:Y:S05]  /*21e0*/  BSYNC.RECONVERGENT B2 ;  /* 0x0000000000027941 */ /* 0x000fea0003800200 */
.L_x_48:
        /* <DEDUP_REMOVED lines=15> */
.L_x_51:
[----:B------:R-:W-:Y:S05]  /*22e0*/  BSYNC.RECONVERGENT B2 ;  /* 0x0000000000027941 */ /* 0x000fea0003800200 */
.L_x_50:
        /* <DEDUP_REMOVED lines=15> */
.L_x_53:
[----:B------:R-:W-:Y:S05]  /*23e0*/  BSYNC.RECONVERGENT B2 ;  /* 0x0000000000027941 */ /* 0x000fea0003800200 */
.L_x_52:
        /* <DEDUP_REMOVED lines=15> */
.L_x_55:
[----:B------:R-:W-:Y:S05]  /*24e0*/  BSYNC.RECONVERGENT B2 ;  /* 0x0000000000027941 */ /* 0x000fea0003800200 */
.L_x_54:
        /* <DEDUP_REMOVED lines=15> */
.L_x_57:
[----:B------:R-:W-:Y:S05]  /*25e0*/  BSYNC.RECONVERGENT B2 ;  /* 0x0000000000027941 */ /* 0x000fea0003800200 */
.L_x_56:
        /* <DEDUP_REMOVED lines=15> */
.L_x_59:
[----:B------:R-:W-:Y:S05]  /*26e0*/  BSYNC.RECONVERGENT B2 ;  /* 0x0000000000027941 */ /* 0x000fea0003800200 */
.L_x_58:
[----:B------:R1:W-:Y:S01]  /*26f0*/  STG.E desc[UR12][R4.64+0x1c], R13 ;  /* 0x00001c0d04007986 */ /* 0x0003e2000c10190c */
[----:B------:R-:W-:-:S12]  /*2700*/  UIADD3 UR4, UPT, UPT, UR4, 0x8, URZ ;  /* 0x0000000804047890 */ /* 0x000fd8000fffe0ff */
.L_x_43:
[----:B------:R-:W-:-:S09]  /*2710*/  UISETP.NE.AND UP0, UPT, UR11, URZ, UPT ;  /* 0x000000ff0b00728c */ /* 0x000fd2000bf05270 */
[----:B------:R-:W-:Y:S05]  /*2720*/  BRA.U !UP0, `(.L_x_42) ;  /* 0x0000000908007547 */ /* 0x000fea000b800000 */
[----:B------:R-:W-:-:S04]  /*2730*/  UIADD3 UR5, UPT, UPT, UR11, -0x1, URZ ;  /* 0xffffffff0b057890 */ /* 0x000fc8000fffe0ff */
[----:B------:R-:W-:-:S09]  /*2740*/  UISETP.GE.U32.AND UP0, UPT, UR5, 0x3, UPT ;  /* 0x000000030500788c */ /* 0x000fd2000bf06070 */
[----:B------:R-:W-:Y:S05]  /*2750*/  BRA.U !UP0, `(.L_x_60) ;  /* 0x0000000508107547 */ /* 0x000fea000b800000 */
[----:B01----:R-:W0:Y:S01]  /*2760*/  LDC.64 R4, c[0x0][0x3b0] ;  /* 0x0000ec00ff047b82 */ /* 0x003e220000000a00 */
        /* <DEDUP_REMOVED lines=16> */
.L_x_62:
[----:B------:R-:W-:Y:S05]  /*2870*/  BSYNC.RECONVERGENT B2 ;  /* 0x0000000000027941 */ /* 0x000fea0003800200 */
.L_x_61:
        /* <DEDUP_REMOVED lines=15> */
.L_x_64:
[----:B------:R-:W-:Y:S05]  /*2970*/  BSYNC.RECONVERGENT B2 ;  /* 0x0000000000027941 */ /* 0x000fea0003800200 */
.L_x_63:
        /* <DEDUP_REMOVED lines=15> */
.L_x_66:
[----:B------:R-:W-:Y:S05]  /*2a70*/  BSYNC.RECONVERGENT B2 ;  /* 0x0000000000027941 */ /* 0x000fea0003800200 */
.L_x_65:
        /* <DEDUP_REMOVED lines=15> */
.L_x_68:
[----:B------:R-:W-:Y:S05]  /*2b70*/  BSYNC.RECONVERGENT B2 ;  /* 0x0000000000027941 */ /* 0x000fea0003800200 */
.L_x_67:
[----:B------:R2:W-:Y:S01]  /*2b80*/  STG.E desc[UR12][R4.64+0xc], R13 ;  /* 0x00000c0d04007986 */ /* 0x0005e2000c10190c */
[----:B------:R-:W-:-:S12]  /*2b90*/  UIADD3 UR4, UPT, UPT, UR4, 0x4, URZ ;  /* 0x0000000404047890 */ /* 0x000fd8000fffe0ff */
.L_x_60:
[----:B------:R-:W-:-:S09]  /*2ba0*/  UISETP.NE.AND UP0, UPT, UR14, URZ, UPT ;  /* 0x000000ff0e00728c */ /* 0x000fd2000bf05270 */
[----:B------:R-:W-:Y:S05]  /*2bb0*/  BRA.U !UP0, `(.L_x_42) ;  /* 0x0000000108dc7547 */ /* 0x000fea000b800000 */
[----:B012---:R-:W0:Y:S01]  /*2bc0*/  LDC.64 R4, c[0x0][0x3b0] ;  /* 0x0000ec00ff047b82 */ /* 0x007e220000000a00 */
[----:B------:R-:W-:-:S05]  /*2bd0*/  IADD3 R7, PT, PT, R11, UR4, RZ ;  /* 0x000000040b077c10 */ /* 0x000fca000fffe0ff */
[----:B0-----:R-:W-:-:S05]  /*2be0*/  IMAD.WIDE R4, R7, 0x4, R4 ;  /* 0x0000000407047825 */ /* 0x001fca00078e0204 */
[----:B------:R-:W2:Y:S01]  /*2bf0*/  LDG.E R12, desc[UR12][R4.64] ;  /* 0x0000000c040c7981 */ /* 0x000ea2000c1e1900 */
[----:B------:R-:W0:Y:S01]  /*2c00*/  MUFU.RCP R0, R3 ;  /* 0x0000000300007308 */ /* 0x000e220000001000 */
[----:B------:R-:W-:Y:S01]  /*2c10*/  UISETP.NE.AND UP0, UPT, UR14, 0x1, UPT ;  /* 0x000000010e00788c */ /* 0x000fe2000bf05270 */
[----:B------:R-:W-:Y:S01]  /*2c20*/  BSSY.RECONVERGENT B2, `(.L_x_69) ;  /* 0x000000c000027945 */ /* 0x000fe20003800200 */
[----:B0-----:R-:W-:-:S04]  /*2c30*/  FFMA R7, -R3, R0, 1 ;  /* 0x3f80000003077423 */ /* 0x001fc80000000100 */
[----:B------:R-:W-:Y:S01]  /*2c40*/  FFMA R0, R0, R7, R0 ;  /* 0x0000000700007223 */ /* 0x000fe20000000000 */
[----:B--2---:R-:W0:Y:S03]  /*2c50*/  FCHK P0, R12, R3 ;  /* 0x000000030c007302 */ /* 0x004e260000000000 */
        /* <DEDUP_REMOVED lines=8> */
.L_x_70:
[----:B------:R-:W-:Y:S05]  /*2ce0*/  BSYNC.RECONVERGENT B2 ;  /* 0x0000000000027941 */ /* 0x000fea0003800200 */
.L_x_69:
[----:B------:R3:W-:Y:S01]  /*2cf0*/  STG.E desc[UR12][R4.64], R7 ;  /* 0x0000000704007986 */ /* 0x0007e2000c10190c */
[----:B------:R-:W-:Y:S05]  /*2d00*/  BRA.U !UP0, `(.L_x_42) ;  /* 0x0000000108887547 */ /* 0x000fea000b800000 */
[----:B------:R-:W2:Y:S01]  /*2d10*/  LDG.E R12, desc[UR12][R4.64+0x4] ;  /* 0x0000040c040c7981 */ /* 0x000ea2000c1e1900 */
[----:B------:R-:W3:Y:S01]  /*2d20*/  MUFU.RCP R0, R3 ;  /* 0x0000000300007308 */ /* 0x000ee20000001000 */
[----:B------:R-:W-:Y:S01]  /*2d30*/  UISETP.NE.AND UP0, UPT, UR14, 0x2, UPT ;  /* 0x000000020e00788c */ /* 0x000fe2000bf05270 */
[----:B------:R-:W-:Y:S01]  /*2d40*/  BSSY.RECONVERGENT B2, `(.L_x_71) ;  /* 0x000000c000027945 */ /* 0x000fe20003800200 */
[----:B---3--:R-:W-:-:S04]  /*2d50*/  FFMA R7, -R3, R0, 1 ;  /* 0x3f80000003077423 */ /* 0x008fc80000000100 */
        /* <DEDUP_REMOVED lines=10> */
.L_x_72:
[----:B------:R-:W-:Y:S05]  /*2e00*/  BSYNC.RECONVERGENT B2 ;  /* 0x0000000000027941 */ /* 0x000fea0003800200 */
.L_x_71:
[----:B------:R4:W-:Y:S01]  /*2e10*/  STG.E desc[UR12][R4.64+0x4], R7 ;  /* 0x0000040704007986 */ /* 0x0009e2000c10190c */
[----:B------:R-:W-:Y:S05]  /*2e20*/  BRA.U !UP0, `(.L_x_42) ;  /* 0x0000000108407547 */ /* 0x000fea000b800000 */
[----:B------:R-:W2:Y:S01]  /*2e30*/  LDG.E R12, desc[UR12][R4.64+0x8] ;  /* 0x0000080c040c7981 */ /* 0x000ea2000c1e1900 */
[----:B------:R-:W4:Y:S01]  /*2e40*/  MUFU.RCP R0, R3 ;  /* 0x0000000300007308 */ /* 0x000f220000001000 */
[----:B------:R-:W-:Y:S01]  /*2e50*/  BSSY.RECONVERGENT B2, `(.L_x_73) ;  /* 0x000000c000027945 */ /* 0x000fe20003800200 */
[----:B----4-:R-:W-:-:S04]  /*2e60*/  FFMA R7, -R3, R0, 1 ;  /* 0x3f80000003077423 */ /* 0x010fc80000000100 */
        /* <DEDUP_REMOVED lines=10> */
.L_x_74:
[----:B------:R-:W-:Y:S05]  /*2f10*/  BSYNC.RECONVERGENT B2 ;  /* 0x0000000000027941 */ /* 0x000fea0003800200 */
.L_x_73:
[----:B------:R0:W-:Y:S02]  /*2f20*/  STG.E desc[UR12][R4.64+0x8], R7 ;  /* 0x0000080704007986 */ /* 0x0001e4000c10190c */
.L_x_42:
[----:B01234-:R-:W0:Y:S01]  /*2f30*/  LDC.64 R4, c[0x0][0x3b0] ;  /* 0x0000ec00ff047b82 */ /* 0x01fe220000000a00 */
[----:B------:R-:W1:Y:S02]  /*2f40*/  LDCU UR10, c[0x0][0x380] ;  /* 0x00007000ff0a77ac */ /* 0x000e640008000800 */
[----:B-1----:R-:W-:Y:S02]  /*2f50*/  IADD3 R7, PT, PT, R9, UR10, RZ ;  /* 0x0000000a09077c10 */ /* 0x002fe4000fffe0ff */
[----:B------:R-:W-:-:S03]  /*2f60*/  IADD3 R13, PT, PT, R10, UR10, RZ ;  /* 0x0000000a0a0d7c10 */ /* 0x000fc6000fffe0ff */
[----:B0-----:R-:W-:-:S04]  /*2f70*/  IMAD.WIDE R6, R7, 0x4, R4 ;  /* 0x0000000407067825 */ /* 0x001fc800078e0204 */
[----:B------:R-:W-:Y:S02]  /*2f80*/  IMAD.WIDE R12, R13, 0x4, R4 ;  /* 0x000000040d0c7825 */ /* 0x000fe400078e0204 */
[----:B------:R-:W2:Y:S04]  /*2f90*/  LDG.E R6, desc[UR12][R6.64] ;  /* 0x0000000c06067981 */ /* 0x000ea8000c1e1900 */
[----:B------:R0:W3:Y:S01]  /*2fa0*/  LDG.E R0, desc[UR12][R12.64] ;  /* 0x0000000c0c007981 */ /* 0x0000e2000c1e1900 */
[C---:B------:R-:W-:Y:S01]  /*2fb0*/  FMUL R10, R3.reuse, 8388608 ;  /* 0x4b000000030a7820 */ /* 0x040fe20000400000 */
[----:B------:R-:W-:Y:S01]  /*2fc0*/  FSETP.GEU.AND P0, PT, R3, 1.175494350822287508e-38, PT ;  /* 0x008000000300780b */ /* 0x000fe20003f0e000 */
[----:B------:R-:W-:Y:S01]  /*2fd0*/  HFMA2 R15, -RZ, RZ, 1.5048828125, 33.21875 ;  /* 0x3e055027ff0f7431 */ /* 0x000fe200000001ff */
[----:B------:R-:W-:Y:S01]  /*2fe0*/  IADD3 R11, PT, PT, R11, UR10, RZ ;  /* 0x0000000a0b0b7c10 */ /* 0x000fe2000fffe0ff */
[----:B------:R-:W-:Y:S01]  /*2ff0*/  UIADD3 UR8, UPT, UPT, UR8, 0x1, URZ ;  /* 0x0000000108087890 */ /* 0x000fe2000fffe0ff */
[----:B------:R-:W-:-:S03]  /*3000*/  FSEL R10, R10, R3, !P0 ;  /* 0x000000030a0a7208 */ /* 0x000fc60004000000 */
[----:B------:R-:W-:Y:S01]  /*3010*/  IMAD.WIDE R4, R11, 0x4, R4 ;  /* 0x000000040b047825 */ /* 0x000fe200078e0204 */
[----:B------:R-:W-:-:S04]  /*3020*/  IADD3 R3, PT, PT, R10, -0x3f2aaaab, RZ ;  /* 0xc0d555550a037810 */ /* 0x000fc80007ffe0ff */
[----:B------:R-:W-:-:S04]  /*3030*/  LOP3.LUT R9, R3, 0xff800000, RZ, 0xc0, !PT ;  /* 0xff80000003097812 */ /* 0x000fc800078ec0ff */
[-C--:B------:R-:W-:Y:S02]  /*3040*/  IADD3 R3, PT, PT, R10, -R9.reuse, RZ ;  /* 0x800000090a037210 */ /* 0x080fe40007ffe0ff */
[----:B0-----:R-:W-:-:S03]  /*3050*/  I2FP.F32.S32 R12, R9 ;  /* 0x00000009000c7245 */ /* 0x001fc60000201400 */
[----:B------:R-:W-:-:S04]  /*3060*/  FADD R14, R3, -1 ;  /* 0xbf800000030e7421 */ /* 0x000fc80000000000 */
[----:B------:R-:W-:-:S04]  /*3070*/  FFMA R3, R14, -R15, 0.14084610342979431152 ;  /* 0x3e1039f60e037423 */ /* 0x000fc8000000080f */
[----:B------:R-:W-:-:S04]  /*3080*/  FFMA R3, R14, R3, -0.12148627638816833496 ;  /* 0xbdf8cdcc0e037423 */ /* 0x000fc80000000003 */
[----:B------:R-:W-:-:S04]  /*3090*/  FFMA R3, R14, R3, 0.13980610668659210205 ;  /* 0x3e0f29550e037423 */ /* 0x000fc80000000003 */
[----:B------:R-:W-:-:S04]  /*30a0*/  FFMA R3, R14, R3, -0.16684235632419586182 ;  /* 0xbe2ad8b90e037423 */ /* 0x000fc80000000003 */
[----:B------:R-:W-:-:S04]  /*30b0*/  FFMA R3, R14, R3, 0.20012299716472625732 ;  /* 0x3e4ced0b0e037423 */ /* 0x000fc80000000003 */
[----:B------:R-:W-:-:S04]  /*30c0*/  FFMA R3, R14, R3, -0.24999669194221496582 ;  /* 0xbe7fff220e037423 */ /* 0x000fc80000000003 */
[----:B------:R-:W-:-:S04]  /*30d0*/  FFMA R3, R14, R3, 0.33333182334899902344 ;  /* 0x3eaaaa780e037423 */ /* 0x000fc80000000003 */
[----:B------:R-:W-:Y:S01]  /*30e0*/  FFMA R7, R14, R3, -0.5 ;  /* 0xbf0000000e077423 */ /* 0x000fe20000000003 */
[----:B------:R-:W-:Y:S02]  /*30f0*/  FSEL R3, RZ, -23, P0 ;  /* 0xc1b80000ff037808 */ /* 0x000fe40000000000 */
[----:B------:R-:W-:Y:S01]  /*3100*/  ISETP.GT.U32.AND P0, PT, R10, 0x7f7fffff, PT ;  /* 0x7f7fffff0a00780c */ /* 0x000fe20003f04070 */
[----:B------:R-:W-:Y:S02]  /*3110*/  FMUL R7, R14, R7 ;  /* 0x000000070e077220 */ /* 0x000fe40000400000 */
[----:B------:R-:W-:Y:S02]  /*3120*/  FFMA R3, R12, 1.1920928955078125e-07, R3 ;  /* 0x340000000c037823 */ /* 0x000fe40000000003 */
[----:B------:R-:W-:Y:S01]  /*3130*/  FFMA R14, R14, R7, R14 ;  /* 0x000000070e0e7223 */ /* 0x000fe2000000000e */
[----:B------:R-:W-:-:S03]  /*3140*/  MOV R7, 0x7f800000 ;  /* 0x7f80000000077802 */ /* 0x000fc60000000f00 */
[----:B------:R-:W-:-:S04]  /*3150*/  FFMA R3, R3, 0.69314718246459960938, R14 ;  /* 0x3f31721803037823 */ /* 0x000fc8000000000e */
[C---:B------:R-:W-:Y:S01]  /*3160*/  @P0 FFMA R3, R10.reuse, R7, +INF ;  /* 0x7f8000000a030423 */ /* 0x040fe20000000007 */
[----:B------:R-:W-:-:S04]  /*3170*/  FSETP.NEU.AND P0, PT, R10, RZ, PT ;  /* 0x000000ff0a00720b */ /* 0x000fc80003f0d000 */
[----:B------:R-:W-:Y:S02]  /*3180*/  FSEL R7, R3, -INF , P0 ;  /* 0xff80000003077808 */ /* 0x000fe40000000000 */
[----:B------:R-:W0:Y:S02]  /*3190*/  LDC R3, c[0x0][0x388] ;  /* 0x0000e200ff037b82 */ /* 0x000e240000000800 */
[----:B0-----:R-:W-:Y:S01]  /*31a0*/  ISETP.NE.AND P0, PT, R3, UR8, PT ;  /* 0x0000000803007c0c */ /* 0x001fe2000bf05270 */
[----:B--2---:R-:W-:-:S04]  /*31b0*/  FADD R7, R7, R6 ;  /* 0x0000000607077221 */ /* 0x004fc80000000000 */
[----:B---3--:R-:W-:-:S05]  /*31c0*/  FADD R7, R7, R0 ;  /* 0x0000000007077221 */ /* 0x008fca0000000000 */
[----:B------:R0:W-:Y:S03]  /*31d0*/  STG.E desc[UR12][R4.64], R7 ;  /* 0x0000000704007986 */ /* 0x0001e6000c10190c */
[----:B------:R-:W-:Y:S05]  /*31e0*/  @!P0 BRA `(.L_x_0) ;  /* 0x00000008004c8947 */ /* 0x000fea0003800000 */
[----:B------:R-:W-:Y:S05]  /*31f0*/  BRA `(.L_x_75) ;  /* 0xffffffcc00dc7947 */ /* 0x000fea000383ffff */
.L_x_1:
[C---:B------:R-:W-:Y:S02]  /*3200*/  IADD3 R4, PT, PT, -R3.reuse, UR5, RZ ;  /* 0x0000000503047c10 */ /* 0x040fe4000fffe1ff */
[----:B------:R-:W-:Y:S02]  /*3210*/  IADD3 R0, PT, PT, R3, -UR5, RZ ;  /* 0x8000000503007c10 */ /* 0x000fe4000fffe0ff */
[----:B------:R-:W-:Y:S02]  /*3220*/  ISETP.GT.U32.AND P0, PT, R4, -0x4, PT ;  /* 0xfffffffc0400780c */ /* 0x000fe40003f04070 */
[----:B------:R-:W-:-:S04]  /*3230*/  LOP3.LUT R18, R0, 0x3, RZ, 0xc0, !PT ;  /* 0x0000000300127812 */ /* 0x000fc800078ec0ff */
[----:B------:R-:W-:-:S07]  /*3240*/  ISETP.NE.AND P1, PT, R18, RZ, PT ;  /* 0x000000ff1200720c */ /* 0x000fce0003f25270 */
[----:B------:R-:W-:Y:S06]  /*3250*/  @P0 BRA `(.L_x_76) ;  /* 0x0000000400100947 */ /* 0x000fec0003800000 */
[----:B------:R-:W-:Y:S01]  /*3260*/  LOP3.LUT R19, R0, 0xfffffffc, RZ, 0xc0, !PT ;  /* 0xfffffffc00137812 */ /* 0x000fe200078ec0ff */
[----:B------:R-:W0:Y:S01]  /*3270*/  LDCU.128 UR20, c[0x0][0x390] ;  /* 0x00007200ff1477ac */ /* 0x000e220008000c00 */
[----:B------:R-:W-:Y:S01]  /*3280*/  IADD3 R9, PT, PT, R2, UR10, RZ ;  /* 0x0000000a02097c10 */ /* 0x000fe2000fffe0ff */
[----:B------:R-:W-:-:S06]  /*3290*/  UMOV UR4, URZ ;  /* 0x000000ff00047c82 */ /* 0x000fcc0008000000 */
.L_x_77:
[----:B0-----:R-:W-:Y:S01]  /*32a0*/  UIMAD.WIDE UR6, UR8, 0x4, UR20 ;  /* 0x00000004080678a5 */ /* 0x001fe2000f8e0214 */
[----:B------:R-:W0:Y:S01]  /*32b0*/  LDC.64 R4, c[0x0][0x3b0] ;  /* 0x0000ec00ff047b82 */ /* 0x000e220000000a00 */
[----:B------:R-:W-:-:S04]  /*32c0*/  UIMAD.WIDE UR14, UR8, 0x4, UR22 ;  /* 0x00000004080e78a5 */ /* 0x000fc8000f8e0216 */
[----:B------:R-:W-:Y:S02]  /*32d0*/  MOV R10, UR6 ;  /* 0x00000006000a7c02 */ /* 0x000fe40008000f00 */
[----:B-1----:R-:W-:Y:S02]  /*32e0*/  MOV R11, UR7 ;  /* 0x00000007000b7c02 */ /* 0x002fe40008000f00 */
[----:B------:R-:W-:Y:S02]  /*32f0*/  MOV R6, UR14 ;  /* 0x0000000e00067c02 */ /* 0x000fe40008000f00 */
[----:B------:R-:W-:Y:S01]  /*3300*/  MOV R7, UR15 ;  /* 0x0000000f00077c02 */ /* 0x000fe20008000f00 */
[----:B------:R-:W2:Y:S04]  /*3310*/  LDG.E R12, desc[UR12][R10.64] ;  /* 0x0000000c0a0c7981 */ /* 0x000ea8000c1e1900 */
[----:B------:R-:W3:Y:S01]  /*3320*/  LDG.E R14, desc[UR12][R6.64] ;  /* 0x0000000c060e7981 */ /* 0x000ee2000c1e1900 */
[----:B--2---:R-:W-:-:S02]  /*3330*/  IMAD R15, R12, UR17, R9 ;  /* 0x000000110c0f7c24 */ /* 0x004fc4000f8e0209 */
[----:B---3--:R-:W-:Y:S02]  /*3340*/  IMAD R17, R14, UR17, R9 ;  /* 0x000000110e117c24 */ /* 0x008fe4000f8e0209 */
[----:B0-----:R-:W-:-:S04]  /*3350*/  IMAD.WIDE R14, R15, 0x4, R4 ;  /* 0x000000040f0e7825 */ /* 0x001fc800078e0204 */
[----:B------:R-:W-:Y:S02]  /*3360*/  IMAD.WIDE R16, R17, 0x4, R4 ;  /* 0x0000000411107825 */ /* 0x000fe400078e0204 */
[----:B------:R-:W2:Y:S04]  /*3370*/  LDG.E R14, desc[UR12][R14.64] ;  /* 0x0000000c0e0e7981 */ /* 0x000ea8000c1e1900 */
[----:B------:R-:W3:Y:S01]  /*3380*/  LDG.E R17, desc[UR12][R16.64] ;  /* 0x0000000c10117981 */ /* 0x000ee2000c1e1900 */
[----:B------:R-:W-:-:S05]  /*3390*/  MOV R12, UR17 ;  /* 0x00000011000c7c02 */ /* 0x000fca0008000f00 */
[----:B------:R-:W-:-:S04]  /*33a0*/  IMAD R13, R12, UR8, R9 ;  /* 0x000000080c0d7c24 */ /* 0x000fc8000f8e0209 */
[----:B------:R-:W-:-:S04]  /*33b0*/  IMAD.WIDE R12, R13, 0x4, R4 ;  /* 0x000000040d0c7825 */ /* 0x000fc800078e0204 */
[----:B--2---:R-:W-:-:S04]  /*33c0*/  FADD R20, R14, -INF ;  /* 0xff8000000e147421 */ /* 0x004fc80000000000 */
[----:B---3--:R-:W-:-:S05]  /*33d0*/  FADD R21, R20, R17 ;  /* 0x0000001114157221 */ /* 0x008fca0000000000 */
[----:B------:R0:W-:Y:S04]  /*33e0*/  STG.E desc[UR12][R12.64], R21 ;  /* 0x000000150c007986 */ /* 0x0001e8000c10190c */
[----:B------:R-:W2:Y:S04]  /*33f0*/  LDG.E R20, desc[UR12][R10.64+0x4] ;  /* 0x0000040c0a147981 */ /* 0x000ea8000c1e1900 */
[----:B------:R-:W3:Y:S01]  /*3400*/  LDG.E R22, desc[UR12][R6.64+0x4] ;  /* 0x0000040c06167981 */ /* 0x000ee2000c1e1900 */
[--C-:B--2---:R-:W-:Y:S02]  /*3410*/  IMAD R23, R20, UR17, R9.reuse ;  /* 0x0000001114177c24 */ /* 0x104fe4000f8e0209 */
[----:B---3--:R-:W-:-:S02]  /*3420*/  IMAD R25, R22, UR17, R9 ;  /* 0x0000001116197c24 */ /* 0x008fc4000f8e0209 */
[----:B------:R-:W-:-:S04]  /*3430*/  IMAD.WIDE R14, R23, 0x4, R4 ;  /* 0x00000004170e7825 */ /* 0x000fc800078e0204 */
[----:B------:R-:W-:Y:S02]  /*3440*/  IMAD.WIDE R16, R25, 0x4, R4 ;  /* 0x0000000419107825 */ /* 0x000fe400078e0204 */
[----:B------:R-:W2:Y:S04]  /*3450*/  LDG.E R14, desc[UR12][R14.64] ;  /* 0x0000000c0e0e7981 */ /* 0x000ea8000c1e1900 */
[----:B------:R-:W3:Y:S01]  /*3460*/  LDG.E R17, desc[UR12][R16.64] ;  /* 0x0000000c10117981 */ /* 0x000ee2000c1e1900 */
[----:B------:R-:W-:-:S05]  /*3470*/  MOV R23, UR17 ;  /* 0x0000001100177c02 */ /* 0x000fca0008000f00 */
[----:B0-----:R-:W-:-:S04]  /*3480*/  IMAD.WIDE R12, R23, 0x4, R12 ;  /* 0x00000004170c7825 */ /* 0x001fc800078e020c */
        /* <DEDUP_REMOVED lines=24> */
[----:B------:R-:W-:Y:S01]  /*3610*/  MOV R17, UR17 ;  /* 0x0000001100117c02 */ /* 0x000fe20008000f00 */
[----:B------:R-:W-:Y:S02]  /*3620*/  UIADD3 UR4, UPT, UPT, UR4, 0x4, URZ ;  /* 0x0000000404047890 */ /* 0x000fe4000fffe0ff */
[----:B------:R-:W-:-:S02]  /*3630*/  UIADD3 UR8, UPT, UPT, UR8, 0x4, URZ ;  /* 0x0000000408087890 */ /* 0x000fc4000fffe0ff */
[----:B0-----:R-:W-:Y:S02]  /*3640*/  IMAD.WIDE R12, R17, 0x4, R12 ;  /* 0x00000004110c7825 */ /* 0x001fe400078e020c */
[----:B------:R-:W-:Y:S02]  /*3650*/  ISETP.NE.AND P0, PT, R19, UR4, PT ;  /* 0x0000000413007c0c */ /* 0x000fe4000bf05270 */
[----:B--2---:R-:W-:-:S04]  /*3660*/  FADD R16, R14, -INF ;  /* 0xff8000000e107421 */ /* 0x004fc80000000000 */
[----:B---3--:R-:W-:-:S05]  /*3670*/  FADD R11, R16, R5 ;  /* 0x00000005100b7221 */ /* 0x008fca0000000000 */
[----:B------:R1:W-:Y:S02]  /*3680*/  STG.E desc[UR12][R12.64], R11 ;  /* 0x0000000b0c007986 */ /* 0x0003e4000c10190c */
[----:B------:R-:W-:Y:S05]  /*3690*/  @P0 BRA `(.L_x_77) ;  /* 0xfffffffc00000947 */ /* 0x000fea000383ffff */
.L_x_76:
[----:B------:R-:W-:Y:S05]  /*36a0*/  @!P1 BRA `(.L_x_0) ;  /* 0x00000004001c9947 */ /* 0x000fea0003800000 */
[----:B------:R-:W-:Y:S02]  /*36b0*/  ISETP.NE.AND P0, PT, R18, 0x1, PT ;  /* 0x000000011200780c */ /* 0x000fe40003f05270 */
[----:B------:R-:W-:-:S04]  /*36c0*/  LOP3.LUT R0, R0, 0x1, RZ, 0xc0, !PT ;  /* 0x0000000100007812 */ /* 0x000fc800078ec0ff */
[----:B------:R-:W-:-:S07]  /*36d0*/  ISETP.NE.U32.AND P1, PT, R0, 0x1, PT ;  /* 0x000000010000780c */ /* 0x000fce0003f25070 */
[----:B------:R-:W-:Y:S06]  /*36e0*/  @!P0 BRA `(.L_x_78) ;  /* 0x0000000000a48947 */ /* 0x000fec0003800000 */
[----:B------:R-:W0:Y:S01]  /*36f0*/  LDCU.128 UR4, c[0x0][0x390] ;  /* 0x00007200ff0477ac */ /* 0x000e220008000c00 */
[----:B------:R-:W2:Y:S01]  /*3700*/  LDC.64 R4, c[0x0][0x3b0] ;  /* 0x0000ec00ff047b82 */ /* 0x000ea20000000a00 */
[----:B0-----:R-:W-:Y:S02]  /*3710*/  UIMAD.WIDE UR4, UR8, 0x4, UR4 ;  /* 0x00000004080478a5 */ /* 0x001fe4000f8e0204 */
[----:B------:R-:W-:-:S04]  /*3720*/  UIMAD.WIDE UR6, UR8, 0x4, UR6 ;  /* 0x00000004080678a5 */ /* 0x000fc8000f8e0206 */
[----:B------:R-:W-:Y:S02]  /*3730*/  MOV R10, UR4 ;  /* 0x00000004000a7c02 */ /* 0x000fe40008000f00 */
[----:B-1----:R-:W-:Y:S02]  /*3740*/  MOV R11, UR5 ;  /* 0x00000005000b7c02 */ /* 0x002fe40008000f00 */
[----:B------:R-:W-:Y:S02]  /*3750*/  MOV R6, UR6 ;  /* 0x0000000600067c02 */ /* 0x000fe40008000f00 */
[----:B------:R-:W-:Y:S01]  /*3760*/  MOV R7, UR7 ;  /* 0x0000000700077c02 */ /* 0x000fe20008000f00 */
[----:B------:R-:W3:Y:S04]  /*3770*/  LDG.E R9, desc[UR12][R10.64] ;  /* 0x0000000c0a097981 */ /* 0x000ee8000c1e1900 */
[----:B------:R-:W4:Y:S01]  /*3780*/  LDG.E R13, desc[UR12][R6.64] ;  /* 0x0000000c060d7981 */ /* 0x000f22000c1e1900 */
[----:B---3--:R-:W-:-:S02]  /*3790*/  IMAD R9, R9, UR17, R2 ;  /* 0x0000001109097c24 */ /* 0x008fc4000f8e0202 */
[----:B----4-:R-:W-:-:S03]  /*37a0*/  IMAD R13, R13, UR17, R2 ;  /* 0x000000110d0d7c24 */ /* 0x010fc6000f8e0202 */
[----:B------:R-:W-:Y:S02]  /*37b0*/  IADD3 R9, PT, PT, R9, UR10, RZ ;  /* 0x0000000a09097c10 */ /* 0x000fe4000fffe0ff */
[----:B------:R-:W-:-:S03]  /*37c0*/  IADD3 R13, PT, PT, R13, UR10, RZ ;  /* 0x0000000a0d0d7c10 */ /* 0x000fc6000fffe0ff */
[----:B--2---:R-:W-:-:S04]  /*37d0*/  IMAD.WIDE R14, R9, 0x4, R4 ;  /* 0x00000004090e7825 */ /* 0x004fc800078e0204 */
[----:B------:R-:W-:Y:S02]  /*37e0*/  IMAD.WIDE R16, R13, 0x4, R4 ;  /* 0x000000040d107825 */ /* 0x000fe400078e0204 */
[----:B------:R-:W2:Y:S04]  /*37f0*/  LDG.E R14, desc[UR12][R14.64] ;  /* 0x0000000c0e0e7981 */ /* 0x000ea8000c1e1900 */
[----:B------:R-:W3:Y:S01]  /*3800*/  LDG.E R17, desc[UR12][R16.64] ;  /* 0x0000000c10117981 */ /* 0x000ee2000c1e1900 */
[----:B------:R-:W-:-:S05]  /*3810*/  MOV R9, UR8 ;  /* 0x0000000800097c02 */ /* 0x000fca0008000f00 */
[----:B------:R-:W-:-:S05]  /*3820*/  IMAD R0, R9, UR17, R2 ;  /* 0x0000001109007c24 */ /* 0x000fca000f8e0202 */
[----:B------:R-:W-:-:S05]  /*3830*/  IADD3 R13, PT, PT, R0, UR10, RZ ;  /* 0x0000000a000d7c10 */ /* 0x000fca000fffe0ff */
[----:B------:R-:W-:-:S04]  /*3840*/  IMAD.WIDE R12, R13, 0x4, R4 ;  /* 0x000000040d0c7825 */ /* 0x000fc800078e0204 */
[----:B--2---:R-:W-:-:S04]  /*3850*/  FADD R0, R14, -INF ;  /* 0xff8000000e007421 */ /* 0x004fc80000000000 */
[----:B---3--:R-:W-:-:S05]  /*3860*/  FADD R9, R0, R17 ;  /* 0x0000001100097221 */ /* 0x008fca0000000000 */
[----:B------:R0:W-:Y:S04]  /*3870*/  STG.E desc[UR12][R12.64], R9 ;  /* 0x000000090c007986 */ /* 0x0001e8000c10190c */
[----:B------:R-:W2:Y:S04]  /*3880*/  LDG.E R11, desc[UR12][R10.64+0x4] ;  /* 0x0000040c0a0b7981 */ /* 0x000ea8000c1e1900 */
[----:B------:R-:W3:Y:S01]  /*3890*/  LDG.E R7, desc[UR12][R6.64+0x4] ;  /* 0x0000040c06077981 */ /* 0x000ee2000c1e1900 */
[--C-:B--2---:R-:W-:Y:S02]  /*38a0*/  IMAD R0, R11, UR17, R2.reuse ;  /* 0x000000110b007c24 */ /* 0x104fe4000f8e0202 */
[----:B---3--:R-:W-:-:S03]  /*38b0*/  IMAD R14, R7, UR17, R2 ;  /* 0x00000011070e7c24 */ /* 0x008fc6000f8e0202 */
[----:B------:R-:W-:Y:S02]  /*38c0*/  IADD3 R15, PT, PT, R0, UR10, RZ ;  /* 0x0000000a000f7c10 */ /* 0x000fe4000fffe0ff */
[----:B------:R-:W-:-:S03]  /*38d0*/  IADD3 R17, PT, PT, R14, UR10, RZ ;  /* 0x0000000a0e117c10 */ /* 0x000fc6000fffe0ff */
[----:B------:R-:W-:-:S04]  /*38e0*/  IMAD.WIDE R14, R15, 0x4, R4 ;  /* 0x000000040f0e7825 */ /* 0x000fc800078e0204 */
[----:B------:R-:W-:Y:S02]  /*38f0*/  IMAD.WIDE R4, R17, 0x4, R4 ;  /* 0x0000000411047825 */ /* 0x000fe400078e0204 */
[----:B------:R-:W2:Y:S04]  /*3900*/  LDG.E R14, desc[UR12][R14.64] ;  /* 0x0000000c0e0e7981 */ /* 0x000ea8000c1e1900 */
[----:B------:R-:W3:Y:S01]  /*3910*/  LDG.E R5, desc[UR12][R4.64] ;  /* 0x0000000c04057981 */ /* 0x000ee2000c1e1900 */
[----:B0-----:R-:W-:Y:S01]  /*3920*/  MOV R9, UR17 ;  /* 0x0000001100097c02 */ /* 0x001fe20008000f00 */
[----:B------:R-:W-:-:S04]  /*3930*/  UIADD3 UR8, UPT, UPT, UR8, 0x2, URZ ;  /* 0x0000000208087890 */ /* 0x000fc8000fffe0ff */
[----:B------:R-:W-:-:S04]  /*3940*/  IMAD.WIDE R12, R9, 0x4, R12 ;  /* 0x00000004090c7825 */ /* 0x000fc800078e020c */
[----:B--2---:R-:W-:-:S04]  /*3950*/  FADD R0, R14, -INF ;  /* 0xff8000000e007421 */ /* 0x004fc80000000000 */
[----:B---3--:R-:W-:-:S05]  /*3960*/  FADD R7, R0, R5 ;  /* 0x0000000500077221 */ /* 0x008fca0000000000 */
[----:B------:R0:W-:Y:S02]  /*3970*/  STG.E desc[UR12][R12.64], R7 ;  /* 0x000000070c007986 */ /* 0x0001e4000c10190c */
.L_x_78:
[----:B------:R-:W-:Y:S05]  /*3980*/  @P1 BRA `(.L_x_0) ;  /* 0x0000000000641947 */ /* 0x000fea0003800000 */
[----:B------:R-:W2:Y:S01]  /*3990*/  LDCU.128 UR4, c[0x0][0x390] ;  /* 0x00007200ff0477ac */ /* 0x000ea20008000c00 */
[----:B------:R-:W3:Y:S01]  /*39a0*/  LDC.64 R4, c[0x0][0x3b0] ;  /* 0x0000ec00ff047b82 */ /* 0x000ee20000000a00 */
[----:B--2---:R-:W-:Y:S02]  /*39b0*/  UIMAD.WIDE UR4, UR8, 0x4, UR4 ;  /* 0x00000004080478a5 */ /* 0x004fe4000f8e0204 */
[----:B------:R-:W-:-:S04]  /*39c0*/  UIMAD.WIDE UR6, UR8, 0x4, UR6 ;  /* 0x00000004080678a5 */ /* 0x000fc8000f8e0206 */
[----:B01----:R-:W-:Y:S02]  /*39d0*/  MOV R13, UR5 ;  /* 0x00000005000d7c02 */ /* 0x003fe40008000f00 */
[----:B------:R-:W-:Y:S02]  /*39e0*/  MOV R12, UR4 ;  /* 0x00000004000c7c02 */ /* 0x000fe40008000f00 */
[----:B------:R-:W-:Y:S02]  /*39f0*/  MOV R15, UR7 ;  /* 0x00000007000f7c02 */ /* 0x000fe40008000f00 */
[----:B------:R-:W-:Y:S01]  /*3a00*/  MOV R14, UR6 ;  /* 0x00000006000e7c02 */ /* 0x000fe20008000f00 */
[----:B------:R-:W2:Y:S04]  /*3a10*/  LDG.E R13, desc[UR12][R12.64] ;  /* 0x0000000c0c0d7981 */ /* 0x000ea8000c1e1900 */
[----:B------:R-:W4:Y:S01]  /*3a20*/  LDG.E R15, desc[UR12][R14.64] ;  /* 0x0000000c0e0f7981 */ /* 0x000f22000c1e1900 */
[----:B--2---:R-:W-:-:S02]  /*3a30*/  IMAD R0, R13, UR17, R2 ;  /* 0x000000110d007c24 */ /* 0x004fc4000f8e0202 */
[----:B----4-:R-:W-:-:S03]  /*3a40*/  IMAD R6, R15, UR17, R2 ;  /* 0x000000110f067c24 */ /* 0x010fc6000f8e0202 */
[----:B------:R-:W-:Y:S02]  /*3a50*/  IADD3 R7, PT, PT, R0, UR10, RZ ;  /* 0x0000000a00077c10 */ /* 0x000fe4000fffe0ff */
[----:B------:R-:W-:-:S03]  /*3a60*/  IADD3 R11, PT, PT, R6, UR10, RZ ;  /* 0x0000000a060b7c10 */ /* 0x000fc6000fffe0ff */
[----:B---3--:R-:W-:-:S04]  /*3a70*/  IMAD.WIDE R6, R7, 0x4, R4 ;  /* 0x0000000407067825 */ /* 0x008fc800078e0204 */
        /* <DEDUP_REMOVED lines=9> */
[----:B------:R2:W-:Y:S02]  /*3b10*/  STG.E desc[UR12][R4.64], R9 ;  /* 0x0000000904007986 */ /* 0x0005e4000c10190c */
.L_x_0:
[----:B0-2---:R-:W0:Y:S01]  /*3b20*/  LDC.64 R4, c[0x0][0x3b0] ;  /* 0x0000ec00ff047b82 */ /* 0x005e220000000a00 */
[----:B------:R-:W-:-:S05]  /*3b30*/  IMAD R3, R8, R3, R3 ;  /* 0x0000000308037224 */ /* 0x000fca00078e0203 */
[----:B------:R-:W-:Y:S02]  /*3b40*/  IADD3 R2, PT, PT, R3, -0x1, RZ ;  /* 0xffffffff03027810 */ /* 0x000fe40007ffe0ff */
[----:B-1----:R-:W1:Y:S03]  /*3b50*/  LDC.64 R10, c[0x0][0x3b8] ;  /* 0x0000ee00ff0a7b82 */ /* 0x002e660000000a00 */
[----:B------:R-:W-:-:S05]  /*3b60*/  IMAD R2, R2, UR17, RZ ;  /* 0x0000001102027c24 */ /* 0x000fca000f8e02ff */
[----:B------:R-:W-:-:S05]  /*3b70*/  IADD3 R7, PT, PT, R2, UR10, RZ ;  /* 0x0000000a02077c10 */ /* 0x000fca000fffe0ff */
[----:B0-----:R-:W-:-:S05]  /*3b80*/  IMAD.WIDE R6, R7, 0x4, R4 ;  /* 0x0000000407067825 */ /* 0x001fca00078e0204 */
[----:B------:R0:W5:Y:S01]  /*3b90*/  LDG.E R0, desc[UR12][R6.64] ;  /* 0x0000000c06007981 */ /* 0x000162000c1e1900 */
[----:B------:R-:W-:Y:S01]  /*3ba0*/  UISETP.GE.AND UP0, UPT, UR10, 0x1, UPT ;  /* 0x000000010a00788c */ /* 0x000fe2000bf06270 */
[----:B------:R-:W-:Y:S01]  /*3bb0*/  MOV R3, RZ ;  /* 0x000000ff00037202 */ /* 0x000fe20000000f00 */
[----:B-1----:R-:W-:-:S05]  /*3bc0*/  IMAD.WIDE R8, R8, 0x4, R10 ;  /* 0x0000000408087825 */ /* 0x002fca00078e020a */
[----:B------:R0:W-:Y:S02]  /*3bd0*/  STG.E desc[UR12][R8.64], RZ ;  /* 0x000000ff08007986 */ /* 0x0001e4000c10190c */
[----:B------:R-:W-:Y:S05]  /*3be0*/  BRA.U !UP0, `(.L_x_79) ;  /* 0x0000000908cc7547 */ /* 0x000fea000b800000 */
[----:B------:R-:W-:Y:S01]  /*3bf0*/  UIADD3 UR4, UPT, UPT, UR10, -0x1, URZ ;  /* 0xffffffff0a047890 */ /* 0x000fe2000fffe0ff */
[----:B0-----:R-:W-:Y:S01]  /*3c00*/  HFMA2 R7, -RZ, RZ, 0, 0 ;  /* 0x00000000ff077431 */ /* 0x001fe200000001ff */
[----:B------:R-:W-:Y:S01]  /*3c10*/  ULOP3.LUT UR9, UR10, 0xf, URZ, 0xc0, !UPT ;  /* 0x0000000f0a097892 */ /* 0x000fe2000f8ec0ff */
[----:B------:R-:W-:Y:S01]  /*3c20*/  MOV R3, RZ ;  /* 0x000000ff00037202 */ /* 0x000fe20000000f00 */
[----:B------:R-:W-:Y:S02]  /*3c30*/  UISETP.GE.U32.AND UP1, UPT, UR4, 0xf, UPT ;  /* 0x0000000f0400788c */ /* 0x000fe4000bf26070 */
[----:B------:R-:W-:-:S07]  /*3c40*/  UISETP.NE.AND UP0, UPT, UR9, URZ, UPT ;  /* 0x000000ff0900728c */ /* 0x000fce000bf05270 */
[----:B------:R-:W-:Y:S05]  /*3c50*/  BRA.U !UP1, `(.L_x_80) ;  /* 0x0000000509607547 */ /* 0x000fea000b800000 */
[----:B------:R-:W0:Y:S01]  /*3c60*/  LDCU.64 UR6, c[0x0][0x3a8] ;  /* 0x00007500ff0677ac */ /* 0x000e220008000a00 */
[----:B------:R-:W-:Y:S02]  /*3c70*/  MOV R3, RZ ;  /* 0x000000ff00037202 */ /* 0x000fe40000000f00 */
[----:B------:R-:W-:Y:S01]  /*3c80*/  MOV R6, R2 ;  /* 0x0000000200067202 */ /* 0x000fe20000000f00 */
[----:B------:R-:W1:Y:S01]  /*3c90*/  LDCU.64 UR4, c[0x0][0x3b0] ;  /* 0x00007600ff0477ac */ /* 0x000e620008000a00 */
[----:B------:R-:W-:-:S04]  /*3ca0*/  ULOP3.LUT UR11, UR10, 0x7ffffff0, URZ, 0xc0, !UPT ;  /* 0x7ffffff00a0b7892 */ /* 0x000fc8000f8ec0ff */
[----:B------:R-:W-:Y:S02]  /*3cb0*/  UIADD3 UR8, UPT, UPT, -UR11, URZ, URZ ;  /* 0x000000ff0b087290 */ /* 0x000fe4000fffe1ff */
[----:B------:R-:W-:Y:S01]  /*3cc0*/  MOV R7, UR11 ;  /* 0x0000000b00077c02 */ /* 0x000fe20008000f00 */
[----:B0-----:R-:W-:-:S04]  /*3cd0*/  UIADD3 UR6, UP1, UPT, UR6, 0x20, URZ ;  /* 0x0000002006067890 */ /* 0x001fc8000ff3e0ff */
[----:B------:R-:W-:Y:S02]  /*3ce0*/  UIADD3.X UR7, UPT, UPT, URZ, UR7, URZ, UP1, !UPT ;  /* 0x00000007ff077290 */ /* 0x000fe40008ffe4ff */
[----:B-1----:R-:W-:Y:S01]  /*3cf0*/  UIADD3 UR4, UP2, UPT, UR4, 0x20, URZ ;  /* 0x0000002004047890 */ /* 0x002fe2000ff5e0ff */
[----:B------:R-:W-:-:S03]  /*3d00*/  MOV R14, UR6 ;  /* 0x00000006000e7c02 */ /* 0x000fc60008000f00 */
[----:B------:R-:W-:Y:S01]  /*3d10*/  MOV R15, UR7 ;  /* 0x00000007000f7c02 */ /* 0x000fe20008000f00 */
[----:B------:R-:W-:-:S12]  /*3d20*/  UIADD3.X UR5, UPT, UPT, URZ, UR5, URZ, UP2, !UPT ;  /* 0x00000005ff057290 */ /* 0x000fd800097fe4ff */
.L_x_81:
[----:B------:R-:W-:Y:S02]  /*3d30*/  MOV R12, UR4 ;  /* 0x00000004000c7c02 */ /* 0x000fe40008000f00 */
[----:B------:R-:W-:Y:S02]  /*3d40*/  MOV R13, UR5 ;  /* 0x00000005000d7c02 */ /* 0x000fe40008000f00 */
[----:B------:R-:W-:Y:S02]  /*3d50*/  MOV R10, R14 ;  /* 0x0000000e000a7202 */ /* 0x000fe40000000f00 */
[----:B------:R-:W-:Y:S01]  /*3d60*/  MOV R11, R15 ;  /* 0x0000000f000b7202 */ /* 0x000fe20000000f00 */
[----:B------:R-:W-:-:S04]  /*3d70*/  IMAD.WIDE R12, R6, 0x4, R12 ;  /* 0x00000004060c7825 */ /* 0x000fc800078e020c */
[----:B------:R-:W2:Y:S04]  /*3d80*/  LDG.E R14, desc[UR12][R10.64+-0x20] ;  /* 0xffffe00c0a0e7981 */ /* 0x000ea8000c1e1900 */
[----:B------:R-:W2:Y:S02]  /*3d90*/  LDG.E R15, desc[UR12][R12.64+-0x20] ;  /* 0xffffe00c0c0f7981 */ /* 0x000ea4000c1e1900 */
[----:B--2---:R-:W-:-:S05]  /*3da0*/  FFMA R15, R14, R15, R3 ;  /* 0x0000000f0e0f7223 */ /* 0x004fca0000000003 */
[----:B------:R0:W-:Y:S04]  /*3db0*/  STG.E desc[UR12][R8.64], R15 ;  /* 0x0000000f08007986 */ /* 0x0001e8000c10190c */
[----:B------:R-:W2:Y:S04]  /*3dc0*/  LDG.E R14, desc[UR12][R10.64+-0x1c] ;  /* 0xffffe40c0a0e7981 */ /* 0x000ea8000c1e1900 */
[----:B---3--:R-:W2:Y:S02]  /*3dd0*/  LDG.E R3, desc[UR12][R12.64+-0x1c] ;  /* 0xffffe40c0c037981 */ /* 0x008ea4000c1e1900 */
[----:B--2---:R-:W-:-:S05]  /*3de0*/  FFMA R3, R14, R3, R15 ;  /* 0x000000030e037223 */ /* 0x004fca000000000f */
[----:B------:R1:W-:Y:S04]  /*3df0*/  STG.E desc[UR12][R8.64], R3 ;  /* 0x0000000308007986 */ /* 0x0003e8000c10190c */
[----:B------:R-:W2:Y:S04]  /*3e00*/  LDG.E R14, desc[UR12][R10.64+-0x18] ;  /* 0xffffe80c0a0e7981 */ /* 0x000ea8000c1e1900 */
[----:B------:R-:W2:Y:S02]  /*3e10*/  LDG.E R16, desc[UR12][R12.64+-0x18] ;  /* 0xffffe80c0c107981 */ /* 0x000ea4000c1e1900 */
[----:B--2---:R-:W-:-:S05]  /*3e20*/  FFMA R17, R14, R16, R3 ;  /* 0x000000100e117223 */ /* 0x004fca0000000003 */
[----:B------:R2:W-:Y:S04]  /*3e30*/  STG.E desc[UR12][R8.64], R17 ;  /* 0x0000001108007986 */ /* 0x0005e8000c10190c */
[----:B------:R-:W0:Y:S04]  /*3e40*/  LDG.E R14, desc[UR12][R10.64+-0x14] ;  /* 0xffffec0c0a0e7981 */ /* 0x000e28000c1e1900 */
[----:B------:R-:W0:Y:S02]  /*3e50*/  LDG.E R16, desc[UR12][R12.64+-0x14] ;  /* 0xffffec0c0c107981 */ /* 0x000e24000c1e1900 */
[----:B0-----:R-:W-:-:S05]  /*3e60*/  FFMA R15, R14, R16, R17 ;  /* 0x000000100e0f7223 */ /* 0x001fca0000000011 */
[----:B------:R0:W-:Y:S04]  /*3e70*/  STG.E desc[UR12][R8.64], R15 ;  /* 0x0000000f08007986 */ /* 0x0001e8000c10190c */
[----:B------:R-:W1:Y:S04]  /*3e80*/  LDG.E R14, desc[UR12][R10.64+-0x10] ;  /* 0xfffff00c0a0e7981 */ /* 0x000e68000c1e1900 */
[----:B------:R-:W1:Y:S02]  /*3e90*/  LDG.E R16, desc[UR12][R12.64+-0x10] ;  /* 0xfffff00c0c107981 */ /* 0x000e64000c1e1900 */
[----:B-1----:R-:W-:-:S05]  /*3ea0*/  FFMA R3, R14, R16, R15 ;  /* 0x000000100e037223 */ /* 0x002fca000000000f */
        /* <DEDUP_REMOVED lines=33> */
[----:B------:R-:W3:Y:S04]  /*40c0*/  LDG.E R14, desc[UR12][R10.64+0x14] ;  /* 0x0000140c0a0e7981 */ /* 0x000ee8000c1e1900 */
[----:B------:R-:W3:Y:S02]  /*40d0*/  LDG.E R16, desc[UR12][R12.64+0x14] ;  /* 0x0000140c0c107981 */ /* 0x000ee4000c1e1900 */
[----:B---3--:R-:W-:-:S05]  /*40e0*/  FFMA R19, R14, R16, R15 ;  /* 0x000000100e137223 */ /* 0x008fca000000000f */
[----:B------:R3:W-:Y:S04]  /*40f0*/  STG.E desc[UR12][R8.64], R19 ;  /* 0x0000001308007986 */ /* 0x0007e8000c10190c */
[----:B------:R-:W2:Y:S04]  /*4100*/  LDG.E R14, desc[UR12][R10.64+0x18] ;  /* 0x0000180c0a0e7981 */ /* 0x000ea8000c1e1900 */
[----:B-1----:R-:W2:Y:S02]  /*4110*/  LDG.E R3, desc[UR12][R12.64+0x18] ;  /* 0x0000180c0c037981 */ /* 0x002ea4000c1e1900 */
[----:B--2---:R-:W-:-:S05]  /*4120*/  FFMA R17, R14, R3, R19 ;  /* 0x000000030e117223 */ /* 0x004fca0000000013 */
[----:B------:R3:W-:Y:S04]  /*4130*/  STG.E desc[UR12][R8.64], R17 ;  /* 0x0000001108007986 */ /* 0x0007e8000c10190c */
[----:B------:R-:W2:Y:S04]  /*4140*/  LDG.E R3, desc[UR12][R12.64+0x1c] ;  /* 0x00001c0c0c037981 */ /* 0x000ea8000c1e1900 */
[----:B------:R-:W2:Y:S01]  /*4150*/  LDG.E R14, desc[UR12][R10.64+0x1c] ;  /* 0x00001c0c0a0e7981 */ /* 0x000ea2000c1e1900 */
[----:B------:R-:W-:Y:S01]  /*4160*/  UIADD3 UR8, UPT, UPT, UR8, 0x10, URZ ;  /* 0x0000001008087890 */ /* 0x000fe2000fffe0ff */
[----:B------:R-:W-:-:S03]  /*4170*/  IADD3 R6, PT, PT, R6, 0x10, RZ ;  /* 0x0000001006067810 */ /* 0x000fc60007ffe0ff */
[----:B------:R-:W-:Y:S01]  /*4180*/  UISETP.NE.AND UP1, UPT, UR8, URZ, UPT ;  /* 0x000000ff0800728c */ /* 0x000fe2000bf25270 */
[----:B--2---:R-:W-:Y:S01]  /*4190*/  FFMA R3, R14, R3, R17 ;  /* 0x000000030e037223 */ /* 0x004fe20000000011 */
[----:B------:R-:W-:-:S04]  /*41a0*/  IADD3 R14, P0, PT, R10, 0x40, RZ ;  /* 0x000000400a0e7810 */ /* 0x000fc80007f1e0ff */
[----:B------:R3:W-:Y:S01]  /*41b0*/  STG.E desc[UR12][R8.64], R3 ;  /* 0x0000000308007986 */ /* 0x0007e2000c10190c */
[----:B0-----:R-:W-:Y:S02]  /*41c0*/  IADD3.X R15, PT, PT, RZ, R11, RZ, P0, !PT ;  /* 0x0000000bff0f7210 */ /* 0x001fe400007fe4ff */
[----:B------:R-:W-:Y:S06]  /*41d0*/  BRA.U UP1, `(.L_x_81) ;  /* 0xfffffff901d47547 */ /* 0x000fec000b83ffff */
.L_x_80:
[----:B------:R-:W-:Y:S05]  /*41e0*/  BRA.U !UP0, `(.L_x_79) ;  /* 0x00000005084c7547 */ /* 0x000fea000b800000 */
[----:B------:R-:W-:Y:S02]  /*41f0*/  UISETP.GE.U32.AND UP0, UPT, UR9, 0x8, UPT ;  /* 0x000000080900788c */ /* 0x000fe4000bf06070 */
[----:B------:R-:W-:-:S04]  /*4200*/  ULOP3.LUT UR5, UR10, 0x7, URZ, 0xc0, !UPT ;  /* 0x000000070a057892 */ /* 0x000fc8000f8ec0ff */
[----:B------:R-:W-:-:S03]  /*4210*/  UISETP.NE.AND UP1, UPT, UR5, URZ, UPT ;  /* 0x000000ff0500728c */ /* 0x000fc6000bf25270 */
[----:B------:R-:W-:Y:S08]  /*4220*/  BRA.U !UP0, `(.L_x_82) ;  /* 0x0000000108947547 */ /* 0x000ff0000b800000 */
[----:B------:R-:W0:Y:S01]  /*4230*/  LDC.64 R12, c[0x0][0x3a8] ;  /* 0x0000ea00ff0c7b82 */ /* 0x000e220000000a00 */
[----:B------:R-:W-:-:S05]  /*4240*/  IADD3 R11, PT, PT, R2, R7, RZ ;  /* 0x00000007020b7210 */ /* 0x000fca0007ffe0ff */
[----:B------:R-:W-:-:S05]  /*4250*/  IMAD.WIDE R10, R11, 0x4, R4 ;  /* 0x000000040b0a7825 */ /* 0x000fca00078e0204 */
[----:B------:R-:W3:Y:S01]  /*4260*/  LDG.E R14, desc[UR12][R10.64] ;  /* 0x0000000c0a0e7981 */ /* 0x000ee2000c1e1900 */
[----:B0-----:R-:W-:-:S05]  /*4270*/  IMAD.WIDE.U32 R12, R7, 0x4, R12 ;  /* 0x00000004070c7825 */ /* 0x001fca00078e000c */
[----:B------:R-:W3:Y:S02]  /*4280*/  LDG.E R6, desc[UR12][R12.64] ;  /* 0x0000000c0c067981 */ /* 0x000ee4000c1e1900 */
[----:B---3--:R-:W-:-:S05]  /*4290*/  FFMA R3, R6, R14, R3 ;  /* 0x0000000e06037223 */ /* 0x008fca0000000003 */
[----:B------:R0:W-:Y:S04]  /*42a0*/  STG.E desc[UR12][R8.64], R3 ;  /* 0x0000000308007986 */ /* 0x0001e8000c10190c */
[----:B------:R-:W2:Y:S04]  /*42b0*/  LDG.E R6, desc[UR12][R12.64+0x4] ;  /* 0x0000040c0c067981 */ /* 0x000ea8000c1e1900 */
[----:B------:R-:W2:Y:S02]  /*42c0*/  LDG.E R14, desc[UR12][R10.64+0x4] ;  /* 0x0000040c0a0e7981 */ /* 0x000ea4000c1e1900 */
        /* <DEDUP_REMOVED lines=22> */
[----:B------:R-:W2:Y:S04]  /*4430*/  LDG.E R6, desc[UR12][R12.64+0x1c] ;  /* 0x00001c0c0c067981 */ /* 0x000ea8000c1e1900 */
[----:B0-----:R-:W2:Y:S01]  /*4440*/  LDG.E R3, desc[UR12][R10.64+0x1c] ;  /* 0x00001c0c0a037981 */ /* 0x001ea2000c1e1900 */
[----:B------:R-:W-:Y:S01]  /*4450*/  IADD3 R7, PT, PT, R7, 0x8, RZ ;  /* 0x0000000807077810 */ /* 0x000fe20007ffe0ff */
[----:B--2---:R-:W-:-:S05]  /*4460*/  FFMA R3, R6, R3, R19 ;  /* 0x0000000306037223 */ /* 0x004fca0000000013 */
[----:B------:R1:W-:Y:S02]  /*4470*/  STG.E desc[UR12][R8.64], R3 ;  /* 0x0000000308007986 */ /* 0x0003e4000c10190c */
.L_x_82:
        /* <DEDUP_REMOVED lines=8> */
[----:B------:R-:W1:Y:S01]  /*4500*/  LDG.E R14, desc[UR12][R10.64] ;  /* 0x0000000c0a0e7981 */ /* 0x000e62000c1e1900 */
[----:B0-----:R-:W-:-:S05]  /*4510*/  IMAD.WIDE.U32 R12, R7, 0x4, R12 ;  /* 0x00000004070c7825 */ /* 0x001fca00078e000c */
[----:B------:R-:W1:Y:S02]  /*4520*/  LDG.E R6, desc[UR12][R12.64] ;  /* 0x0000000c0c067981 */ /* 0x000e64000c1e1900 */
[----:B-1-3--:R-:W-:-:S05]  /*4530*/  FFMA R3, R6, R14, R3 ;  /* 0x0000000e06037223 */ /* 0x00afca0000000003 */
[----:B------:R0:W-:Y:S04]  /*4540*/  STG.E desc[UR12][R8.64], R3 ;  /* 0x0000000308007986 */ /* 0x0001e8000c10190c */
[----:B------:R-:W2:Y:S04]  /*4550*/  LDG.E R6, desc[UR12][R12.64+0x4] ;  /* 0x0000040c0c067981 */ /* 0x000ea8000c1e1900 */
[----:B------:R-:W2:Y:S02]  /*4560*/  LDG.E R14, desc[UR12][R10.64+0x4] ;  /* 0x0000040c0a0e7981 */ /* 0x000ea4000c1e1900 */
[----:B--2---:R-:W-:-:S05]  /*4570*/  FFMA R15, R6, R14, R3 ;  /* 0x0000000e060f7223 */ /* 0x004fca0000000003 */
[----:B------:R2:W-:Y:S04]  /*4580*/  STG.E desc[UR12][R8.64], R15 ;  /* 0x0000000f08007986 */ /* 0x0005e8000c10190c */
[----:B------:R-:W3:Y:S04]  /*4590*/  LDG.E R6, desc[UR12][R12.64+0x8] ;  /* 0x0000080c0c067981 */ /* 0x000ee8000c1e1900 */
[----:B------:R-:W3:Y:S02]  /*45a0*/  LDG.E R14, desc[UR12][R10.64+0x8] ;  /* 0x0000080c0a0e7981 */ /* 0x000ee4000c1e1900 */
[----:B---3--:R-:W-:-:S05]  /*45b0*/  FFMA R17, R6, R14, R15 ;  /* 0x0000000e06117223 */ /* 0x008fca000000000f */
[----:B------:R2:W-:Y:S04]  /*45c0*/  STG.E desc[UR12][R8.64], R17 ;  /* 0x0000001108007986 */ /* 0x0005e8000c10190c */
[----:B------:R-:W0:Y:S04]  /*45d0*/  LDG.E R6, desc[UR12][R12.64+0xc] ;  /* 0x00000c0c0c067981 */ /* 0x000e28000c1e1900 */
[----:B------:R-:W0:Y:S01]  /*45e0*/  LDG.E R14, desc[UR12][R10.64+0xc] ;  /* 0x00000c0c0a0e7981 */ /* 0x000e22000c1e1900 */
[----:B------:R-:W-:Y:S01]  /*45f0*/  IADD3 R7, PT, PT, R7, 0x4, RZ ;  /* 0x0000000407077810 */ /* 0x000fe20007ffe0ff */
[----:B0-----:R-:W-:-:S05]  /*4600*/  FFMA R3, R6, R14, R17 ;  /* 0x0000000e06037223 */ /* 0x001fca0000000011 */
[----:B------:R2:W-:Y:S02]  /*4610*/  STG.E desc[UR12][R8.64], R3 ;  /* 0x0000000308007986 */ /* 0x0005e4000c10190c */
.L_x_83:
[----:B------:R-:W-:Y:S05]  /*4620*/  BRA.U !UP1, `(.L_x_79) ;  /* 0x00000001093c7547 */ /* 0x000fea000b800000 */
[----:B------:R-:W0:Y:S01]  /*4630*/  LDC.64 R10, c[0x0][0x3a8] ;  /* 0x0000ea00ff0a7b82 */ /* 0x000e220000000a00 */
[----:B------:R-:W-:Y:S01]  /*4640*/  IADD3 R13, PT, PT, R2, R7, RZ ;  /* 0x00000007020d7210 */ /* 0x000fe20007ffe0ff */
[----:B------:R-:W-:Y:S01]  /*4650*/  UIADD3 UR4, UPT, UPT, -UR4, URZ, URZ ;  /* 0x000000ff04047290 */ /* 0x000fe2000fffe1ff */
[----:B0-----:R-:W-:-:S11]  /*4660*/  IMAD.WIDE.U32 R10, R7, 0x4, R10 ;  /* 0x00000004070a7825 */ /* 0x001fd600078e000a */
.L_x_84:
[----:B------:R-:W-:Y:S01]  /*4670*/  IMAD.WIDE R6, R13, 0x4, R4 ;  /* 0x000000040d067825 */ /* 0x000fe200078e0204 */
[----:B------:R0:W1:Y:S05]  /*4680*/  LDG.E R2, desc[UR12][R10.64] ;  /* 0x0000000c0a027981 */ /* 0x00006a000c1e1900 */
[----:B------:R-:W1:Y:S01]  /*4690*/  LDG.E R6, desc[UR12][R6.64] ;  /* 0x0000000c06067981 */ /* 0x000e62000c1e1900 */
[----:B------:R-:W-:-:S04]  /*46a0*/  UIADD3 UR4, UPT, UPT, UR4, 0x1, URZ ;  /* 0x0000000104047890 */ /* 0x000fc8000fffe0ff */
[----:B------:R-:W-:Y:S01]  /*46b0*/  UISETP.NE.AND UP0, UPT, UR4, URZ, UPT ;  /* 0x000000ff0400728c */ /* 0x000fe2000bf05270 */
[----:B0-----:R-:W-:Y:S02]  /*46c0*/  IADD3 R10, P0, PT, R10, 0x4, RZ ;  /* 0x000000040a0a7810 */ /* 0x001fe40007f1e0ff */
[----:B------:R-:W-:Y:S02]  /*46d0*/  IADD3 R13, PT, PT, R13, 0x1, RZ ;  /* 0x000000010d0d7810 */ /* 0x000fe40007ffe0ff */
[----:B------:R-:W-:Y:S01]  /*46e0*/  IADD3.X R11, PT, PT, RZ, R11, RZ, P0, !PT ;  /* 0x0000000bff0b7210 */ /* 0x000fe200007fe4ff */
[----:B-1234-:R-:W-:-:S05]  /*46f0*/  FFMA R3, R2, R6, R3 ;  /* 0x0000000602037223 */ /* 0x01efca0000000003 */
[----:B------:R4:W-:Y:S01]  /*4700*/  STG.E desc[UR12][R8.64], R3 ;  /* 0x0000000308007986 */ /* 0x0009e2000c10190c */
[----:B------:R-:W-:Y:S05]  /*4710*/  BRA.U UP0, `(.L_x_84) ;  /* 0xfffffffd00d47547 */ /* 0x000fea000b83ffff */
.L_x_79:
[----:B0-----:R-:W-:Y:S01]  /*4720*/  MOV R6, R3 ;  /* 0x0000000300067202 */ /* 0x001fe20000000f00 */
[----:B------:R-:W-:-:S03]  /*4730*/  HFMA2 R5, -RZ, RZ, 1.5048828125, 33.21875 ;  /* 0x3e055027ff057431 */ /* 0x000fc600000001ff */
[----:B------:R-:W-:-:S13]  /*4740*/  FSETP.GEU.AND P0, PT, R6, 1.175494350822287508e-38, PT ;  /* 0x008000000600780b */ /* 0x000fda0003f0e000 */
[----:B------:R-:W-:-:S05]  /*4750*/  @!P0 FMUL R6, R6, 8388608 ;  /* 0x4b00000006068820 */ /* 0x000fca0000400000 */
[----:B------:R-:W-:-:S04]  /*4760*/  IADD3 R2, PT, PT, R6, -0x3f2aaaab, RZ ;  /* 0xc0d5555506027810 */ /* 0x000fc80007ffe0ff */
[----:B-1234-:R-:W-:-:S04]  /*4770*/  LOP3.LUT R3, R2, 0xff800000, RZ, 0xc0, !PT ;  /* 0xff80000002037812 */ /* 0x01efc800078ec0ff */
[-C--:B------:R-:W-:Y:S02]  /*4780*/  IADD3 R2, PT, PT, R6, -R3.reuse, RZ ;  /* 0x8000000306027210 */ /* 0x080fe40007ffe0ff */
[----:B------:R-:W-:-:S03]  /*4790*/  I2FP.F32.S32 R3, R3 ;  /* 0x0000000300037245 */ /* 0x000fc60000201400 */
[----:B------:R-:W-:Y:S01]  /*47a0*/  FADD R4, R2, -1 ;  /* 0xbf80000002047421 */ /* 0x000fe20000000000 */
[----:B------:R-:W-:Y:S02]  /*47b0*/  FSEL R2, RZ, -23, P0 ;  /* 0xc1b80000ff027808 */ /* 0x000fe40000000000 */
[----:B------:R-:W-:Y:S01]  /*47c0*/  ISETP.GT.U32.AND P0, PT, R6, 0x7f7fffff, PT ;  /* 0x7f7fffff0600780c */ /* 0x000fe20003f04070 */
[C---:B------:R-:W-:Y:S02]  /*47d0*/  FFMA R5, R4.reuse, -R5, 0.14084610342979431152 ;  /* 0x3e1039f604057423 */ /* 0x040fe40000000805 */
[----:B------:R-:W-:Y:S01]  /*47e0*/  FFMA R2, R3, 1.1920928955078125e-07, R2 ;  /* 0x3400000003027823 */ /* 0x000fe20000000002 */
[----:B------:R-:W-:Y:S01]  /*47f0*/  MOV R3, 0x7f800000 ;  /* 0x7f80000000037802 */ /* 0x000fe20000000f00 */
[----:B------:R-:W-:-:S04]  /*4800*/  FFMA R5, R4, R5, -0.12148627638816833496 ;  /* 0xbdf8cdcc04057423 */ /* 0x000fc80000000005 */
[----:B------:R-:W-:-:S04]  /*4810*/  FFMA R5, R4, R5, 0.13980610668659210205 ;  /* 0x3e0f295504057423 */ /* 0x000fc80000000005 */
[----:B------:R-:W-:-:S04]  /*4820*/  FFMA R5, R4, R5, -0.16684235632419586182 ;  /* 0xbe2ad8b904057423 */ /* 0x000fc80000000005 */
[----:B------:R-:W-:-:S04]  /*4830*/  FFMA R5, R4, R5, 0.20012299716472625732 ;  /* 0x3e4ced0b04057423 */ /* 0x000fc80000000005 */
[----:B------:R-:W-:-:S04]  /*4840*/  FFMA R5, R4, R5, -0.24999669194221496582 ;  /* 0xbe7fff2204057423 */ /* 0x000fc80000000005 */
[----:B------:R-:W-:-:S04]  /*4850*/  FFMA R5, R4, R5, 0.33333182334899902344 ;  /* 0x3eaaaa7804057423 */ /* 0x000fc80000000005 */
[----:B------:R-:W-:-:S04]  /*4860*/  FFMA R5, R4, R5, -0.5 ;  /* 0xbf00000004057423 */ /* 0x000fc80000000005 */
[----:B------:R-:W-:-:S04]  /*4870*/  FMUL R5, R4, R5 ;  /* 0x0000000504057220 */ /* 0x000fc80000400000 */
[----:B------:R-:W-:-:S04]  /*4880*/  FFMA R5, R4, R5, R4 ;  /* 0x0000000504057223 */ /* 0x000fc80000000004 */
[----:B------:R-:W-:Y:S01]  /*4890*/  FFMA R2, R2, 0.69314718246459960938, R5 ;  /* 0x3f31721802027823 */ /* 0x000fe20000000005 */
[C---:B------:R-:W-:Y:S01]  /*48a0*/  @P0 FFMA R2, R6.reuse, R3, +INF ;  /* 0x7f80000006020423 */ /* 0x040fe20000000003 */
[----:B------:R-:W-:-:S04]  /*48b0*/  FSETP.NEU.AND P0, PT, R6, RZ, PT ;  /* 0x000000ff0600720b */ /* 0x000fc80003f0d000 */
[----:B------:R-:W-:-:S05]  /*48c0*/  FSEL R3, R2, -INF , P0 ;  /* 0xff80000002037808 */ /* 0x000fca0000000000 */
[----:B-----5:R-:W-:-:S05]  /*48d0*/  FADD R3, R0, R3 ;  /* 0x0000000300037221 */ /* 0x020fca0000000000 */
[----:B------:R-:W-:Y:S01]  /*48e0*/  STG.E desc[UR12][R8.64], R3 ;  /* 0x0000000308007986 */ /* 0x000fe2000c10190c */
[----:B------:R-:W-:Y:S05]  /*48f0*/  EXIT ;  /* 0x000000000000794d */ /* 0x000fea0003800000 */
        .weak           $__internal_0_$__cuda_sm3x_div_rn_noftz_f32_slowpath
        .type           $__internal_0_$__cuda_sm3x_div_rn_noftz_f32_slowpath,@function
        .size           $__internal_0_$__cuda_sm3x_div_rn_noftz_f32_slowpath,(.L_x_428 - $__internal_0_$__cuda_sm3x_div_rn_noftz_f32_slowpath)
$__internal_0_$__cuda_sm3x_div_rn_noftz_f32_slowpath:
[----:B------:R-:W-:Y:S01]  /*4900*/  SHF.R.U32.HI R13, RZ, 0x17, R3 ;  /* 0x00000017ff0d7819 */ /* 0x000fe20000011603 */
[----:B------:R-:W-:Y:S01]  /*4910*/  BSSY.RECONVERGENT B0, `(.L_x_85) ;  /* 0x0000063000007945 */ /* 0x000fe20003800200 */
[----:B------:R-:W-:Y:S02]  /*4920*/  SHF.R.U32.HI R16, RZ, 0x17, R0 ;  /* 0x00000017ff107819 */ /* 0x000fe40000011600 */
[----:B------:R-:W-:Y:S02]  /*4930*/  LOP3.LUT R13, R13, 0xff, RZ, 0xc0, !PT ;  /* 0x000000ff0d0d7812 */ /* 0x000fe400078ec0ff */
[----:B------:R-:W-:Y:S02]  /*4940*/  LOP3.LUT R16, R16, 0xff, RZ, 0xc0, !PT ;  /* 0x000000ff10107812 */ /* 0x000fe400078ec0ff */
[----:B------:R-:W-:Y:S02]  /*4950*/  IADD3 R18, PT, PT, R13, -0x1, RZ ;  /* 0xffffffff0d127810 */ /* 0x000fe40007ffe0ff */
[----:B------:R-:W-:-:S02]  /*4960*/  IADD3 R17, PT, PT, R16, -0x1, RZ ;  /* 0xffffffff10117810 */ /* 0x000fc40007ffe0ff */
[----:B------:R-:W-:Y:S02]  /*4970*/  ISETP.GT.U32.AND P0, PT, R18, 0xfd, PT ;  /* 0x000000fd1200780c */ /* 0x000fe40003f04070 */
[----:B------:R-:W-:Y:S02]  /*4980*/  MOV R15, R3 ;  /* 0x00000003000f7202 */ /* 0x000fe40000000f00 */
[----:B------:R-:W-:-:S13]  /*4990*/  ISETP.GT.U32.OR P0, PT, R17, 0xfd, P0 ;  /* 0x000000fd1100780c */ /* 0x000fda0000704470 */
[----:B------:R-:W-:Y:S01]  /*49a0*/  @!P0 MOV R14, RZ ;  /* 0x000000ff000e8202 */ /* 0x000fe20000000f00 */
[----:B------:R-:W-:Y:S06]  /*49b0*/  @!P0 BRA `(.L_x_86) ;  /* 0x00000000005c8947 */ /* 0x000fec0003800000 */
[----:B------:R-:W-:Y:S02]  /*49c0*/  FSETP.GTU.FTZ.AND P0, PT, |R0|, +INF , PT ;  /* 0x7f8000000000780b */ /* 0x000fe40003f1c200 */
[----:B------:R-:W-:-:S04]  /*49d0*/  FSETP.GTU.FTZ.AND P1, PT, |R3|, +INF , PT ;  /* 0x7f8000000300780b */ /* 0x000fc80003f3c200 */
[----:B------:R-:W-:-:S13]  /*49e0*/  PLOP3.LUT P0, PT, P0, P1, PT, 0xf8, 0x8f ;  /* 0x00000000008f781c */ /* 0x000fda0000703f70 */
[----:B------:R-:W-:Y:S05]  /*49f0*/  @P0 BRA `(.L_x_87) ;  /* 0x00000004004c0947 */ /* 0x000fea0003800000 */
[----:B------:R-:W-:-:S13]  /*4a00*/  LOP3.LUT P0, RZ, R15, 0x7fffffff, R0, 0xc8, !PT ;  /* 0x7fffffff0fff7812 */ /* 0x000fda000780c800 */
[----:B------:R-:W-:Y:S05]  /*4a10*/  @!P0 BRA `(.L_x_88) ;  /* 0x00000004003c8947 */ /* 0x000fea0003800000 */
[C---:B------:R-:W-:Y:S02]  /*4a20*/  FSETP.NEU.FTZ.AND P2, PT, |R0|.reuse, +INF , PT ;  /* 0x7f8000000000780b */ /* 0x040fe40003f5d200 */
[----:B------:R-:W-:Y:S02]  /*4a30*/  FSETP.NEU.FTZ.AND P1, PT, |R3|, +INF , PT ;  /* 0x7f8000000300780b */ /* 0x000fe40003f3d200 */
[----:B------:R-:W-:-:S11]  /*4a40*/  FSETP.NEU.FTZ.AND P0, PT, |R0|, +INF , PT ;  /* 0x7f8000000000780b */ /* 0x000fd60003f1d200 */
[----:B------:R-:W-:Y:S05]  /*4a50*/  @!P1 BRA !P2, `(.L_x_88) ;  /* 0x00000004002c9947 */ /* 0x000fea0005000000 */
[----:B------:R-:W-:-:S04]  /*4a60*/  LOP3.LUT P2, RZ, R0, 0x7fffffff, RZ, 0xc0, !PT ;  /* 0x7fffffff00ff7812 */ /* 0x000fc8000784c0ff */
[----:B------:R-:W-:-:S13]  /*4a70*/  PLOP3.LUT P1, PT, P1, P2, PT, 0x2f, 0xf2 ;  /* 0x0000000000f2781c */ /* 0x000fda0000f24577 */
[----:B------:R-:W-:Y:S05]  /*4a80*/  @P1 BRA `(.L_x_89) ;  /* 0x0000000400181947 */ /* 0x000fea0003800000 */
[----:B------:R-:W-:-:S04]  /*4a90*/  LOP3.LUT P1, RZ, R15, 0x7fffffff, RZ, 0xc0, !PT ;  /* 0x7fffffff0fff7812 */ /* 0x000fc8000782c0ff */
[----:B------:R-:W-:-:S13]  /*4aa0*/  PLOP3.LUT P0, PT, P0, P1, PT, 0x2f, 0xf2 ;  /* 0x0000000000f2781c */ /* 0x000fda0000702577 */
[----:B------:R-:W-:Y:S05]  /*4ab0*/  @P0 BRA `(.L_x_90) ;  /* 0x0000000400000947 */ /* 0x000fea0003800000 */
[----:B------:R-:W-:Y:S02]  /*4ac0*/  ISETP.GE.AND P0, PT, R17, RZ, PT ;  /* 0x000000ff1100720c */ /* 0x000fe40003f06270 */
[----:B------:R-:W-:-:S11]  /*4ad0*/  ISETP.GE.AND P1, PT, R18, RZ, PT ;  /* 0x000000ff1200720c */ /* 0x000fd60003f26270 */
[----:B------:R-:W-:Y:S01]  /*4ae0*/  @P0 MOV R14, RZ ;  /* 0x000000ff000e0202 */ /* 0x000fe20000000f00 */
[----:B------:R-:W-:Y:S01]  /*4af0*/  @!P0 FFMA R0, R0, 1.84467440737095516160e+19, RZ ;  /* 0x5f80000000008823 */ /* 0x000fe200000000ff */
[----:B------:R-:W-:Y:S01]  /*4b00*/  @!P0 MOV R14, 0xffffffc0 ;  /* 0xffffffc0000e8802 */ /* 0x000fe20000000f00 */
[----:B------:R-:W-:-:S03]  /*4b10*/  @!P1 FFMA R15, R3, 1.84467440737095516160e+19, RZ ;  /* 0x5f800000030f9823 */ /* 0x000fc600000000ff */
[----:B------:R-:W-:-:S07]  /*4b20*/  @!P1 IADD3 R14, PT, PT, R14, 0x40, RZ ;  /* 0x000000400e0e9810 */ /* 0x000fce0007ffe0ff */
.L_x_86:
[----:B------:R-:W-:Y:S01]  /*4b30*/  LEA R18, R13, 0xc0800000, 0x17 ;  /* 0xc08000000d127811 */ /* 0x000fe200078eb8ff */
[----:B------:R-:W-:Y:S01]  /*4b40*/  BSSY.RECONVERGENT B1, `(.L_x_91) ;  /* 0x0000036000017945 */ /* 0x000fe20003800200 */
[----:B------:R-:W-:Y:S02]  /*4b50*/  IADD3 R16, PT, PT, R16, -0x7f, RZ ;  /* 0xffffff8110107810 */ /* 0x000fe40007ffe0ff */
[----:B------:R-:W-:-:S03]  /*4b60*/  IADD3 R19, PT, PT, -R18, R15, RZ ;  /* 0x0000000f12137210 */ /* 0x000fc60007ffe1ff */
[C---:B------:R-:W-:Y:S01]  /*4b70*/  IMAD R0, R16.reuse, -0x800000, R0 ;  /* 0xff80000010007824 */ /* 0x040fe200078e0200 */
[----:B------:R0:W1:Y:S01]  /*4b80*/  MUFU.RCP R18, R19 ;  /* 0x0000001300127308 */ /* 0x0000620000001000 */
[----:B------:R-:W-:Y:S01]  /*4b90*/  FADD.FTZ R15, -R19, -RZ ;  /* 0x800000ff130f7221 */ /* 0x000fe20000010100 */
[----:B0-----:R-:W-:-:S04]  /*4ba0*/  IADD3 R19, PT, PT, R16, 0x7f, -R13 ;  /* 0x0000007f10137810 */ /* 0x001fc80007ffe80d */
[----:B------:R-:W-:Y:S01]  /*4bb0*/  IADD3 R19, PT, PT, R19, R14, RZ ;  /* 0x0000000e13137210 */ /* 0x000fe20007ffe0ff */
[----:B-1----:R-:W-:-:S04]  /*4bc0*/  FFMA R17, R18, R15, 1 ;  /* 0x3f80000012117423 */ /* 0x002fc8000000000f */
[----:B------:R-:W-:-:S04]  /*4bd0*/  FFMA R17, R18, R17, R18 ;  /* 0x0000001112117223 */ /* 0x000fc80000000012 */
[----:B------:R-:W-:-:S04]  /*4be0*/  FFMA R18, R0, R17, RZ ;  /* 0x0000001100127223 */ /* 0x000fc800000000ff */
[----:B------:R-:W-:-:S04]  /*4bf0*/  FFMA R20, R15, R18, R0 ;  /* 0x000000120f147223 */ /* 0x000fc80000000000 */
[----:B------:R-:W-:-:S04]  /*4c00*/  FFMA R18, R17, R20, R18 ;  /* 0x0000001411127223 */ /* 0x000fc80000000012 */
[----:B------:R-:W-:-:S04]  /*4c10*/  FFMA R15, R15, R18, R0 ;  /* 0x000000120f0f7223 */ /* 0x000fc80000000000 */
[----:B------:R-:W-:-:S05]  /*4c20*/  FFMA R0, R17, R15, R18 ;  /* 0x0000000f11007223 */ /* 0x000fca0000000012 */
[----:B------:R-:W-:-:S04]  /*4c30*/  SHF.R.U32.HI R13, RZ, 0x17, R0 ;  /* 0x00000017ff0d7819 */ /* 0x000fc80000011600 */
[----:B------:R-:W-:-:S04]  /*4c40*/  LOP3.LUT R13, R13, 0xff, RZ, 0xc0, !PT ;  /* 0x000000ff0d0d7812 */ /* 0x000fc800078ec0ff */
[----:B------:R-:W-:-:S04]  /*4c50*/  IADD3 R13, PT, PT, R13, R19, RZ ;  /* 0x000000130d0d7210 */ /* 0x000fc80007ffe0ff */
[----:B------:R-:W-:-:S04]  /*4c60*/  IADD3 R14, PT, PT, R13, -0x1, RZ ;  /* 0xffffffff0d0e7810 */ /* 0x000fc80007ffe0ff */
[----:B------:R-:W-:-:S13]  /*4c70*/  ISETP.GE.U32.AND P0, PT, R14, 0xfe, PT ;  /* 0x000000fe0e00780c */ /* 0x000fda0003f06070 */
[----:B------:R-:W-:Y:S05]  /*4c80*/  @!P0 BRA `(.L_x_92) ;  /* 0x0000000000808947 */ /* 0x000fea0003800000 */
[----:B------:R-:W-:-:S13]  /*4c90*/  ISETP.GT.AND P0, PT, R13, 0xfe, PT ;  /* 0x000000fe0d00780c */ /* 0x000fda0003f04270 */
[----:B------:R-:W-:Y:S05]  /*4ca0*/  @P0 BRA `(.L_x_93) ;  /* 0x00000000006c0947 */ /* 0x000fea0003800000 */
[----:B------:R-:W-:-:S13]  /*4cb0*/  ISETP.GE.AND P0, PT, R13, 0x1, PT ;  /* 0x000000010d00780c */ /* 0x000fda0003f06270 */
[----:B------:R-:W-:Y:S05]  /*4cc0*/  @P0 BRA `(.L_x_94) ;  /* 0x0000000000740947 */ /* 0x000fea0003800000 */
[----:B------:R-:W-:Y:S02]  /*4cd0*/  ISETP.GE.AND P0, PT, R13, -0x18, PT ;  /* 0xffffffe80d00780c */ /* 0x000fe40003f06270 */
[----:B------:R-:W-:-:S11]  /*4ce0*/  LOP3.LUT R0, R0, 0x80000000, RZ, 0xc0, !PT ;  /* 0x8000000000007812 */ /* 0x000fd600078ec0ff */
[----:B------:R-:W-:Y:S05]  /*4cf0*/  @!P0 BRA `(.L_x_94) ;  /* 0x0000000000688947 */ /* 0x000fea0003800000 */
[-CC-:B------:R-:W-:Y:S01]  /*4d00*/  FFMA.RZ R14, R17, R15.reuse, R18.reuse ;  /* 0x0000000f110e7223 */ /* 0x180fe2000000c012 */
[C---:B------:R-:W-:Y:S02]  /*4d10*/  ISETP.NE.AND P2, PT, R13.reuse, RZ, PT ;  /* 0x000000ff0d00720c */ /* 0x040fe40003f45270 */
[----:B------:R-:W-:Y:S02]  /*4d20*/  ISETP.NE.AND P1, PT, R13, RZ, PT ;  /* 0x000000ff0d00720c */ /* 0x000fe40003f25270 */
[----:B------:R-:W-:Y:S01]  /*4d30*/  LOP3.LUT R16, R14, 0x7fffff, RZ, 0xc0, !PT ;  /* 0x007fffff0e107812 */ /* 0x000fe200078ec0ff */
[CCC-:B------:R-:W-:Y:S01]  /*4d40*/  FFMA.RP R14, R17.reuse, R15.reuse, R18.reuse ;  /* 0x0000000f110e7223 */ /* 0x1c0fe20000008012 */
[----:B------:R-:W-:Y:S01]  /*4d50*/  FFMA.RM R15, R17, R15, R18 ;  /* 0x0000000f110f7223 */ /* 0x000fe20000004012 */
[----:B------:R-:W-:Y:S02]  /*4d60*/  IADD3 R17, PT, PT, R13, 0x20, RZ ;  /* 0x000000200d117810 */ /* 0x000fe40007ffe0ff */
[----:B------:R-:W-:-:S02]  /*4d70*/  LOP3.LUT R16, R16, 0x800000, RZ, 0xfc, !PT ;  /* 0x0080000010107812 */ /* 0x000fc400078efcff */
[----:B------:R-:W-:Y:S02]  /*4d80*/  IADD3 R13, PT, PT, -R13, RZ, RZ ;  /* 0x000000ff0d0d7210 */ /* 0x000fe40007ffe1ff */
[----:B------:R-:W-:Y:S02]  /*4d90*/  SHF.L.U32 R17, R16, R17, RZ ;  /* 0x0000001110117219 */ /* 0x000fe400000006ff */
[----:B------:R-:W-:Y:S02]  /*4da0*/  FSETP.NEU.FTZ.AND P0, PT, R14, R15, PT ;  /* 0x0000000f0e00720b */ /* 0x000fe40003f1d000 */
[----:B------:R-:W-:Y:S02]  /*4db0*/  SEL R13, R13, RZ, P2 ;  /* 0x000000ff0d0d7207 */ /* 0x000fe40001000000 */
[----:B------:R-:W-:Y:S02]  /*4dc0*/  ISETP.NE.AND P1, PT, R17, RZ, P1 ;  /* 0x000000ff1100720c */ /* 0x000fe40000f25270 */
[----:B------:R-:W-:-:S02]  /*4dd0*/  SHF.R.U32.HI R13, RZ, R13, R16 ;  /* 0x0000000dff0d7219 */ /* 0x000fc40000011610 */
[----:B------:R-:W-:Y:S02]  /*4de0*/  PLOP3.LUT P0, PT, P0, P1, PT, 0xf8, 0x8f ;  /* 0x00000000008f781c */ /* 0x000fe40000703f70 */
[----:B------:R-:W-:Y:S02]  /*4df0*/  SHF.R.U32.HI R15, RZ, 0x1, R13 ;  /* 0x00000001ff0f7819 */ /* 0x000fe4000001160d */
[----:B------:R-:W-:-:S04]  /*4e00*/  SEL R14, RZ, 0x1, !P0 ;  /* 0x00000001ff0e7807 */ /* 0x000fc80004000000 */
[----:B------:R-:W-:-:S04]  /*4e10*/  LOP3.LUT R14, R14, 0x1, R15, 0xf8, !PT ;  /* 0x000000010e0e7812 */ /* 0x000fc800078ef80f */
[----:B------:R-:W-:-:S04]  /*4e20*/  LOP3.LUT R14, R14, R13, RZ, 0xc0, !PT ;  /* 0x0000000d0e0e7212 */ /* 0x000fc800078ec0ff */
[----:B------:R-:W-:-:S04]  /*4e30*/  IADD3 R15, PT, PT, R15, R14, RZ ;  /* 0x0000000e0f0f7210 */ /* 0x000fc80007ffe0ff */
[----:B------:R-:W-:Y:S01]  /*4e40*/  LOP3.LUT R0, R15, R0, RZ, 0xfc, !PT ;  /* 0x000000000f007212 */ /* 0x000fe200078efcff */
[----:B------:R-:W-:Y:S06]  /*4e50*/  BRA `(.L_x_94) ;  /* 0x0000000000107947 */ /* 0x000fec0003800000 */
.L_x_93:
[----:B------:R-:W-:-:S04]  /*4e60*/  LOP3.LUT R0, R0, 0x80000000, RZ, 0xc0, !PT ;  /* 0x8000000000007812 */ /* 0x000fc800078ec0ff */
[----:B------:R-:W-:Y:S01]  /*4e70*/  LOP3.LUT R0, R0, 0x7f800000, RZ, 0xfc, !PT ;  /* 0x7f80000000007812 */ /* 0x000fe200078efcff */
[----:B------:R-:W-:Y:S06]  /*4e80*/  BRA `(.L_x_94) ;  /* 0x0000000000047947 */ /* 0x000fec0003800000 */
.L_x_92:
[----:B------:R-:W-:-:S07]  /*4e90*/  LEA R0, R19, R0, 0x17 ;  /* 0x0000000013007211 */ /* 0x000fce00078eb8ff */
.L_x_94:
[----:B------:R-:W-:Y:S05]  /*4ea0*/  BSYNC.RECONVERGENT B1 ;  /* 0x0000000000017941 */ /* 0x000fea0003800200 */
.L_x_91:
[----:B------:R-:W-:Y:S05]  /*4eb0*/  BRA `(.L_x_95) ;  /* 0x0000000000207947 */ /* 0x000fea0003800000 */
.L_x_90:
[----:B------:R-:W-:-:S04]  /*4ec0*/  LOP3.LUT R0, R15, 0x80000000, R0, 0x48, !PT ;  /* 0x800000000f007812 */ /* 0x000fc800078e4800 */
[----:B------:R-:W-:Y:S01]  /*4ed0*/  LOP3.LUT R0, R0, 0x7f800000, RZ, 0xfc, !PT ;  /* 0x7f80000000007812 */ /* 0x000fe200078efcff */
[----:B------:R-:W-:Y:S06]  /*4ee0*/  BRA `(.L_x_95) ;  /* 0x0000000000147947 */ /* 0x000fec0003800000 */
.L_x_89:
[----:B------:R-:W-:Y:S01]  /*4ef0*/  LOP3.LUT R0, R15, 0x80000000, R0, 0x48, !PT ;  /* 0x800000000f007812 */ /* 0x000fe200078e4800 */
[----:B------:R-:W-:Y:S06]  /*4f00*/  BRA `(.L_x_95) ;  /* 0x00000000000c7947 */ /* 0x000fec0003800000 */
.L_x_88:
[----:B------:R-:W0:Y:S01]  /*4f10*/  MUFU.RSQ R0, -QNAN ;  /* 0xffc0000000007908 */ /* 0x000e220000001400 */
[----:B------:R-:W-:Y:S05]  /*4f20*/  BRA `(.L_x_95) ;  /* 0x0000000000047947 */ /* 0x000fea0003800000 */
.L_x_87:
[----:B------:R-:W-:-:S07]  /*4f30*/  FADD.FTZ R0, R0, R3 ;  /* 0x0000000300007221 */ /* 0x000fce0000010000 */
.L_x_95:
[----:B------:R-:W-:Y:S05]  /*4f40*/  BSYNC.RECONVERGENT B0 ;  /* 0x0000000000007941 */ /* 0x000fea0003800200 */
.L_x_85:
[----:B------:R-:W-:Y:S01]  /*4f50*/  HFMA2 R13, -RZ, RZ, 0, 0 ;  /* 0x00000000ff0d7431 */ /* 0x000fe200000001ff */
[----:B0-----:R-:W-:-:S03]  /*4f60*/  MOV R15, R0 ;  /* 0x00000000000f7202 */ /* 0x001fc60000000f00 */
[----:B------:R-:W-:Y:S05]  /*4f70*/  RET.REL.NODEC R12 `(_Z15felsensteinfastiiiiPKiS0_PKfS2_PfS3_) ;  /* 0xffffffb00c207950 */ /* 0x000fea0003c3ffff */
.L_x_96:
[----:B------:R-:W-:-:S00]  /*4f80*/  BRA `(.L_x_96) ;  /* 0xfffffffc00fc7947 */ /* 0x000fc0000383ffff */
[----:B------:R-:W-:-:S00]  /*4f90*/  NOP ;  /* 0x0000000000007918 */ /* 0x000fc00000000000 */
        /* <DEDUP_REMOVED lines=14> */
.L_x_428:


//--------------------- .text._Z13sumcategoriesiiPKfS0_Pf --------------------------
	.section	.text._Z13sumcategoriesiiPKfS0_Pf,"ax",@progbits
	.align	128
        .global         _Z13sumcategoriesiiPKfS0_Pf
        .type           _Z13sumcategoriesiiPKfS0_Pf,@function
        .size           _Z13sumcategoriesiiPKfS0_Pf,(.L_x_434 - _Z13sumcategoriesiiPKfS0_Pf)
        .other          _Z13sumcategoriesiiPKfS0_Pf,@"STO_CUDA_ENTRY STV_DEFAULT"
_Z13sumcategoriesiiPKfS0_Pf:
.text._Z13sumcategoriesiiPKfS0_Pf:
[----:B------:R-:W-:Y:S01]  /*0000*/  LDC R1, c[0x0][0x37c] ;  /* 0x0000df00ff017b82 */ /* 0x000fe20000000800 */
[----:B------:R-:W0:Y:S07]  /*0010*/  S2R R0, SR_TID.X ;  /* 0x0000000000007919 */ /* 0x000e2e0000002100 */
[----:B------:R-:W0:Y:S01]  /*0020*/  S2UR UR4, SR_CTAID.X ;  /* 0x00000000000479c3 */ /* 0x000e220000002500 */
[----:B------:R-:W1:Y:S07]  /*0030*/  LDCU UR5, c[0x0][0x384] ;  /* 0x00007080ff0577ac */ /* 0x000e6e0008000800 */
[----:B------:R-:W0:Y:S02]  /*0040*/  LDC R9, c[0x0][0x360] ;  /* 0x0000d800ff097b82 */ /* 0x000e240000000800 */
[----:B0-----:R-:W-:-:S05]  /*0050*/  IMAD R9, R9, UR4, R0 ;  /* 0x0000000409097c24 */ /* 0x001fca000f8e0200 */
[----:B-1----:R-:W-:-:S13]  /*0060*/  ISETP.GE.AND P0, PT, R9, UR5, PT ;  /* 0x0000000509007c0c */ /* 0x002fda000bf06270 */
[----:B------:R-:W-:Y:S05]  /*0070*/  @P0 EXIT ;  /* 0x000000000000094d */ /* 0x000fea0003800000 */
[----:B------:R-:W0:Y:S01]  /*0080*/  LDC.64 R2, c[0x0][0x390] ;  /* 0x0000e400ff027b82 */ /* 0x000e220000000a00 */
[----:B------:R-:W1:Y:S07]  /*0090*/  LDCU.64 UR6, c[0x0][0x358] ;  /* 0x00006b00ff0677ac */ /* 0x000e6e0008000a00 */
[----:B------:R-:W2:Y:S08]  /*00a0*/  LDC.64 R6, c[0x0][0x388] ;  /* 0x0000e200ff067b82 */ /* 0x000eb00000000a00 */
[----:B------:R-:W3:Y:S01]  /*00b0*/  LDC R8, c[0x0][0x380] ;  /* 0x0000e000ff087b82 */ /* 0x000ee20000000800 */
[----:B0-----:R-:W-:-:S07]  /*00c0*/  IMAD.WIDE R2, R9, 0x4, R2 ;  /* 0x0000000409027825 */ /* 0x001fce00078e0202 */
[----:B------:R-:W0:Y:S01]  /*00d0*/  LDC.64 R4, c[0x0][0x398] ;  /* 0x0000e600ff047b82 */ /* 0x000e220000000a00 */
[----:B-1----:R-:W4:Y:S04]  /*00e0*/  LDG.E R11, desc[UR6][R2.64] ;  /* 0x00000006020b7981 */ /* 0x002f28000c1e1900 */
[----:B--2---:R-:W4:Y:S01]  /*00f0*/  LDG.E R6, desc[UR6][R6.64] ;  /* 0x0000000606067981 */ /* 0x004f22000c1e1900 */
[----:B---3--:R-:W-:Y:S01]  /*0100*/  ISETP.GE.AND P0, PT, R8, 0x2, PT ;  /* 0x000000020800780c */ /* 0x008fe20003f06270 */
[----:B0-----:R-:W-:-:S04]  /*0110*/  IMAD.WIDE R4, R9, 0x4, R4 ;  /* 0x0000000409047825 */ /* 0x001fc800078e0204 */
[----:B----4-:R-:W-:-:S05]  /*0120*/  FADD R19, R6, R11 ;  /* 0x0000000b06137221 */ /* 0x010fca0000000000 */
[----:B------:R0:W-:Y:S03]  /*0130*/  STG.E desc[UR6][R4.64], R19 ;  /* 0x0000001304007986 */ /* 0x0001e6000c101906 */
[----:B------:R-:W-:Y:S05]  /*0140*/  @!P0 EXIT ;  /* 0x000000000000894d */ /* 0x000fea0003800000 */
[----:B------:R-:W1:Y:S01]  /*0150*/  LDC R0, c[0x0][0x384] ;  /* 0x0000e100ff007b82 */ /* 0x000e620000000800 */
[----:B------:R-:W2:Y:S01]  /*0160*/  LDCU.64 UR4, c[0x0][0x388] ;  /* 0x00007100ff0477ac */ /* 0x000ea20008000a00 */
[----:B------:R-:W-:Y:S01]  /*0170*/  IMAD.MOV R6, RZ, RZ, -R8 ;  /* 0x000000ffff067224 */ /* 0x000fe200078e0a08 */
[----:B------:R-:W3:Y:S01]  /*0180*/  LDCU UR8, c[0x0][0x384] ;  /* 0x00007080ff0877ac */ /* 0x000ee20008000800 */
[----:B--2---:R-:W-:Y:S01]  /*0190*/  UIADD3 UR4, UP0, UPT, UR4, 0x4, URZ ;  /* 0x0000000404047890 */ /* 0x004fe2000ff1e0ff */
[----:B---3--:R-:W-:-:S03]  /*01a0*/  IMAD.U32 R7, RZ, RZ, UR8 ;  /* 0x00000008ff077e24 */ /* 0x008fc6000f8e00ff */
[----:B------:R-:W-:-:S12]  /*01b0*/  UIADD3.X UR5, UPT, UPT, URZ, UR5, URZ, UP0, !UPT ;  /* 0x00000005ff057290 */ /* 0x000fd800087fe4ff */
.L_x_106:
[----:B------:R-:W-:Y:S01]  /*01c0*/  MOV R10, UR4 ;  /* 0x00000004000a7c02 */ /* 0x000fe20008000f00 */
[----:B------:R-:W-:-:S04]  /*01d0*/  IMAD.WIDE R8, R7, 0x4, R2 ;  /* 0x0000000407087825 */ /* 0x000fc800078e0202 */
[----:B------:R-:W-:Y:S02]  /*01e0*/  IMAD.U32 R11, RZ, RZ, UR5 ;  /* 0x00000005ff0b7e24 */ /* 0x000fe4000f8e00ff */
[----:B--2---:R-:W2:Y:S04]  /*01f0*/  LDG.E R9, desc[UR6][R8.64] ;  /* 0x0000000608097981 */ /* 0x004ea8000c1e1900 */
[----:B------:R-:W2:Y:S01]  /*0200*/  LDG.E R10, desc[UR6][R10.64] ;  /* 0x000000060a0a7981 */ /* 0x000ea2000c1e1900 */
[----:B------:R-:W-:Y:S01]  /*0210*/  BSSY.RECONVERGENT B0, `(.L_x_97) ;  /* 0x00000cd000007945 */ /* 0x000fe20003800200 */
[----:B--2---:R-:W-:-:S05]  /*0220*/  FADD R18, R10, R9 ;  /* 0x000000090a127221 */ /* 0x004fca0000000000 */
[----:B------:R-:W-:-:S13]  /*0230*/  FSETP.GT.AND P0, PT, R19, R18, PT ;  /* 0x000000121300720b */ /* 0x000fda0003f04000 */
[----:B------:R-:W-:Y:S05]  /*0240*/  @!P0 BRA `(.L_x_98) ;  /* 0x0000000400948947 */ /* 0x000fea0003800000 */
[----:B------:R-:W-:Y:S02]  /*0250*/  HFMA2 R11, -RZ, RZ, 3.7421875, 0 ;  /* 0x437c0000ff0b7431 */ /* 0x000fe400000001ff */
[----:B------:R-:W-:Y:S02]  /*0260*/  IMAD.MOV.U32 R9, RZ, RZ, 0x3bbb989d ;  /* 0x3bbb989dff097424 */ /* 0x000fe400078e00ff */
[----:B------:R-:W-:Y:S01]  /*0270*/  FADD R18, R18, -R19 ;  /* 0x8000001312127221 */ /* 0x000fe20000000000 */
[----:B------:R-:W-:Y:S01]  /*0280*/  BSSY.RECONVERGENT B1, `(.L_x_99) ;  /* 0x000005e000017945 */ /* 0x000fe20003800200 */
[----:B------:R-:W-:Y:S02]  /*0290*/  IMAD.MOV.U32 R14, RZ, RZ, -0x3ff ;  /* 0xfffffc01ff0e7424 */ /* 0x000fe400078e00ff */
[----:B------:R-:W-:-:S04]  /*02a0*/  FFMA.SAT R8, R18, R9, 0.5 ;  /* 0x3f00000012087423 */ /* 0x000fc80000002009 */
[----:B------:R-:W-:-:S04]  /*02b0*/  FFMA.RM R8, R8, R11, 12582913 ;  /* 0x4b40000108087423 */ /* 0x000fc8000000400b */
[C---:B------:R-:W-:Y:S01]  /*02c0*/  FADD R9, R8.reuse, -12583039 ;  /* 0xcb40007f08097421 */ /* 0x040fe20000000000 */
[----:B------:R-:W-:-:S03]  /*02d0*/  IMAD.SHL.U32 R8, R8, 0x800000, RZ ;  /* 0x0080000008087824 */ /* 0x000fc600078e00ff */
[----:B------:R-:W-:-:S04]  /*02e0*/  FFMA R9, R18, 1.4426950216293334961, -R9 ;  /* 0x3fb8aa3b12097823 */ /* 0x000fc80000000809 */
[----:B------:R-:W-:-:S04]  /*02f0*/  FFMA R18, R18, 1.925963033500011079e-08, R9 ;  /* 0x32a5706012127823 */ /* 0x000fc80000000009 */
[----:B------:R-:W2:Y:S02]  /*0300*/  MUFU.EX2 R9, R18 ;  /* 0x0000001200097308 */ /* 0x000ea40000000800 */
[----:B--2---:R-:W-:-:S06]  /*0310*/  FMUL R12, R8, R9 ;  /* 0x00000009080c7220 */ /* 0x004fcc0000400000 */
[----:B------:R-:W2:Y:S02]  /*0320*/  F2F.F64.F32 R8, R12 ;  /* 0x0000000c00087310 */ /* 0x000ea40000201800 */
[----:B--2---:R-:W-:-:S10]  /*0330*/  DADD R8, R8, 1 ;  /* 0x3ff0000008087429 */ /* 0x004fd40000000000 */
[----:B------:R-:W-:Y:S01]  /*0340*/  ISETP.GT.AND P0, PT, R9, 0xfffff, PT ;  /* 0x000fffff0900780c */ /* 0x000fe20003f04270 */
[----:B------:R-:W-:Y:S01]  /*0350*/  IMAD.MOV.U32 R11, RZ, RZ, R9 ;  /* 0x000000ffff0b7224 */ /* 0x000fe200078e0009 */
[-C--:B------:R-:W-:Y:S02]  /*0360*/  MOV R10, R8.reuse ;  /* 0x00000008000a7202 */ /* 0x080fe40000000f00 */
[----:B------:R-:W-:Y:S02]  /*0370*/  MOV R15, R9 ;  /* 0x00000009000f7202 */ /* 0x000fe40000000f00 */
[----:B------:R-:W-:-:S07]  /*0380*/  MOV R22, R8 ;  /* 0x0000000800167202 */ /* 0x000fce0000000f00 */
[----:B------:R-:W-:Y:S01]  /*0390*/  @!P0 DMUL R10, R10, 1.80143985094819840000e+16 ;  /* 0x435000000a0a8828 */ /* 0x000fe20000000000 */
[----:B------:R-:W-:-:S09]  /*03a0*/  @!P0 IMAD.MOV.U32 R14, RZ, RZ, -0x435 ;  /* 0xfffffbcbff0e8424 */ /* 0x000fd200078e00ff */
[----:B------:R-:W-:Y:S01]  /*03b0*/  @!P0 IMAD.MOV.U32 R15, RZ, RZ, R11 ;  /* 0x000000ffff0f8224 */ /* 0x000fe200078e000b */
[----:B------:R-:W-:-:S04]  /*03c0*/  @!P0 MOV R22, R10 ;  /* 0x0000000a00168202 */ /* 0x000fc80000000f00 */
[----:B------:R-:W-:-:S04]  /*03d0*/  IADD3 R9, PT, PT, R15, -0x1, RZ ;  /* 0xffffffff0f097810 */ /* 0x000fc80007ffe0ff */
[----:B------:R-:W-:-:S13]  /*03e0*/  ISETP.GT.U32.AND P1, PT, R9, 0x7feffffe, PT ;  /* 0x7feffffe0900780c */ /* 0x000fda0003f24070 */
[----:B------:R-:W-:Y:S05]  /*03f0*/  @P1 BRA `(.L_x_100) ;  /* 0x0000000400001947 */ /* 0x000fea0003800000 */
[C---:B------:R-:W-:Y:S01]  /*0400*/  LOP3.LUT R8, R15.reuse, 0xfffff, RZ, 0xc0, !PT ;  /* 0x000fffff0f087812 */ /* 0x040fe200078ec0ff */
[----:B------:R-:W-:Y:S01]  /*0410*/  IMAD.MOV.U32 R21, RZ, RZ, 0x3ed0ee25 ;  /* 0x3ed0ee25ff157424 */ /* 0x000fe200078e00ff */
[----:B------:R-:W-:Y:S01]  /*0420*/  MOV R20, 0x8b7a8b04 ;  /* 0x8b7a8b0400147802 */ /* 0x000fe20000000f00 */
[----:B------:R-:W-:Y:S01]  /*0430*/  UMOV UR8, 0x3ae80f1e ;  /* 0x3ae80f1e00087882 */ /* 0x000fe20000000000 */
[----:B------:R-:W-:Y:S01]  /*0440*/  LOP3.LUT R23, R8, 0x3ff00000, RZ, 0xfc, !PT ;  /* 0x3ff0000008177812 */ /* 0x000fe200078efcff */
[----:B------:R-:W-:Y:S01]  /*0450*/  IMAD.MOV.U32 R8, RZ, RZ, RZ ;  /* 0x000000ffff087224 */ /* 0x000fe200078e00ff */
[----:B------:R-:W-:Y:S01]  /*0460*/  UMOV UR9, 0x3eb1380b ;  /* 0x3eb1380b00097882 */ /* 0x000fe20000000000 */
[----:B------:R-:W-:Y:S01]  /*0470*/  LEA.HI R14, R15, R14, RZ, 0xc ;  /* 0x0000000e0f0e7211 */ /* 0x000fe200078f60ff */
[----:B------:R-:W-:Y:S01]  /*0480*/  IMAD.MOV.U32 R15, RZ, RZ, 0x43300000 ;  /* 0x43300000ff0f7424 */ /* 0x000fe200078e00ff */
[----:B------:R-:W-:Y:S01]  /*0490*/  ISETP.GE.U32.AND P0, PT, R23, 0x3ff6a09f, PT ;  /* 0x3ff6a09f1700780c */ /* 0x000fe20003f06070 */
[----:B------:R-:W-:Y:S01]  /*04a0*/  UMOV UR10, 0x80000000 ;  /* 0x80000000000a7882 */ /* 0x000fe20000000000 */
[----:B------:R-:W-:-:S11]  /*04b0*/  UMOV UR11, 0x43300000 ;  /* 0x43300000000b7882 */ /* 0x000fd60000000000 */
[----:B------:R-:W-:Y:S01]  /*04c0*/  @P0 VIADD R9, R23, 0xfff00000 ;  /* 0xfff0000017090836 */ /* 0x000fe20000000000 */
[----:B------:R-:W-:-:S04]  /*04d0*/  @P0 IADD3 R14, PT, PT, R14, 0x1, RZ ;  /* 0x000000010e0e0810 */ /* 0x000fc80007ffe0ff */
[----:B------:R-:W-:Y:S02]  /*04e0*/  @P0 MOV R23, R9 ;  /* 0x0000000900170202 */ /* 0x000fe40000000f00 */
[----:B------:R-:W-:-:S04]  /*04f0*/  LOP3.LUT R14, R14, 0x80000000, RZ, 0x3c, !PT ;  /* 0x800000000e0e7812 */ /* 0x000fc800078e3cff */
[C---:B------:R-:W-:Y:S02]  /*0500*/  DADD R16, R22.reuse, 1 ;  /* 0x3ff0000016107429 */ /* 0x040fe40000000000 */
[----:B------:R-:W-:Y:S02]  /*0510*/  DADD R22, R22, -1 ;  /* 0xbff0000016167429 */ /* 0x000fe40000000000 */
[----:B------:R-:W-:Y:S01]  /*0520*/  DADD R14, R14, -UR10 ;  /* 0x8000000a0e0e7e29 */ /* 0x000fe20008000000 */
[----:B------:R-:W-:Y:S01]  /*0530*/  UMOV UR10, 0xfefa39ef ;  /* 0xfefa39ef000a7882 */ /* 0x000fe20000000000 */
[----:B------:R-:W2:Y:S01]  /*0540*/  MUFU.RCP64H R9, R17 ;  /* 0x0000001100097308 */ /* 0x000ea20000001800 */
[----:B------:R-:W-:Y:S01]  /*0550*/  UMOV UR11, 0x3fe62e42 ;  /* 0x3fe62e42000b7882 */ /* 0x000fe20000000000 */
[----:B--2---:R-:W-:-:S08]  /*0560*/  DFMA R10, -R16, R8, 1 ;  /* 0x3ff00000100a742b */ /* 0x004fd00000000108 */
[----:B------:R-:W-:-:S08]  /*0570*/  DFMA R10, R10, R10, R10 ;  /* 0x0000000a0a0a722b */ /* 0x000fd0000000000a */
[----:B------:R-:W-:-:S08]  /*0580*/  DFMA R8, R8, R10, R8 ;  /* 0x0000000a0808722b */ /* 0x000fd00000000008 */
[----:B------:R-:W-:-:S08]  /*0590*/  DMUL R10, R22, R8 ;  /* 0x00000008160a7228 */ /* 0x000fd00000000000 */
[----:B------:R-:W-:-:S08]  /*05a0*/  DFMA R10, R22, R8, R10 ;  /* 0x00000008160a722b */ /* 0x000fd0000000000a */
[----:B------:R-:W-:-:S08]  /*05b0*/  DMUL R12, R10, R10 ;  /* 0x0000000a0a0c7228 */ /* 0x000fd00000000000 */
[----:B------:R-:W-:Y:S01]  /*05c0*/  DFMA R16, R12, UR8, R20 ;  /* 0x000000080c107c2b */ /* 0x000fe20008000014 */
[----:B------:R-:W-:Y:S01]  /*05d0*/  UMOV UR8, 0x9f02676f ;  /* 0x9f02676f00087882 */ /* 0x000fe20000000000 */
[----:B------:R-:W-:Y:S01]  /*05e0*/  UMOV UR9, 0x3ef3b266 ;  /* 0x3ef3b26600097882 */ /* 0x000fe20000000000 */
[----:B------:R-:W-:-:S05]  /*05f0*/  DADD R20, R22, -R10 ;  /* 0x0000000016147229 */ /* 0x000fca000000080a */
[----:B------:R-:W-:Y:S01]  /*0600*/  DFMA R16, R12, R16, UR8 ;  /* 0x000000080c107e2b */ /* 0x000fe20008000010 */
[----:B------:R-:W-:Y:S01]  /*0610*/  UMOV UR8, 0xa9ab0956 ;  /* 0xa9ab095600087882 */ /* 0x000fe20000000000 */
[----:B------:R-:W-:Y:S01]  /*0620*/  UMOV UR9, 0x3f1745cb ;  /* 0x3f1745cb00097882 */ /* 0x000fe20000000000 */
[----:B------:R-:W-:-:S05]  /*0630*/  DADD R20, R20, R20 ;  /* 0x0000000014147229 */ /* 0x000fca0000000014 */
[----:B------:R-:W-:Y:S01]  /*0640*/  DFMA R16, R12, R16, UR8 ;  /* 0x000000080c107e2b */ /* 0x000fe20008000010 */
[----:B------:R-:W-:Y:S01]  /*0650*/  UMOV UR8, 0x2d1b5154 ;  /* 0x2d1b515400087882 */ /* 0x000fe20000000000 */
[----:B------:R-:W-:Y:S01]  /*0660*/  UMOV UR9, 0x3f3c71c7 ;  /* 0x3f3c71c700097882 */ /* 0x000fe20000000000 */
[----:B------:R-:W-:Y:S02]  /*0670*/  DFMA R22, R22, -R10, R20 ;  /* 0x8000000a1616722b */ /* 0x000fe40000000014 */
[----:B------:R-:W-:-:S03]  /*0680*/  DFMA R20, R14, UR10, R10 ;  /* 0x0000000a0e147c2b */ /* 0x000fc6000800000a */
[----:B------:R-:W-:Y:S01]  /*0690*/  DFMA R16, R12, R16, UR8 ;  /* 0x000000080c107e2b */ /* 0x000fe20008000010 */
[----:B------:R-:W-:Y:S01]  /*06a0*/  UMOV UR8, 0x923be72d ;  /* 0x923be72d00087882 */ /* 0x000fe20000000000 */
[----:B------:R-:W-:Y:S01]  /*06b0*/  UMOV UR9, 0x3f624924 ;  /* 0x3f62492400097882 */ /* 0x000fe20000000000 */
[----:B------:R-:W-:-:S05]  /*06c0*/  DMUL R22, R8, R22 ;  /* 0x0000001608167228 */ /* 0x000fca0000000000 */
[----:B------:R-:W-:Y:S01]  /*06d0*/  DFMA R16, R12, R16, UR8 ;  /* 0x000000080c107e2b */ /* 0x000fe20008000010 */
[----:B------:R-:W-:Y:S01]  /*06e0*/  UMOV UR8, 0x9999a3c4 ;  /* 0x9999a3c400087882 */ /* 0x000fe20000000000 */
[----:B------:R-:W-:-:S06]  /*06f0*/  UMOV UR9, 0x3f899999 ;  /* 0x3f89999900097882 */ /* 0x000fcc0000000000 */
[----:B------:R-:W-:Y:S01]  /*0700*/  DFMA R16, R12, R16, UR8 ;  /* 0x000000080c107e2b */ /* 0x000fe20008000010 */
[----:B------:R-:W-:Y:S01]  /*0710*/  UMOV UR8, 0x55555554 ;  /* 0x5555555400087882 */ /* 0x000fe20000000000 */
[----:B------:R-:W-:-:S06]  /*0720*/  UMOV UR9, 0x3fb55555 ;  /* 0x3fb5555500097882 */ /* 0x000fcc0000000000 */
[----:B------:R-:W-:Y:S01]  /*0730*/  DFMA R24, R12, R16, UR8 ;  /* 0x000000080c187e2b */ /* 0x000fe20008000010 */
[----:B------:R-:W-:Y:S01]  /*0740*/  UMOV UR8, 0xfefa39ef ;  /* 0xfefa39ef00087882 */ /* 0x000fe20000000000 */
[----:B------:R-:W-:Y:S02]  /*0750*/  UMOV UR9, 0x3fe62e42 ;  /* 0x3fe62e4200097882 */ /* 0x000fe40000000000 */
[----:B------:R-:W-:Y:S01]  /*0760*/  DFMA R16, R14, -UR8, R20 ;  /* 0x800000080e107c2b */ /* 0x000fe20008000014 */
[----:B------:R-:W-:Y:S01]  /*0770*/  UMOV UR8, 0x3b39803f ;  /* 0x3b39803f00087882 */ /* 0x000fe20000000000 */
[----:B------:R-:W-:Y:S02]  /*0780*/  UMOV UR9, 0x3c7abc9e ;  /* 0x3c7abc9e00097882 */ /* 0x000fe40000000000 */
[----:B------:R-:W-:-:S04]  /*0790*/  DMUL R24, R12, R24 ;  /* 0x000000180c187228 */ /* 0x000fc80000000000 */
[----:B------:R-:W-:-:S04]  /*07a0*/  DADD R16, -R10, R16 ;  /* 0x000000000a107229 */ /* 0x000fc80000000110 */
[----:B------:R-:W-:-:S08]  /*07b0*/  DFMA R22, R10, R24, R22 ;  /* 0x000000180a16722b */ /* 0x000fd00000000016 */
[----:B------:R-:W-:-:S08]  /*07c0*/  DADD R16, R22, -R16 ;  /* 0x0000000016107229 */ /* 0x000fd00000000810 */
[----:B------:R-:W-:-:S08]  /*07d0*/  DFMA R16, R14, UR8, R16 ;  /* 0x000000080e107c2b */ /* 0x000fd00008000010 */
[----:B------:R-:W-:Y:S01]  /*07e0*/  DADD R16, R20, R16 ;  /* 0x0000000014107229 */ /* 0x000fe20000000010 */
[----:B------:R-:W-:Y:S10]  /*07f0*/  BRA `(.L_x_101) ;  /* 0x0000000000187947 */ /* 0x000ff40003800000 */
.L_x_100:
[----:B------:R-:W-:Y:S01]  /*0800*/  MOV R8, 0x0 ;  /* 0x0000000000087802 */ /* 0x000fe20000000f00 */
[----:B------:R-:W-:Y:S01]  /*0810*/  IMAD.MOV.U32 R9, RZ, RZ, 0x7ff00000 ;  /* 0x7ff00000ff097424 */ /* 0x000fe200078e00ff */
[----:B------:R-:W-:-:S05]  /*0820*/  LOP3.LUT P0, RZ, R11, 0x7fffffff, RZ, 0xc0, !PT ;  /* 0x7fffffff0bff7812 */ /* 0x000fca000780c0ff */
[----:B------:R-:W-:-:S10]  /*0830*/  DFMA R8, R10, R8, +INF ;  /* 0x7ff000000a08742b */ /* 0x000fd40000000008 */
[----:B------:R-:W-:Y:S02]  /*0840*/  FSEL R16, R8, RZ, P0 ;  /* 0x000000ff08107208 */ /* 0x000fe40000000000 */
[----:B------:R-:W-:-:S07]  /*0850*/  FSEL R17, R9, -QNAN , P0 ;  /* 0xfff0000009117808 */ /* 0x000fce0000000000 */
.L_x_101:
[----:B------:R-:W-:Y:S05]  /*0860*/  BSYNC.RECONVERGENT B1 ;  /* 0x0000000000017941 */ /* 0x000fea0003800200 */
.L_x_99:
[----:B------:R-:W2:Y:S02]  /*0870*/  F2F.F64.F32 R8, R19 ;  /* 0x0000001300087310 */ /* 0x000ea40000201800 */
[----:B--2---:R-:W-:Y:S01]  /*0880*/  DADD R8, R8, R16 ;  /* 0x0000000008087229 */ /* 0x004fe20000000010 */
[----:B------:R-:W-:Y:S10]  /*0890*/  BRA `(.L_x_102) ;  /* 0x0000000400907947 */ /* 0x000ff40003800000 */
.L_x_98:
[----:B------:R-:W-:Y:S01]  /*08a0*/  MOV R8, 0x3bbb989d ;  /* 0x3bbb989d00087802 */ /* 0x000fe20000000f00 */
[----:B0-----:R-:W-:Y:S01]  /*08b0*/  FADD R19, -R18, R19 ;  /* 0x0000001312137221 */ /* 0x001fe20000000100 */
[----:B------:R-:W-:Y:S01]  /*08c0*/  IMAD.MOV.U32 R9, RZ, RZ, 0x437c0000 ;  /* 0x437c0000ff097424 */ /* 0x000fe200078e00ff */
[----:B------:R-:W-:Y:S01]  /*08d0*/  BSSY.RECONVERGENT B1, `(.L_x_103) ;  /* 0x000005e000017945 */ /* 0x000fe20003800200 */
[----:B------:R-:W-:Y:S01]  /*08e0*/  MOV R14, 0xfffffc01 ;  /* 0xfffffc01000e7802 */ /* 0x000fe20000000f00 */
[----:B------:R-:W-:-:S04]  /*08f0*/  FFMA.SAT R8, R19, R8, 0.5 ;  /* 0x3f00000013087423 */ /* 0x000fc80000002008 */
[----:B------:R-:W-:-:S04]  /*0900*/  FFMA.RM R8, R8, R9, 12582913 ;  /* 0x4b40000108087423 */ /* 0x000fc80000004009 */
[C---:B------:R-:W-:Y:S01]  /*0910*/  FADD R10, R8.reuse, -12583039 ;  /* 0xcb40007f080a7421 */ /* 0x040fe20000000000 */
[----:B------:R-:W-:-:S03]  /*0920*/  SHF.L.U32 R8, R8, 0x17, RZ ;  /* 0x0000001708087819 */ /* 0x000fc600000006ff */
[----:B------:R-:W-:-:S04]  /*0930*/  FFMA R10, R19, 1.4426950216293334961, -R10 ;  /* 0x3fb8aa3b130a7823 */ /* 0x000fc8000000080a */
[----:B------:R-:W-:-:S06]  /*0940*/  FFMA R19, R19, 1.925963033500011079e-08, R10 ;  /* 0x32a5706013137823 */ /* 0x000fcc000000000a */
[----:B------:R-:W0:Y:S02]  /*0950*/  MUFU.EX2 R19, R19 ;  /* 0x0000001300137308 */ /* 0x000e240000000800 */
[----:B0-----:R-:W-:-:S06]  /*0960*/  FMUL R12, R8, R19 ;  /* 0x00000013080c7220 */ /* 0x001fcc0000400000 */
[----:B------:R-:W0:Y:S02]  /*0970*/  F2F.F64.F32 R8, R12 ;  /* 0x0000000c00087310 */ /* 0x000e240000201800 */
[----:B0-----:R-:W-:-:S10]  /*0980*/  DADD R8, R8, 1 ;  /* 0x3ff0000008087429 */ /* 0x001fd40000000000 */
[----:B------:R-:W-:Y:S01]  /*0990*/  ISETP.GT.AND P0, PT, R9, 0xfffff, PT ;  /* 0x000fffff0900780c */ /* 0x000fe20003f04270 */
[--C-:B------:R-:W-:Y:S01]  /*09a0*/  IMAD.MOV.U32 R10, RZ, RZ, R8.reuse ;  /* 0x000000ffff0a7224 */ /* 0x100fe200078e0008 */
[----:B------:R-:W-:Y:S01]  /*09b0*/  MOV R11, R9 ;  /* 0x00000009000b7202 */ /* 0x000fe20000000f00 */
[----:B------:R-:W-:Y:S02]  /*09c0*/  IMAD.MOV.U32 R15, RZ, RZ, R9 ;  /* 0x000000ffff0f7224 */ /* 0x000fe400078e0009 */
[----:B------:R-:W-:-:S08]  /*09d0*/  IMAD.MOV.U32 R22, RZ, RZ, R8 ;  /* 0x000000ffff167224 */ /* 0x000fd000078e0008 */
[----:B------:R-:W-:Y:S01]  /*09e0*/  @!P0 DMUL R10, R10, 1.80143985094819840000e+16 ;  /* 0x435000000a0a8828 */ /* 0x000fe20000000000 */
[----:B------:R-:W-:-:S09]  /*09f0*/  @!P0 MOV R14, 0xfffffbcb ;  /* 0xfffffbcb000e8802 */ /* 0x000fd20000000f00 */
[----:B------:R-:W-:Y:S01]  /*0a00*/  @!P0 MOV R15, R11 ;  /* 0x0000000b000f8202 */ /* 0x000fe20000000f00 */
[----:B------:R-:W-:-:S04]  /*0a10*/  @!P0 IMAD.MOV.U32 R22, RZ, RZ, R10 ;  /* 0x000000ffff168224 */ /* 0x000fc800078e000a */
[----:B------:R-:W-:-:S05]  /*0a20*/  VIADD R9, R15, 0xffffffff ;  /* 0xffffffff0f097836 */ /* 0x000fca0000000000 */
[----:B------:R-:W-:-:S13]  /*0a30*/  ISETP.GT.U32.AND P1, PT, R9, 0x7feffffe, PT ;  /* 0x7feffffe0900780c */ /* 0x000fda0003f24070 */
[----:B------:R-:W-:Y:S05]  /*0a40*/  @P1 BRA `(.L_x_104) ;  /* 0x0000000400001947 */ /* 0x000fea0003800000 */
[----:B------:R-:W-:Y:S01]  /*0a50*/  LOP3.LUT R8, R15, 0xfffff, RZ, 0xc0, !PT ;  /* 0x000fffff0f087812 */ /* 0x000fe200078ec0ff */
[----:B------:R-:W-:Y:S01]  /*0a60*/  IMAD.MOV.U32 R20, RZ, RZ, -0x748574fc ;  /* 0x8b7a8b04ff147424 */ /* 0x000fe200078e00ff */
[----:B------:R-:W-:Y:S01]  /*0a70*/  MOV R21, 0x3ed0ee25 ;  /* 0x3ed0ee2500157802 */ /* 0x000fe20000000f00 */
[----:B------:R-:W-:Y:S01]  /*0a80*/  UMOV UR8, 0x3ae80f1e ;  /* 0x3ae80f1e00087882 */ /* 0x000fe20000000000 */
[----:B------:R-:W-:Y:S01]  /*0a90*/  LOP3.LUT R23, R8, 0x3ff00000, RZ, 0xfc, !PT ;  /* 0x3ff0000008177812 */ /* 0x000fe200078efcff */
[----:B------:R-:W-:Y:S01]  /*0aa0*/  UMOV UR9, 0x3eb1380b ;  /* 0x3eb1380b00097882 */ /* 0x000fe20000000000 */
[----:B------:R-:W-:Y:S01]  /*0ab0*/  MOV R8, RZ ;  /* 0x000000ff00087202 */ /* 0x000fe20000000f00 */
[----:B------:R-:W-:Y:S01]  /*0ac0*/  UMOV UR10, 0x80000000 ;  /* 0x80000000000a7882 */ /* 0x000fe20000000000 */
[----:B------:R-:W-:Y:S01]  /*0ad0*/  ISETP.GE.U32.AND P0, PT, R23, 0x3ff6a09f, PT ;  /* 0x3ff6a09f1700780c */ /* 0x000fe20003f06070 */
[----:B------:R-:W-:Y:S01]  /*0ae0*/  UMOV UR11, 0x43300000 ;  /* 0x43300000000b7882 */ /* 0x000fe20000000000 */
[----:B------:R-:W-:-:S02]  /*0af0*/  LEA.HI R14, R15, R14, RZ, 0xc ;  /* 0x0000000e0f0e7211 */ /* 0x000fc400078f60ff */
[----:B------:R-:W-:-:S09]  /*0b00*/  MOV R15, 0x43300000 ;  /* 0x43300000000f7802 */ /* 0x000fd20000000f00 */
[----:B------:R-:W-:Y:S01]  /*0b10*/  @P0 IADD3 R9, PT, PT, R23, -0x100000, RZ ;  /* 0xfff0000017090810 */ /* 0x000fe20007ffe0ff */
[----:B------:R-:W-:-:S04]  /*0b20*/  @P0 VIADD R14, R14, 0x1 ;  /* 0x000000010e0e0836 */ /* 0x000fc80000000000 */
[----:B------:R-:W-:Y:S01]  /*0b30*/  @P0 IMAD.MOV.U32 R23, RZ, RZ, R9 ;  /* 0x000000ffff170224 */ /* 0x000fe200078e0009 */
[----:B------:R-:W-:-:S05]  /*0b40*/  LOP3.LUT R14, R14, 0x80000000, RZ, 0x3c, !PT ;  /* 0x800000000e0e7812 */ /* 0x000fca00078e3cff */
[C---:B------:R-:W-:Y:S02]  /*0b50*/  DADD R16, R22.reuse, 1 ;  /* 0x3ff0000016107429 */ /* 0x040fe40000000000 */
[----:B------:R-:W-:Y:S02]  /*0b60*/  DADD R22, R22, -1 ;  /* 0xbff0000016167429 */ /* 0x000fe40000000000 */
[----:B------:R-:W-:Y:S01]  /*0b70*/  DADD R14, R14, -UR10 ;  /* 0x8000000a0e0e7e29 */ /* 0x000fe20008000000 */
[----:B------:R-:W-:Y:S01]  /*0b80*/  UMOV UR10, 0xfefa39ef ;  /* 0xfefa39ef000a7882 */ /* 0x000fe20000000000 */
[----:B------:R-:W0:Y:S01]  /*0b90*/  MUFU.RCP64H R9, R17 ;  /* 0x0000001100097308 */ /* 0x000e220000001800 */
[----:B------:R-:W-:Y:S01]  /*0ba0*/  UMOV UR11, 0x3fe62e42 ;  /* 0x3fe62e42000b7882 */ /* 0x000fe20000000000 */
[----:B0-----:R-:W-:-:S08]  /*0bb0*/  DFMA R10, -R16, R8, 1 ;  /* 0x3ff00000100a742b */ /* 0x001fd00000000108 */
        /* <DEDUP_REMOVED lines=41> */
.L_x_104:
[----:B------:R-:W-:Y:S01]  /*0e50*/  IMAD.MOV.U32 R8, RZ, RZ, 0x0 ;  /* 0x00000000ff087424 */ /* 0x000fe200078e00ff */
[----:B------:R-:W-:Y:S02]  /*0e60*/  MOV R9, 0x7ff00000 ;  /* 0x7ff0000000097802 */ /* 0x000fe40000000f00 */
[----:B------:R-:W-:-:S04]  /*0e70*/  LOP3.LUT P0, RZ, R11, 0x7fffffff, RZ, 0xc0, !PT ;  /* 0x7fffffff0bff7812 */ /* 0x000fc8000780c0ff */
[----:B------:R-:W-:-:S10]  /*0e80*/  DFMA R8, R10, R8, +INF ;  /* 0x7ff000000a08742b */ /* 0x000fd40000000008 */
[----:B------:R-:W-:Y:S02]  /*0e90*/  FSEL R8, R8, RZ, P0 ;  /* 0x000000ff08087208 */ /* 0x000fe40000000000 */
[----:B------:R-:W-:-:S07]  /*0ea0*/  FSEL R9, R9, -QNAN , P0 ;  /* 0xfff0000009097808 */ /* 0x000fce0000000000 */
.L_x_105:
[----:B------:R-:W-:Y:S05]  /*0eb0*/  BSYNC.RECONVERGENT B1 ;  /* 0x0000000000017941 */ /* 0x000fea0003800200 */
.L_x_103:
[----:B------:R-:W0:Y:S02]  /*0ec0*/  F2F.F64.F32 R18, R18 ;  /* 0x0000001200127310 */ /* 0x000e240000201800 */
[----:B0-----:R-:W-:-:S11]  /*0ed0*/  DADD R8, R18, R8 ;  /* 0x0000000012087229 */ /* 0x001fd60000000008 */
.L_x_102:
[----:B------:R-:W-:Y:S05]  /*0ee0*/  BSYNC.RECONVERGENT B0 ;  /* 0x0000000000007941 */ /* 0x000fea0003800200 */
.L_x_97:
[----:B0-----:R-:W0:Y:S01]  /*0ef0*/  F2F.F32.F64 R19, R8 ;  /* 0x0000000800137310 */ /* 0x001e220000301000 */
[----:B------:R-:W-:Y:S01]  /*0f00*/  VIADD R6, R6, 0x1 ;  /* 0x0000000106067836 */ /* 0x000fe20000000000 */
[----:B------:R-:W-:Y:S01]  /*0f10*/  UIADD3 UR4, UP0, UPT, UR4, 0x4, URZ ;  /* 0x0000000404047890 */ /* 0x000fe2000ff1e0ff */
[----:B-1----:R-:W-:-:S03]  /*0f20*/  IADD3 R7, PT, PT, R7, R0, RZ ;  /* 0x0000000007077210 */ /* 0x002fc60007ffe0ff */
[----:B------:R-:W-:Y:S01]  /*0f30*/  ISETP.NE.AND P0, PT, R6, -0x1, PT ;  /* 0xffffffff0600780c */ /* 0x000fe20003f05270 */
[----:B------:R-:W-:Y:S01]  /*0f40*/  UIADD3.X UR5, UPT, UPT, URZ, UR5, URZ, UP0, !UPT ;  /* 0x00000005ff057290 */ /* 0x000fe200087fe4ff */
[----:B0-----:R2:W-:Y:S11]  /*0f50*/  STG.E desc[UR6][R4.64], R19 ;  /* 0x0000001304007986 */ /* 0x0015f6000c101906 */
[----:B------:R-:W-:Y:S05]  /*0f60*/  @P0 BRA `(.L_x_106) ;  /* 0xfffffff000940947 */ /* 0x000fea000383ffff */
[----:B------:R-:W-:Y:S05]  /*0f70*/  EXIT ;  /* 0x000000000000794d */ /* 0x000fea0003800000 */
.L_x_107:
        /* <DEDUP_REMOVED lines=16> */
.L_x_434:


//--------------------- .text._Z8sumfinaliiPfS_S_ --------------------------
	.section	.text._Z8sumfinaliiPfS_S_,"ax",@progbits
	.align	128
        .global         _Z8sumfinaliiPfS_S_
        .type           _Z8sumfinaliiPfS_S_,@function
        .size           _Z8sumfinaliiPfS_S_,(.L_x_435 - _Z8sumfinaliiPfS_S_)
        .other          _Z8sumfinaliiPfS_S_,@"STO_CUDA_ENTRY STV_DEFAULT"
_Z8sumfinaliiPfS_S_:
.text._Z8sumfinaliiPfS_S_:
        /* <DEDUP_REMOVED lines=8> */
[----:B------:R-:W0:Y:S01]  /*0080*/  LDC R7, c[0x0][0x380] ;  /* 0x0000e000ff077b82 */ /* 0x000e220000000800 */
[----:B------:R-:W1:Y:S01]  /*0090*/  LDCU.64 UR8, c[0x0][0x358] ;  /* 0x00006b00ff0877ac */ /* 0x000e620008000a00 */
[----:B------:R-:W-:-:S06]  /*00a0*/  HFMA2 R5, -RZ, RZ, 0, 0 ;  /* 0x00000000ff057431 */ /* 0x000fcc00000001ff */
[----:B------:R-:W2:Y:S01]  /*00b0*/  LDC.64 R2, c[0x0][0x398] ;  /* 0x0000e600ff027b82 */ /* 0x000ea20000000a00 */
[C---:B0-----:R-:W-:Y:S02]  /*00c0*/  ISETP.GE.AND P0, PT, R7.reuse, 0x1, PT ;  /* 0x000000010700780c */ /* 0x041fe40003f06270 */
[----:B------:R-:W-:Y:S01]  /*00d0*/  IADD3 R9, PT, PT, R7, 0x1, RZ ;  /* 0x0000000107097810 */ /* 0x000fe20007ffe0ff */
[----:B--2---:R-:W-:-:S05]  /*00e0*/  IMAD.WIDE R2, R0, 0x4, R2 ;  /* 0x0000000400027825 */ /* 0x004fca00078e0202 */
[----:B-1----:R0:W-:Y:S05]  /*00f0*/  STG.E desc[UR8][R2.64], RZ ;  /* 0x000000ff02007986 */ /* 0x0021ea000c101908 */
[----:B------:R-:W-:Y:S05]  /*0100*/  @!P0 BRA `(.L_x_108) ;  /* 0x0000000800cc8947 */ /* 0x000fea0003800000 */
[C---:B------:R-:W-:Y:S01]  /*0110*/  ISETP.GE.U32.AND P1, PT, R7.reuse, 0x10, PT ;  /* 0x000000100700780c */ /* 0x040fe20003f26070 */
[----:B------:R-:W-:Y:S01]  /*0120*/  IMAD R11, R0, R9, RZ ;  /* 0x00000009000b7224 */ /* 0x000fe200078e02ff */
[----:B------:R-:W-:Y:S02]  /*0130*/  LOP3.LUT R18, R7, 0xf, RZ, 0xc0, !PT ;  /* 0x0000000f07127812 */ /* 0x000fe400078ec0ff */
[----:B------:R-:W-:Y:S02]  /*0140*/  CS2R R4, SRZ ;  /* 0x0000000000047805 */ /* 0x000fe4000001ff00 */
[----:B------:R-:W-:-:S07]  /*0150*/  ISETP.NE.AND P0, PT, R18, RZ, PT ;  /* 0x000000ff1200720c */ /* 0x000fce0003f05270 */
[----:B------:R-:W-:Y:S06]  /*0160*/  @!P1 BRA `(.L_x_109) ;  /* 0x0000000400589947 */ /* 0x000fec0003800000 */
[----:B------:R-:W1:Y:S01]  /*0170*/  LDCU.64 UR6, c[0x0][0x388] ;  /* 0x00007100ff0677ac */ /* 0x000e620008000a00 */
[----:B------:R-:W-:Y:S02]  /*0180*/  LOP3.LUT R4, R7, 0x7ffffff0, RZ, 0xc0, !PT ;  /* 0x7ffffff007047812 */ /* 0x000fe400078ec0ff */
[----:B------:R-:W-:Y:S01]  /*0190*/  MOV R5, RZ ;  /* 0x000000ff00057202 */ /* 0x000fe20000000f00 */
[----:B------:R-:W2:Y:S01]  /*01a0*/  LDCU.64 UR4, c[0x0][0x390] ;  /* 0x00007200ff0477ac */ /* 0x000ea20008000a00 */
[----:B------:R-:W-:Y:S02]  /*01b0*/  MOV R8, R11 ;  /* 0x0000000b00087202 */ /* 0x000fe40000000f00 */
[----:B------:R-:W-:Y:S01]  /*01c0*/  IADD3 R6, PT, PT, -R4, RZ, RZ ;  /* 0x000000ff04067210 */ /* 0x000fe20007ffe1ff */
[----:B-1----:R-:W-:-:S04]  /*01d0*/  UIADD3 UR6, UP0, UPT, UR6, 0x20, URZ ;  /* 0x0000002006067890 */ /* 0x002fc8000ff1e0ff */
[----:B------:R-:W-:Y:S02]  /*01e0*/  UIADD3.X UR7, UPT, UPT, URZ, UR7, URZ, UP0, !UPT ;  /* 0x00000007ff077290 */ /* 0x000fe400087fe4ff */
[----:B--2---:R-:W-:Y:S01]  /*01f0*/  UIADD3 UR4, UP1, UPT, UR4, 0x20, URZ ;  /* 0x0000002004047890 */ /* 0x004fe2000ff3e0ff */
[----:B------:R-:W-:-:S03]  /*0200*/  MOV R10, UR6 ;  /* 0x00000006000a7c02 */ /* 0x000fc60008000f00 */
[----:B------:R-:W-:Y:S01]  /*0210*/  MOV R13, UR7 ;  /* 0x00000007000d7c02 */ /* 0x000fe20008000f00 */
[----:B------:R-:W-:-:S12]  /*0220*/  UIADD3.X UR5, UPT, UPT, URZ, UR5, URZ, UP1, !UPT ;  /* 0x00000005ff057290 */ /* 0x000fd80008ffe4ff */
.L_x_110:
[----:B------:R-:W-:Y:S02]  /*0230*/  MOV R14, UR4 ;  /* 0x00000004000e7c02 */ /* 0x000fe40008000f00 */
[----:B------:R-:W-:Y:S02]  /*0240*/  MOV R15, UR5 ;  /* 0x00000005000f7c02 */ /* 0x000fe40008000f00 */
[----:B------:R-:W-:Y:S01]  /*0250*/  MOV R12, R10 ;  /* 0x0000000a000c7202 */ /* 0x000fe20000000f00 */
[----:B------:R-:W-:-:S04]  /*0260*/  IMAD.WIDE R14, R8, 0x4, R14 ;  /* 0x00000004080e7825 */ /* 0x000fc800078e020e */
[----:B--2---:R-:W2:Y:S04]  /*0270*/  LDG.E R10, desc[UR8][R12.64+-0x20] ;  /* 0xffffe0080c0a7981 */ /* 0x004ea8000c1e1900 */
[----:B------:R-:W2:Y:S02]  /*0280*/  LDG.E R16, desc[UR8][R14.64+-0x20] ;  /* 0xffffe0080e107981 */ /* 0x000ea4000c1e1900 */
[----:B--2---:R-:W-:-:S05]  /*0290*/  FFMA R5, R10, R16, R5 ;  /* 0x000000100a057223 */ /* 0x004fca0000000005 */
        /* <DEDUP_REMOVED lines=54> */
[----:B------:R-:W3:Y:S01]  /*0600*/  LDG.E R16, desc[UR8][R14.64+0x18] ;  /* 0x000018080e107981 */ /* 0x000ee2000c1e1900 */
[----:B------:R-:W-:Y:S01]  /*0610*/  IADD3 R6, PT, PT, R6, 0x10, RZ ;  /* 0x0000001006067810 */ /* 0x000fe20007ffe0ff */
[----:B---3--:R-:W-:-:S05]  /*0620*/  FFMA R19, R10, R16, R17 ;  /* 0x000000100a137223 */ /* 0x008fca0000000011 */
[----:B------:R2:W-:Y:S04]  /*0630*/  STG.E desc[UR8][R2.64], R19 ;  /* 0x0000001302007986 */ /* 0x0005e8000c101908 */
[----:B------:R-:W1:Y:S04]  /*0640*/  LDG.E R16, desc[UR8][R14.64+0x1c] ;  /* 0x00001c080e107981 */ /* 0x000e68000c1e1900 */
[----:B------:R-:W1:Y:S01]  /*0650*/  LDG.E R10, desc[UR8][R12.64+0x1c] ;  /* 0x00001c080c0a7981 */ /* 0x000e62000c1e1900 */
[----:B------:R-:W-:Y:S02]  /*0660*/  ISETP.NE.AND P1, PT, R6, RZ, PT ;  /* 0x000000ff0600720c */ /* 0x000fe40003f25270 */
[----:B------:R-:W-:Y:S01]  /*0670*/  IADD3 R8, PT, PT, R8, 0x10, RZ ;  /* 0x0000001008087810 */ /* 0x000fe20007ffe0ff */
[----:B-1----:R-:W-:Y:S01]  /*0680*/  FFMA R5, R10, R16, R19 ;  /* 0x000000100a057223 */ /* 0x002fe20000000013 */
[----:B------:R-:W-:-:S04]  /*0690*/  IADD3 R10, P2, PT, R12, 0x40, RZ ;  /* 0x000000400c0a7810 */ /* 0x000fc80007f5e0ff */
[----:B------:R2:W-:Y:S01]  /*06a0*/  STG.E desc[UR8][R2.64], R5 ;  /* 0x0000000502007986 */ /* 0x0005e2000c101908 */
[----:B------:R-:W-:-:S04]  /*06b0*/  IADD3.X R13, PT, PT, RZ, R13, RZ, P2, !PT ;  /* 0x0000000dff0d7210 */ /* 0x000fc800017fe4ff */
[----:B------:R-:W-:Y:S05]  /*06c0*/  @P1 BRA `(.L_x_110) ;  /* 0xfffffff800d81947 */ /* 0x000fea000383ffff */
.L_x_109:
[----:B------:R-:W-:Y:S05]  /*06d0*/  @!P0 BRA `(.L_x_108) ;  /* 0x0000000400588947 */ /* 0x000fea0003800000 */
[----:B------:R-:W-:Y:S02]  /*06e0*/  ISETP.GE.U32.AND P0, PT, R18, 0x8, PT ;  /* 0x000000081200780c */ /* 0x000fe40003f06070 */
[----:B------:R-:W-:-:S04]  /*06f0*/  LOP3.LUT R10, R7, 0x7, RZ, 0xc0, !PT ;  /* 0x00000007070a7812 */ /* 0x000fc800078ec0ff */
[----:B------:R-:W-:-:S07]  /*0700*/  ISETP.NE.AND P1, PT, R10, RZ, PT ;  /* 0x000000ff0a00720c */ /* 0x000fce0003f25270 */
[----:B------:R-:W-:Y:S06]  /*0710*/  @!P0 BRA `(.L_x_111) ;  /* 0x0000000000988947 */ /* 0x000fec0003800000 */
[----:B------:R-:W1:Y:S01]  /*0720*/  LDC.64 R12, c[0x0][0x390] ;  /* 0x0000e400ff0c7b82 */ /* 0x000e620000000a00 */
[----:B--2---:R-:W-:-:S07]  /*0730*/  IADD3 R17, PT, PT, R11, R4, RZ ;  /* 0x000000040b117210 */ /* 0x004fce0007ffe0ff */
[----:B------:R-:W2:Y:S01]  /*0740*/  LDC.64 R14, c[0x0][0x388] ;  /* 0x0000e200ff0e7b82 */ /* 0x000ea20000000a00 */
[----:B-1----:R-:W-:-:S05]  /*0750*/  IMAD.WIDE R12, R17, 0x4, R12 ;  /* 0x00000004110c7825 */ /* 0x002fca00078e020c */
[----:B------:R-:W3:Y:S01]  /*0760*/  LDG.E R8, desc[UR8][R12.64] ;  /* 0x000000080c087981 */ /* 0x000ee2000c1e1900 */
[----:B--2---:R-:W-:-:S05]  /*0770*/  IMAD.WIDE.U32 R14, R4, 0x4, R14 ;  /* 0x00000004040e7825 */ /* 0x004fca00078e000e */
[----:B------:R-:W3:Y:S02]  /*0780*/  LDG.E R6, desc[UR8][R14.64] ;  /* 0x000000080e067981 */ /* 0x000ee4000c1e1900 */
[----:B---3--:R-:W-:-:S05]  /*0790*/  FFMA R5, R6, R8, R5 ;  /* 0x0000000806057223 */ /* 0x008fca0000000005 */
        /* <DEDUP_REMOVED lines=26> */
[----:B-1----:R-:W2:Y:S01]  /*0940*/  LDG.E R5, desc[UR8][R12.64+0x1c] ;  /* 0x00001c080c057981 */ /* 0x002ea2000c1e1900 */
[----:B------:R-:W-:Y:S01]  /*0950*/  IADD3 R4, PT, PT, R4, 0x8, RZ ;  /* 0x0000000804047810 */ /* 0x000fe20007ffe0ff */
[----:B--2---:R-:W-:-:S05]  /*0960*/  FFMA R5, R6, R5, R21 ;  /* 0x0000000506057223 */ /* 0x004fca0000000015 */
[----:B------:R4:W-:Y:S02]  /*0970*/  STG.E desc[UR8][R2.64], R5 ;  /* 0x0000000502007986 */ /* 0x0009e4000c101908 */
.L_x_111:
[----:B------:R-:W-:Y:S05]  /*0980*/  @!P1 BRA `(.L_x_108) ;  /* 0x0000000000ac9947 */ /* 0x000fea0003800000 */
[----:B------:R-:W-:Y:S02]  /*0990*/  ISETP.GE.U32.AND P0, PT, R10, 0x4, PT ;  /* 0x000000040a00780c */ /* 0x000fe40003f06070 */
[----:B------:R-:W-:-:S04]  /*09a0*/  LOP3.LUT R6, R7, 0x3, RZ, 0xc0, !PT ;  /* 0x0000000307067812 */ /* 0x000fc800078ec0ff */
[----:B------:R-:W-:-:S07]  /*09b0*/  ISETP.NE.AND P1, PT, R6, RZ, PT ;  /* 0x000000ff0600720c */ /* 0x000fce0003f25270 */
[----:B------:R-:W-:Y:S06]  /*09c0*/  @!P0 BRA `(.L_x_112) ;  /* 0x0000000000588947 */ /* 0x000fec0003800000 */
[----:B------:R-:W1:Y:S01]  /*09d0*/  LDC.64 R12, c[0x0][0x390] ;  /* 0x0000e400ff0c7b82 */ /* 0x000e620000000a00 */
[----:B--2-4-:R-:W-:-:S07]  /*09e0*/  IADD3 R17, PT, PT, R11, R4, RZ ;  /* 0x000000040b117210 */ /* 0x014fce0007ffe0ff */
        /* <DEDUP_REMOVED lines=15> */
[----:B------:R-:W1:Y:S04]  /*0ae0*/  LDG.E R8, desc[UR8][R14.64+0xc] ;  /* 0x00000c080e087981 */ /* 0x000e68000c1e1900 */
[----:B------:R-:W1:Y:S01]  /*0af0*/  LDG.E R10, desc[UR8][R12.64+0xc] ;  /* 0x00000c080c0a7981 */ /* 0x000e62000c1e1900 */
[----:B------:R-:W-:Y:S01]  /*0b00*/  IADD3 R4, PT, PT, R4, 0x4, RZ ;  /* 0x0000000404047810 */ /* 0x000fe20007ffe0ff */
[----:B-1----:R-:W-:-:S05]  /*0b10*/  FFMA R5, R8, R10, R19 ;  /* 0x0000000a08057223 */ /* 0x002fca0000000013 */
[----:B------:R3:W-:Y:S02]  /*0b20*/  STG.E desc[UR8][R2.64], R5 ;  /* 0x0000000502007986 */ /* 0x0007e4000c101908 */
.L_x_112:
[----:B------:R-:W-:Y:S05]  /*0b30*/  @!P1 BRA `(.L_x_108) ;  /* 0x0000000000409947 */ /* 0x000fea0003800000 */
[----:B------:R-:W1:Y:S01]  /*0b40*/  LDC.64 R14, c[0x0][0x388] ;  /* 0x0000e200ff0e7b82 */ /* 0x000e620000000a00 */
[----:B--234-:R-:W-:Y:S02]  /*0b50*/  IADD3 R17, PT, PT, R11, R4, RZ ;  /* 0x000000040b117210 */ /* 0x01cfe40007ffe0ff */
[----:B------:R-:W-:-:S05]  /*0b60*/  IADD3 R6, PT, PT, -R6, RZ, RZ ;  /* 0x000000ff06067210 */ /* 0x000fca0007ffe1ff */
[----:B------:R-:W2:Y:S01]  /*0b70*/  LDC.64 R12, c[0x0][0x390] ;  /* 0x0000e400ff0c7b82 */ /* 0x000ea20000000a00 */
[----:B-1----:R-:W-:-:S07]  /*0b80*/  IMAD.WIDE.U32 R14, R4, 0x4, R14 ;  /* 0x00000004040e7825 */ /* 0x002fce00078e000e */
.L_x_113:
[----:B--2---:R-:W-:Y:S01]  /*0b90*/  IMAD.WIDE R10, R17, 0x4, R12 ;  /* 0x00000004110a7825 */ /* 0x004fe200078e020c */
[----:B-1----:R1:W2:Y:S05]  /*0ba0*/  LDG.E R4, desc[UR8][R14.64] ;  /* 0x000000080e047981 */ /* 0x0022aa000c1e1900 */
[----:B------:R-:W2:Y:S01]  /*0bb0*/  LDG.E R10, desc[UR8][R10.64] ;  /* 0x000000080a0a7981 */ /* 0x000ea2000c1e1900 */
[----:B------:R-:W-:-:S04]  /*0bc0*/  IADD3 R6, PT, PT, R6, 0x1, RZ ;  /* 0x0000000106067810 */ /* 0x000fc80007ffe0ff */
[----:B------:R-:W-:Y:S02]  /*0bd0*/  ISETP.NE.AND P0, PT, R6, RZ, PT ;  /* 0x000000ff0600720c */ /* 0x000fe40003f05270 */
[----:B-1----:R-:W-:Y:S02]  /*0be0*/  IADD3 R14, P1, PT, R14, 0x4, RZ ;  /* 0x000000040e0e7810 */ /* 0x002fe40007f3e0ff */
[----:B------:R-:W-:Y:S02]  /*0bf0*/  IADD3 R17, PT, PT, R17, 0x1, RZ ;  /* 0x0000000111117810 */ /* 0x000fe40007ffe0ff */
[----:B------:R-:W-:Y:S01]  /*0c00*/  IADD3.X R15, PT, PT, RZ, R15, RZ, P1, !PT ;  /* 0x0000000fff0f7210 */ /* 0x000fe20000ffe4ff */
[----:B--2---:R-:W-:-:S05]  /*0c10*/  FFMA R5, R4, R10, R5 ;  /* 0x0000000a04057223 */ /* 0x004fca0000000005 */
[----:B------:R1:W-:Y:S01]  /*0c20*/  STG.E desc[UR8][R2.64], R5 ;  /* 0x0000000502007986 */ /* 0x0003e2000c101908 */
[----:B------:R-:W-:Y:S05]  /*0c30*/  @P0 BRA `(.L_x_113) ;  /* 0xfffffffc00d40947 */ /* 0x000fea000383ffff */
.L_x_108:
[----:B------:R-:W5:Y:S01]  /*0c40*/  LDC.64 R10, c[0x0][0x390] ;  /* 0x0000e400ff0a7b82 */ /* 0x000f620000000a00 */
[----:B------:R-:W-:-:S04]  /*0c50*/  IMAD R7, R0, R9, R7 ;  /* 0x0000000900077224 */ /* 0x000fc800078e0207 */
[----:B-----5:R-:W-:-:S05]  /*0c60*/  IMAD.WIDE R6, R7, 0x4, R10 ;  /* 0x0000000407067825 */ /* 0x020fca00078e020a */
[----:B------:R5:W5:Y:S01]  /*0c70*/  LDG.E R9, desc[UR8][R6.64] ;  /* 0x0000000806097981 */ /* 0x000b62000c1e1900 */
[----:B------:R-:W-:Y:S02]  /*0c80*/  MOV R11, R5 ;  /* 0x00000005000b7202 */ /* 0x000fe40000000f00 */
[----:B-1234-:R-:W-:Y:S02]  /*0c90*/  MOV R5, 0x3e055027 ;  /* 0x3e05502700057802 */ /* 0x01efe40000000f00 */
[----:B------:R-:W-:-:S13]  /*0ca0*/  FSETP.GEU.AND P0, PT, R11, 1.175494350822287508e-38, PT ;  /* 0x008000000b00780b */ /* 0x000fda0003f0e000 */
[----:B------:R-:W-:-:S05]  /*0cb0*/  @!P0 FMUL R11, R11, 8388608 ;  /* 0x4b0000000b0b8820 */ /* 0x000fca0000400000 */
[----:B------:R-:W-:-:S04]  /*0cc0*/  IADD3 R0, PT, PT, R11, -0x3f2aaaab, RZ ;  /* 0xc0d555550b007810 */ /* 0x000fc80007ffe0ff */
[----:B------:R-:W-:-:S04]  /*0cd0*/  LOP3.LUT R4, R0, 0xff800000, RZ, 0xc0, !PT ;  /* 0xff80000000047812 */ /* 0x000fc800078ec0ff */
[----:B------:R-:W-:-:S05]  /*0ce0*/  IADD3 R0, PT, PT, R11, -R4, RZ ;  /* 0x800000040b007210 */ /* 0x000fca0007ffe0ff */
[----:B------:R-:W-:Y:S01]  /*0cf0*/  FADD R8, R0, -1 ;  /* 0xbf80000000087421 */ /* 0x000fe20000000000 */
[----:B------:R-:W-:Y:S02]  /*0d00*/  FSEL R0, RZ, -23, P0 ;  /* 0xc1b80000ff007808 */ /* 0x000fe40000000000 */
[----:B------:R-:W-:Y:S01]  /*0d10*/  ISETP.GT.U32.AND P0, PT, R11, 0x7f7fffff, PT ;  /* 0x7f7fffff0b00780c */ /* 0x000fe20003f04070 */
[----:B------:R-:W-:-:S04]  /*0d20*/  FFMA R5, R8, -R5, 0.14084610342979431152 ;  /* 0x3e1039f608057423 */ /* 0x000fc80000000805 */
[----:B------:R-:W-:-:S04]  /*0d30*/  FFMA R5, R8, R5, -0.12148627638816833496 ;  /* 0xbdf8cdcc08057423 */ /* 0x000fc80000000005 */
[----:B------:R-:W-:-:S04]  /*0d40*/  FFMA R5, R8, R5, 0.13980610668659210205 ;  /* 0x3e0f295508057423 */ /* 0x000fc80000000005 */
[----:B------:R-:W-:-:S04]  /*0d50*/  FFMA R5, R8, R5, -0.16684235632419586182 ;  /* 0xbe2ad8b908057423 */ /* 0x000fc80000000005 */
[----:B------:R-:W-:-:S04]  /*0d60*/  FFMA R5, R8, R5, 0.20012299716472625732 ;  /* 0x3e4ced0b08057423 */ /* 0x000fc80000000005 */
[----:B------:R-:W-:-:S04]  /*0d70*/  FFMA R5, R8, R5, -0.24999669194221496582 ;  /* 0xbe7fff2208057423 */ /* 0x000fc80000000005 */
[----:B------:R-:W-:-:S04]  /*0d80*/  FFMA R5, R8, R5, 0.33333182334899902344 ;  /* 0x3eaaaa7808057423 */ /* 0x000fc80000000005 */
[C---:B-----5:R-:W-:Y:S01]  /*0d90*/  FFMA R7, R8.reuse, R5, -0.5 ;  /* 0xbf00000008077423 */ /* 0x060fe20000000005 */
[----:B------:R-:W-:Y:S02]  /*0da0*/  I2FP.F32.S32 R5, R4 ;  /* 0x0000000400057245 */ /* 0x000fe40000201400 */
[----:B------:R-:W-:Y:S01]  /*0db0*/  MOV R4, 0x7f800000 ;  /* 0x7f80000000047802 */ /* 0x000fe20000000f00 */
[C---:B------:R-:W-:Y:S02]  /*0dc0*/  FMUL R7, R8.reuse, R7 ;  /* 0x0000000708077220 */ /* 0x040fe40000400000 */
[----:B------:R-:W-:Y:S02]  /*0dd0*/  FFMA R0, R5, 1.1920928955078125e-07, R0 ;  /* 0x3400000005007823 */ /* 0x000fe40000000000 */
[----:B------:R-:W-:-:S04]  /*0de0*/  FFMA R7, R8, R7, R8 ;  /* 0x0000000708077223 */ /* 0x000fc80000000008 */
[----:B------:R-:W-:Y:S01]  /*0df0*/  FFMA R0, R0, 0.69314718246459960938, R7 ;  /* 0x3f31721800007823 */ /* 0x000fe20000000007 */
[C---:B------:R-:W-:Y:S01]  /*0e00*/  @P0 FFMA R0, R11.reuse, R4, +INF ;  /* 0x7f8000000b000423 */ /* 0x040fe20000000004 */
[----:B------:R-:W-:-:S04]  /*0e10*/  FSETP.NEU.AND P0, PT, R11, RZ, PT ;  /* 0x000000ff0b00720b */ /* 0x000fc80003f0d000 */
[----:B------:R-:W-:-:S05]  /*0e20*/  FSEL R0, R0, -INF , P0 ;  /* 0xff80000000007808 */ /* 0x000fca0000000000 */
[----:B------:R-:W-:-:S05]  /*0e30*/  FADD R9, R0, R9 ;  /* 0x0000000900097221 */ /* 0x000fca0000000000 */
[----:B------:R-:W-:Y:S01]  /*0e40*/  STG.E desc[UR8][R2.64], R9 ;  /* 0x0000000902007986 */ /* 0x000fe2000c101908 */
[----:B------:R-:W-:Y:S05]  /*0e50*/  EXIT ;  /* 0x000000000000794d */ /* 0x000fea0003800000 */
.L_x_114:
        /* <DEDUP_REMOVED lines=10> */
.L_x_435:


//--------------------- .text._Z23felsensteindinucleotideiiiiiiPKiS0_PKfS2_PiPfS4_S4_ --------------------------
	.section	.text._Z23felsensteindinucleotideiiiiiiPKiS0_PKfS2_PiPfS4_S4_,"ax",@progbits
	.align	128
        .global         _Z23felsensteindinucleotideiiiiiiPKiS0_PKfS2_PiPfS4_S4_
        .type           _Z23felsensteindinucleotideiiiiiiPKiS0_PKfS2_PiPfS4_S4_,@function
        .size           _Z23felsensteindinucleotideiiiiiiPKiS0_PKfS2_PiPfS4_S4_,(.L_x_429 - _Z23felsensteindinucleotideiiiiiiPKiS0_PKfS2_PiPfS4_S4_)
        .other          _Z23felsensteindinucleotideiiiiiiPKiS0_PKfS2_PiPfS4_S4_,@"STO_CUDA_ENTRY STV_DEFAULT"
_Z23felsensteindinucleotideiiiiiiPKiS0_PKfS2_PiPfS4_S4_:
.text._Z23felsensteindinucleotideiiiiiiPKiS0_PKfS2_PiPfS4_S4_:
[----:B------:R-:W-:Y:S01]  /*0000*/  LDC R1, c[0x0][0x37c] ;  /* 0x0000df00ff017b82 */ /* 0x000fe20000000800 */
[----:B------:R-:W0:Y:S07]  /*0010*/  S2R R5, SR_TID.X ;  /* 0x0000000000057919 */ /* 0x000e2e0000002100 */
[----:B------:R-:W0:Y:S01]  /*0020*/  S2UR UR4, SR_CTAID.X ;  /* 0x00000000000479c3 */ /* 0x000e220000002500 */
[----:B------:R-:W1:Y:S07]  /*0030*/  LDCU UR8, c[0x0][0x394] ;  /* 0x00007280ff0877ac */ /* 0x000e6e0008000800 */
[----:B------:R-:W0:Y:S08]  /*0040*/  LDC R0, c[0x0][0x360] ;  /* 0x0000d800ff007b82 */ /* 0x000e300000000800 */
[----:B------:R-:W2:Y:S01]  /*0050*/  LDC.64 R2, c[0x0][0x388] ;  /* 0x0000e200ff027b82 */ /* 0x000ea20000000a00 */
[----:B0-----:R-:W-:-:S02]  /*0060*/  IMAD R0, R0, UR4, R5 ;  /* 0x0000000400007c24 */ /* 0x001fc4000f8e0205 */
[----:B--2---:R-:W-:-:S05]  /*0070*/  IMAD R5, R3, R2, RZ ;  /* 0x0000000203057224 */ /* 0x004fca00078e02ff */
[----:B------:R-:W-:-:S13]  /*0080*/  ISETP.GE.AND P0, PT, R0, R5, PT ;  /* 0x000000050000720c */ /* 0x000fda0003f06270 */
[----:B-1----:R-:W-:Y:S05]  /*0090*/  @P0 EXIT ;  /* 0x000000000000094d */ /* 0x002fea0003800000 */
[----:B------:R-:W-:Y:S01]  /*00a0*/  IABS R6, R3 ;  /* 0x0000000300067213 */ /* 0x000fe20000000000 */
[----:B------:R-:W0:Y:S01]  /*00b0*/  LDCU.64 UR4, c[0x0][0x390] ;  /* 0x00007200ff0477ac */ /* 0x000e220008000a00 */
[----:B------:R-:W-:Y:S02]  /*00c0*/  IABS R8, R0 ;  /* 0x0000000000087213 */ /* 0x000fe40000000000 */
[----:B------:R-:W1:Y:S01]  /*00d0*/  I2F.RP R2, R6 ;  /* 0x0000000600027306 */ /* 0x000e620000209400 */
[----:B------:R-:W2:Y:S01]  /*00e0*/  LDCU UR6, c[0x0][0x380] ;  /* 0x00007000ff0677ac */ /* 0x000ea20008000800 */
[----:B------:R-:W3:Y:S06]  /*00f0*/  LDCU.64 UR12, c[0x0][0x358] ;  /* 0x00006b00ff0c77ac */ /* 0x000eec0008000a00 */
[----:B-1----:R-:W1:Y:S01]  /*0100*/  MUFU.RCP R2, R2 ;  /* 0x0000000200027308 */ /* 0x002e620000001000 */
[----:B--2---:R-:W-:-:S04]  /*0110*/  UIADD3 UR16, UPT, UPT, UR6, 0x1, URZ ;  /* 0x0000000106107890 */ /* 0x004fc8000fffe0ff */
[----:B0-----:R-:W-:Y:S01]  /*0120*/  UIMAD UR9, UR16, UR4, URZ ;  /* 0x00000004100972a4 */ /* 0x001fe2000f8e02ff */
[----:B-1----:R-:W-:-:S04]  /*0130*/  IADD3 R4, PT, PT, R2, 0xffffffe, RZ ;  /* 0x0ffffffe02047810 */ /* 0x002fc80007ffe0ff */
[----:B------:R0:W1:Y:S02]  /*0140*/  F2I.FTZ.U32.TRUNC.NTZ R5, R4 ;  /* 0x0000000400057305 */ /* 0x000064000021f000 */
[----:B0-----:R-:W-:Y:S01]  /*0150*/  HFMA2 R4, -RZ, RZ, 0, 0 ;  /* 0x00000000ff047431 */ /* 0x001fe200000001ff */
[----:B-1----:R-:W-:-:S05]  /*0160*/  IADD3 R7, PT, PT, RZ, -R5, RZ ;  /* 0x80000005ff077210 */ /* 0x002fca0007ffe0ff */
[----:B------:R-:W-:-:S04]  /*0170*/  IMAD R7, R7, R6, RZ ;  /* 0x0000000607077224 */ /* 0x000fc800078e02ff */
[----:B------:R-:W-:Y:S01]  /*0180*/  IMAD.HI.U32 R5, R5, R7, R4 ;  /* 0x0000000705057227 */ /* 0x000fe200078e0004 */
[----:B------:R-:W-:Y:S02]  /*0190*/  MOV R7, R8 ;  /* 0x0000000800077202 */ /* 0x000fe40000000f00 */
[----:B------:R-:W-:-:S03]  /*01a0*/  LOP3.LUT R4, R0, R3, RZ, 0x3c, !PT ;  /* 0x0000000300047212 */ /* 0x000fc600078e3cff */
[----:B------:R-:W-:Y:S01]  /*01b0*/  IMAD.HI.U32 R2, R5, R7, RZ ;  /* 0x0000000705027227 */ /* 0x000fe200078e00ff */
[----:B------:R-:W-:-:S04]  /*01c0*/  ISETP.GE.AND P1, PT, R4, RZ, PT ;  /* 0x000000ff0400720c */ /* 0x000fc80003f26270 */
[----:B------:R-:W-:-:S05]  /*01d0*/  IADD3 R5, PT, PT, -R2, RZ, RZ ;  /* 0x000000ff02057210 */ /* 0x000fca0007ffe1ff */
[----:B------:R-:W-:Y:S01]  /*01e0*/  IMAD R5, R6, R5, R7 ;  /* 0x0000000506057224 */ /* 0x000fe200078e0207 */
[----:B------:R-:W-:-:S04]  /*01f0*/  MOV R7, UR5 ;  /* 0x0000000500077c02 */ /* 0x000fc80008000f00 */
[----:B------:R-:W-:-:S13]  /*0200*/  ISETP.GT.U32.AND P2, PT, R6, R5, PT ;  /* 0x000000050600720c */ /* 0x000fda0003f44070 */
[-C--:B------:R-:W-:Y:S02]  /*0210*/  @!P2 IADD3 R5, PT, PT, R5, -R6.reuse, RZ ;  /* 0x800000060505a210 */ /* 0x080fe40007ffe0ff */
[----:B------:R-:W-:Y:S02]  /*0220*/  @!P2 IADD3 R2, PT, PT, R2, 0x1, RZ ;  /* 0x000000010202a810 */ /* 0x000fe40007ffe0ff */
[----:B------:R-:W-:Y:S02]  /*0230*/  ISETP.GE.U32.AND P0, PT, R5, R6, PT ;  /* 0x000000060500720c */ /* 0x000fe40003f06070 */
[----:B------:R-:W-:Y:S01]  /*0240*/  ISETP.NE.AND P2, PT, R3, RZ, PT ;  /* 0x000000ff0300720c */ /* 0x000fe20003f45270 */
[----:B------:R-:W0:Y:S10]  /*0250*/  LDC.64 R4, c[0x0][0x3b8] ;  /* 0x0000ee00ff047b82 */ /* 0x000e340000000a00 */
[----:B------:R-:W-:-:S02]  /*0260*/  @P0 IADD3 R2, PT, PT, R2, 0x1, RZ ;  /* 0x0000000102020810 */ /* 0x000fc40007ffe0ff */
[----:B------:R-:W-:Y:S02]  /*0270*/  ISETP.GE.AND P0, PT, R7, 0x1, PT ;  /* 0x000000010700780c */ /* 0x000fe40003f06270 */
[----:B------:R-:W-:Y:S02]  /*0280*/  @!P1 IADD3 R2, PT, PT, -R2, RZ, RZ ;  /* 0x000000ff02029210 */ /* 0x000fe40007ffe1ff */
[----:B------:R-:W-:-:S04]  /*0290*/  @!P2 LOP3.LUT R2, RZ, R3, RZ, 0x33, !PT ;  /* 0x00000003ff02a212 */ /* 0x000fc800078e33ff */
[----:B------:R-:W-:-:S05]  /*02a0*/  IADD3 R6, PT, PT, -R2, RZ, RZ ;  /* 0x000000ff02067210 */ /* 0x000fca0007ffe1ff */
[----:B------:R-:W-:-:S04]  /*02b0*/  IMAD R3, R3, R6, R0 ;  /* 0x0000000603037224 */ /* 0x000fc800078e0200 */
[----:B0-----:R-:W-:-:S04]  /*02c0*/  IMAD.WIDE R4, R3, 0x4, R4 ;  /* 0x0000000403047825 */ /* 0x001fc800078e0204 */
[----:B------:R-:W-:Y:S01]  /*02d0*/  IMAD R3, R0, UR9, RZ ;  /* 0x0000000900037c24 */ /* 0x000fe2000f8e02ff */
[----:B---3--:R-:W-:Y:S06]  /*02e0*/  @!P0 BRA `(.L_x_115) ;  /* 0x0000001000208947 */ /* 0x008fec0003800000 */
[----:B------:R0:W5:Y:S01]  /*02f0*/  LDG.E R10, desc[UR12][R4.64] ;  /* 0x0000000c040a7981 */ /* 0x000162000c1e1900 */
[----:B------:R-:W-:-:S09]  /*0300*/  UISETP.GE.AND UP0, UPT, UR6, 0x1, UPT ;  /* 0x000000010600788c */ /* 0x000fd2000bf06270 */
[----:B0-----:R-:W-:Y:S05]  /*0310*/  BRA.U !UP0, `(.L_x_116) ;  /* 0x0000000908e47547 */ /* 0x001fea000b800000 */
[----:B------:R-:W0:Y:S01]  /*0320*/  LDC R7, c[0x0][0x384] ;  /* 0x0000e100ff077b82 */ /* 0x000e220000000800 */
[----:B-----5:R-:W-:Y:S01]  /*0330*/  IABS R11, R10 ;  /* 0x0000000a000b7213 */ /* 0x020fe20000000000 */
[----:B------:R-:W-:Y:S02]  /*0340*/  ULOP3.LUT UR10, UR6, 0x7, URZ, 0xc0, !UPT ;  /* 0x00000007060a7892 */ /* 0x000fe4000f8ec0ff */
[----:B------:R-:W-:Y:S02]  /*0350*/  ULOP3.LUT UR11, UR6, 0x3, URZ, 0xc0, !UPT ;  /* 0x00000003060b7892 */ /* 0x000fe4000f8ec0ff */
[----:B------:R-:W-:Y:S01]  /*0360*/  ULOP3.LUT UR5, UR6, 0x7ffffff8, URZ, 0xc0, !UPT ;  /* 0x7ffffff806057892 */ /* 0x000fe2000f8ec0ff */
[----:B------:R-:W-:Y:S01]  /*0370*/  UMOV UR4, URZ ;  /* 0x000000ff00047c82 */ /* 0x000fe20008000000 */
[----:B0-----:R-:W-:-:S04]  /*0380*/  IABS R8, R7 ;  /* 0x0000000700087213 */ /* 0x001fc80000000000 */
[----:B------:R-:W0:Y:S08]  /*0390*/  I2F.RP R6, R8 ;  /* 0x0000000800067306 */ /* 0x000e300000209400 */
[----:B0-----:R-:W0:Y:S02]  /*03a0*/  MUFU.RCP R6, R6 ;  /* 0x0000000600067308 */ /* 0x001e240000001000 */
[----:B0-----:R-:W-:-:S06]  /*03b0*/  IADD3 R4, PT, PT, R6, 0xffffffe, RZ ;  /* 0x0ffffffe06047810 */ /* 0x001fcc0007ffe0ff */
[----:B------:R0:W1:Y:S02]  /*03c0*/  F2I.FTZ.U32.TRUNC.NTZ R5, R4 ;  /* 0x0000000400057305 */ /* 0x000064000021f000 */
[----:B0-----:R-:W-:Y:S01]  /*03d0*/  HFMA2 R4, -RZ, RZ, 0, 0 ;  /* 0x00000000ff047431 */ /* 0x001fe200000001ff */
[----:B-1----:R-:W-:-:S05]  /*03e0*/  IADD3 R9, PT, PT, RZ, -R5, RZ ;  /* 0x80000005ff097210 */ /* 0x002fca0007ffe0ff */
[----:B------:R-:W-:-:S04]  /*03f0*/  IMAD R9, R9, R8, RZ ;  /* 0x0000000809097224 */ /* 0x000fc800078e02ff */
[----:B------:R-:W-:Y:S01]  /*0400*/  IMAD.HI.U32 R5, R5, R9, R4 ;  /* 0x0000000905057227 */ /* 0x000fe200078e0004 */
[----:B------:R-:W-:-:S05]  /*0410*/  MOV R9, R11 ;  /* 0x0000000b00097202 */ /* 0x000fca0000000f00 */
[----:B------:R-:W-:-:S05]  /*0420*/  IMAD.HI.U32 R4, R5, R9, RZ ;  /* 0x0000000905047227 */ /* 0x000fca00078e00ff */
[----:B------:R-:W-:-:S05]  /*0430*/  IADD3 R5, PT, PT, -R4, RZ, RZ ;  /* 0x000000ff04057210 */ /* 0x000fca0007ffe1ff */
[----:B------:R-:W-:-:S05]  /*0440*/  IMAD R5, R8, R5, R9 ;  /* 0x0000000508057224 */ /* 0x000fca00078e0209 */
[----:B------:R-:W-:-:S13]  /*0450*/  ISETP.GT.U32.AND P2, PT, R8, R5, PT ;  /* 0x000000050800720c */ /* 0x000fda0003f44070 */
[-C--:B------:R-:W-:Y:S02]  /*0460*/  @!P2 IADD3 R5, PT, PT, R5, -R8.reuse, RZ ;  /* 0x800000080505a210 */ /* 0x080fe40007ffe0ff */
[----:B------:R-:W-:Y:S02]  /*0470*/  @!P2 IADD3 R4, PT, PT, R4, 0x1, RZ ;  /* 0x000000010404a810 */ /* 0x000fe40007ffe0ff */
[----:B------:R-:W-:Y:S02]  /*0480*/  ISETP.GE.U32.AND P0, PT, R5, R8, PT ;  /* 0x000000080500720c */ /* 0x000fe40003f06070 */
[----:B------:R-:W-:Y:S02]  /*0490*/  LOP3.LUT R5, R10, R7, RZ, 0x3c, !PT ;  /* 0x000000070a057212 */ /* 0x000fe400078e3cff */
[----:B------:R-:W-:Y:S02]  /*04a0*/  ISETP.NE.AND P2, PT, R7, RZ, PT ;  /* 0x000000ff0700720c */ /* 0x000fe40003f45270 */
[----:B------:R-:W-:-:S07]  /*04b0*/  ISETP.GE.AND P1, PT, R5, RZ, PT ;  /* 0x000000ff0500720c */ /* 0x000fce0003f26270 */
[----:B------:R-:W-:-:S06]  /*04c0*/  @P0 IADD3 R4, PT, PT, R4, 0x1, RZ ;  /* 0x0000000104040810 */ /* 0x000fcc0007ffe0ff */
[----:B------:R-:W-:Y:S02]  /*04d0*/  @!P1 IADD3 R4, PT, PT, -R4, RZ, RZ ;  /* 0x000000ff04049210 */ /* 0x000fe40007ffe1ff */
[----:B------:R-:W-:-:S04]  /*04e0*/  @!P2 LOP3.LUT R4, RZ, R7, RZ, 0x33, !PT ;  /* 0x00000007ff04a212 */ /* 0x000fc800078e33ff */
[----:B------:R-:W-:-:S05]  /*04f0*/  IADD3 R6, PT, PT, -R4, RZ, RZ ;  /* 0x000000ff04067210 */ /* 0x000fca0007ffe1ff */
[----:B------:R-:W-:-:S07]  /*0500*/  IMAD R5, R7, R6, R10 ;  /* 0x0000000607057224 */ /* 0x000fce00078e020a */
.L_x_122:
[----:B0-----:R-:W0:Y:S01]  /*0510*/  LDCU.64 UR6, c[0x0][0x380] ;  /* 0x00007000ff0677ac */ /* 0x001e220008000a00 */
[----:B------:R-:W-:Y:S02]  /*0520*/  MOV R6, UR4 ;  /* 0x0000000400067c02 */ /* 0x000fe40008000f00 */
[----:B------:R-:W-:-:S03]  /*0530*/  MOV R9, RZ ;  /* 0x000000ff00097202 */ /* 0x000fc60000000f00 */
[----:B------:R-:W-:Y:S01]  /*0540*/  IMAD R6, R6, UR16, R3 ;  /* 0x0000001006067c24 */ /* 0x000fe2000f8e0203 */
[----:B0-----:R-:W-:Y:S02]  /*0550*/  UIADD3 UR14, UPT, UPT, UR6, -0x1, URZ ;  /* 0xffffffff060e7890 */ /* 0x001fe4000fffe0ff */
[----:B------:R-:W-:Y:S02]  /*0560*/  UIMAD UR7, UR4, UR7, URZ ;  /* 0x00000007040772a4 */ /* 0x000fe4000f8e02ff */
[----:B------:R-:W-:Y:S02]  /*0570*/  UISETP.GE.U32.AND UP0, UPT, UR14, 0x7, UPT ;  /* 0x000000070e00788c */ /* 0x000fe4000bf06070 */
[----:B------:R-:W-:-:S06]  /*0580*/  USHF.L.U32 UR7, UR7, 0x2, URZ ;  /* 0x0000000207077899 */ /* 0x000fcc00080006ff */
[----:B------:R-:W-:Y:S02]  /*0590*/  LEA R8, R4, UR7, 0x2 ;  /* 0x0000000704087c11 */ /* 0x000fe4000f8e10ff */
[----:B------:R-:W-:Y:S01]  /*05a0*/  LEA R7, R5, UR7, 0x2 ;  /* 0x0000000705077c11 */ /* 0x000fe2000f8e10ff */
[----:B-12---:R-:W-:Y:S06]  /*05b0*/  BRA.U !UP0, `(.L_x_117) ;  /* 0x0000000108b07547 */ /* 0x006fec000b800000 */
[----:B------:R-:W0:Y:S01]  /*05c0*/  LDC.64 R10, c[0x0][0x3c0] ;  /* 0x0000f000ff0a7b82 */ /* 0x000e220000000a00 */
[----:B------:R-:W-:Y:S02]  /*05d0*/  HFMA2 R9, -RZ, RZ, 0, 0 ;  /* 0x00000000ff097431 */ /* 0x000fe400000001ff */
[----:B0-----:R-:W-:-:S07]  /*05e0*/  IMAD.WIDE R12, R7, 0x4, R10 ;  /* 0x00000004070c7825 */ /* 0x001fce00078e020a */
.L_x_118:
[----:B------:R-:W-:Y:S01]  /*05f0*/  LEA.HI R15, R9, R8, RZ, 0x1e ;  /* 0x00000008090f7211 */ /* 0x000fe200078ff0ff */
[----:B0-----:R-:W2:Y:S01]  /*0600*/  LDG.E R19, desc[UR12][R12.64] ;  /* 0x0000000c0c137981 */ /* 0x001ea2000c1e1900 */
[----:B------:R-:W0:Y:S03]  /*0610*/  LDC.64 R16, c[0x0][0x3c8] ;  /* 0x0000f200ff107b82 */ /* 0x000e260000000a00 */
[----:B------:R-:W-:-:S05]  /*0620*/  IMAD.WIDE R14, R15, 0x4, R10 ;  /* 0x000000040f0e7825 */ /* 0x000fca00078e020a */
[----:B------:R-:W2:Y:S01]  /*0630*/  LDG.E R18, desc[UR12][R14.64] ;  /* 0x0000000c0e127981 */ /* 0x000ea2000c1e1900 */
[----:B------:R-:W-:-:S05]  /*0640*/  IADD3 R21, PT, PT, R6, R9, RZ ;  /* 0x0000000906157210 */ /* 0x000fca0007ffe0ff */
[----:B0-----:R-:W-:-:S04]  /*0650*/  IMAD.WIDE R16, R21, 0x4, R16 ;  /* 0x0000000415107825 */ /* 0x001fc800078e0210 */
[----:B--2---:R-:W-:-:S05]  /*0660*/  FMUL R19, R18, R19 ;  /* 0x0000001312137220 */ /* 0x004fca0000400000 */
[----:B------:R0:W-:Y:S04]  /*0670*/  STG.E desc[UR12][R16.64], R19 ;  /* 0x0000001310007986 */ /* 0x0001e8000c10190c */
[----:B------:R-:W2:Y:S04]  /*0680*/  LDG.E R18, desc[UR12][R14.64] ;  /* 0x0000000c0e127981 */ /* 0x000ea8000c1e1900 */
[----:B------:R-:W2:Y:S02]  /*0690*/  LDG.E R21, desc[UR12][R12.64+0x4] ;  /* 0x0000040c0c157981 */ /* 0x000ea4000c1e1900 */
[----:B--2---:R-:W-:-:S05]  /*06a0*/  FMUL R21, R18, R21 ;  /* 0x0000001512157220 */ /* 0x004fca0000400000 */
[----:B------:R1:W-:Y:S04]  /*06b0*/  STG.E desc[UR12][R16.64+0x4], R21 ;  /* 0x0000041510007986 */ /* 0x0003e8000c10190c */
[----:B------:R-:W2:Y:S04]  /*06c0*/  LDG.E R18, desc[UR12][R14.64] ;  /* 0x0000000c0e127981 */ /* 0x000ea8000c1e1900 */
[----:B------:R-:W2:Y:S02]  /*06d0*/  LDG.E R23, desc[UR12][R12.64+0x8] ;  /* 0x0000080c0c177981 */ /* 0x000ea4000c1e1900 */
[----:B--2---:R-:W-:-:S05]  /*06e0*/  FMUL R23, R18, R23 ;  /* 0x0000001712177220 */ /* 0x004fca0000400000 */
[----:B------:R2:W-:Y:S04]  /*06f0*/  STG.E desc[UR12][R16.64+0x8], R23 ;  /* 0x0000081710007986 */ /* 0x0005e8000c10190c */
[----:B------:R-:W3:Y:S04]  /*0700*/  LDG.E R18, desc[UR12][R14.64] ;  /* 0x0000000c0e127981 */ /* 0x000ee8000c1e1900 */
[----:B------:R-:W3:Y:S02]  /*0710*/  LDG.E R25, desc[UR12][R12.64+0xc] ;  /* 0x00000c0c0c197981 */ /* 0x000ee4000c1e1900 */
[----:B---3--:R-:W-:-:S05]  /*0720*/  FMUL R25, R18, R25 ;  /* 0x0000001912197220 */ /* 0x008fca0000400000 */
[----:B------:R3:W-:Y:S04]  /*0730*/  STG.E desc[UR12][R16.64+0xc], R25 ;  /* 0x00000c1910007986 */ /* 0x0007e8000c10190c */
[----:B------:R-:W4:Y:S04]  /*0740*/  LDG.E R18, desc[UR12][R14.64+0x4] ;  /* 0x0000040c0e127981 */ /* 0x000f28000c1e1900 */
[----:B0-----:R-:W4:Y:S02]  /*0750*/  LDG.E R19, desc[UR12][R12.64] ;  /* 0x0000000c0c137981 */ /* 0x001f24000c1e1900 */
[----:B----4-:R-:W-:-:S05]  /*0760*/  FMUL R19, R18, R19 ;  /* 0x0000001312137220 */ /* 0x010fca0000400000 */
[----:B------:R0:W-:Y:S04]  /*0770*/  STG.E desc[UR12][R16.64+0x10], R19 ;  /* 0x0000101310007986 */ /* 0x0001e8000c10190c */
[----:B------:R-:W4:Y:S04]  /*0780*/  LDG.E R18, desc[UR12][R14.64+0x4] ;  /* 0x0000040c0e127981 */ /* 0x000f28000c1e1900 */
[----:B-1----:R-:W4:Y:S02]  /*0790*/  LDG.E R21, desc[UR12][R12.64+0x4] ;  /* 0x0000040c0c157981 */ /* 0x002f24000c1e1900 */
[----:B----4-:R-:W-:-:S05]  /*07a0*/  FMUL R21, R18, R21 ;  /* 0x0000001512157220 */ /* 0x010fca0000400000 */
[----:B------:R0:W-:Y:S04]  /*07b0*/  STG.E desc[UR12][R16.64+0x14], R21 ;  /* 0x0000141510007986 */ /* 0x0001e8000c10190c */
[----:B------:R-:W4:Y:S04]  /*07c0*/  LDG.E R18, desc[UR12][R14.64+0x4] ;  /* 0x0000040c0e127981 */ /* 0x000f28000c1e1900 */
[----:B--2---:R-:W4:Y:S02]  /*07d0*/  LDG.E R23, desc[UR12][R12.64+0x8] ;  /* 0x0000080c0c177981 */ /* 0x004f24000c1e1900 */
[----:B----4-:R-:W-:-:S05]  /*07e0*/  FMUL R23, R18, R23 ;  /* 0x0000001712177220 */ /* 0x010fca0000400000 */
[----:B------:R0:W-:Y:S04]  /*07f0*/  STG.E desc[UR12][R16.64+0x18], R23 ;  /* 0x0000181710007986 */ /* 0x0001e8000c10190c */
[----:B------:R-:W2:Y:S04]  /*0800*/  LDG.E R18, desc[UR12][R14.64+0x4] ;  /* 0x0000040c0e127981 */ /* 0x000ea8000c1e1900 */
[----:B---3--:R-:W2:Y:S01]  /*0810*/  LDG.E R25, desc[UR12][R12.64+0xc] ;  /* 0x00000c0c0c197981 */ /* 0x008ea2000c1e1900 */
[----:B------:R-:W-:-:S04]  /*0820*/  IADD3 R9, PT, PT, R9, 0x8, RZ ;  /* 0x0000000809097810 */ /* 0x000fc80007ffe0ff */
[----:B------:R-:W-:Y:S01]  /*0830*/  ISETP.NE.AND P0, PT, R9, UR5, PT ;  /* 0x0000000509007c0c */ /* 0x000fe2000bf05270 */
[----:B--2---:R-:W-:-:S05]  /*0840*/  FMUL R25, R18, R25 ;  /* 0x0000001912197220 */ /* 0x004fca0000400000 */
[----:B------:R0:W-:Y:S07]  /*0850*/  STG.E desc[UR12][R16.64+0x1c], R25 ;  /* 0x00001c1910007986 */ /* 0x0001ee000c10190c */
[----:B------:R-:W-:Y:S05]  /*0860*/  @P0 BRA `(.L_x_118) ;  /* 0xfffffffc00600947 */ /* 0x000fea000383ffff */
[----:B------:R-:W-:-:S07]  /*0870*/  MOV R9, UR5 ;  /* 0x0000000500097c02 */ /* 0x000fce0008000f00 */
.L_x_117:
[----:B------:R-:W-:-:S09]  /*0880*/  UISETP.NE.AND UP0, UPT, UR10, URZ, UPT ;  /* 0x000000ff0a00728c */ /* 0x000fd2000bf05270 */
[----:B------:R-:W-:Y:S05]  /*0890*/  BRA.U !UP0, `(.L_x_119) ;  /* 0x0000000508607547 */ /* 0x000fea000b800000 */
[----:B------:R-:W-:Y:S02]  /*08a0*/  UIADD3 UR7, UPT, UPT, UR10, -0x1, URZ ;  /* 0xffffffff0a077890 */ /* 0x000fe4000fffe0ff */
[----:B------:R-:W-:Y:S02]  /*08b0*/  UISETP.NE.AND UP1, UPT, UR11, URZ, UPT ;  /* 0x000000ff0b00728c */ /* 0x000fe4000bf25270 */
[----:B------:R-:W-:-:S09]  /*08c0*/  UISETP.GE.U32.AND UP0, UPT, UR7, 0x3, UPT ;  /* 0x000000030700788c */ /* 0x000fd2000bf06070 */
[----:B------:R-:W-:Y:S05]  /*08d0*/  BRA.U !UP0, `(.L_x_120) ;  /* 0x0000000108a47547 */ /* 0x000fea000b800000 */
[----:B------:R-:W1:Y:S01]  /*08e0*/  LDC.64 R14, c[0x0][0x3c0] ;  /* 0x0000f000ff0e7b82 */ /* 0x000e620000000a00 */
[----:B0-----:R-:W-:-:S07]  /*08f0*/  LEA.HI R19, R9, R8, RZ, 0x1e ;  /* 0x0000000809137211 */ /* 0x001fce00078ff0ff */
[----:B------:R-:W0:Y:S01]  /*0900*/  LDC.64 R16, c[0x0][0x3c8] ;  /* 0x0000f200ff107b82 */ /* 0x000e220000000a00 */
[----:B-1----:R-:W-:-:S04]  /*0910*/  IMAD.WIDE R18, R19, 0x4, R14 ;  /* 0x0000000413127825 */ /* 0x002fc800078e020e */
[----:B------:R-:W-:Y:S02]  /*0920*/  IMAD.WIDE R12, R7, 0x4, R14 ;  /* 0x00000004070c7825 */ /* 0x000fe400078e020e */
[----:B------:R-:W2:Y:S04]  /*0930*/  LDG.E R18, desc[UR12][R18.64] ;  /* 0x0000000c12127981 */ /* 0x000ea8000c1e1900 */
[----:B------:R-:W2:Y:S01]  /*0940*/  LDG.E R21, desc[UR12][R12.64] ;  /* 0x0000000c0c157981 */ /* 0x000ea2000c1e1900 */
[----:B------:R-:W-:Y:S02]  /*0950*/  IADD3 R11, PT, PT, R9, 0x1, RZ ;  /* 0x00000001090b7810 */ /* 0x000fe40007ffe0ff */
[----:B------:R-:W-:Y:S02]  /*0960*/  IADD3 R23, PT, PT, R6, R9, RZ ;  /* 0x0000000906177210 */ /* 0x000fe40007ffe0ff */
[----:B------:R-:W-:-:S02]  /*0970*/  SHF.L.U32 R10, R11, 0x2, RZ ;  /* 0x000000020b0a7819 */ /* 0x000fc400000006ff */
[----:B------:R-:W-:Y:S01]  /*0980*/  LEA.HI R11, R11, R8, RZ, 0x1e ;  /* 0x000000080b0b7211 */ /* 0x000fe200078ff0ff */
[----:B0-----:R-:W-:Y:S01]  /*0990*/  IMAD.WIDE R16, R23, 0x4, R16 ;  /* 0x0000000417107825 */ /* 0x001fe200078e0210 */
[----:B------:R-:W-:-:S04]  /*09a0*/  LOP3.LUT R25, R10, 0xc, RZ, 0xc0, !PT ;  /* 0x0000000c0a197812 */ /* 0x000fc800078ec0ff */
[----:B------:R-:W-:Y:S01]  /*09b0*/  IADD3 R10, P0, PT, R25, R12, RZ ;  /* 0x0000000c190a7210 */ /* 0x000fe20007f1e0ff */
[----:B--2---:R-:W-:Y:S01]  /*09c0*/  FMUL R25, R18, R21 ;  /* 0x0000001512197220 */ /* 0x004fe20000400000 */
[----:B------:R-:W-:Y:S02]  /*09d0*/  IMAD.WIDE R18, R11, 0x4, R14 ;  /* 0x000000040b127825 */ /* 0x000fe400078e020e */
[----:B------:R-:W-:Y:S02]  /*09e0*/  IADD3.X R11, PT, PT, RZ, R13, RZ, P0, !PT ;  /* 0x0000000dff0b7210 */ /* 0x000fe400007fe4ff */
[----:B------:R1:W-:Y:S04]  /*09f0*/  STG.E desc[UR12][R16.64], R25 ;  /* 0x0000001910007986 */ /* 0x0003e8000c10190c */
[----:B------:R-:W2:Y:S04]  /*0a00*/  LDG.E R18, desc[UR12][R18.64] ;  /* 0x0000000c12127981 */ /* 0x000ea8000c1e1900 */
[----:B------:R-:W2:Y:S01]  /*0a10*/  LDG.E R11, desc[UR12][R10.64] ;  /* 0x0000000c0a0b7981 */ /* 0x000ea2000c1e1900 */
[----:B------:R-:W-:-:S04]  /*0a20*/  IADD3 R21, PT, PT, R9, 0x2, RZ ;  /* 0x0000000209157810 */ /* 0x000fc80007ffe0ff */
[----:B------:R-:W-:-:S05]  /*0a30*/  LEA.HI R21, R21, R8, RZ, 0x1e ;  /* 0x0000000815157211 */ /* 0x000fca00078ff0ff */
[----:B------:R-:W-:-:S04]  /*0a40*/  IMAD.WIDE R20, R21, 0x4, R14 ;  /* 0x0000000415147825 */ /* 0x000fc800078e020e */
[----:B--2---:R-:W-:-:S05]  /*0a50*/  FMUL R27, R18, R11 ;  /* 0x0000000b121b7220 */ /* 0x004fca0000400000 */
[----:B------:R1:W-:Y:S04]  /*0a60*/  STG.E desc[UR12][R16.64+0x4], R27 ;  /* 0x0000041b10007986 */ /* 0x0003e8000c10190c */
[----:B------:R-:W2:Y:S04]  /*0a70*/  LDG.E R20, desc[UR12][R20.64] ;  /* 0x0000000c14147981 */ /* 0x000ea8000c1e1900 */
[----:B------:R-:W2:Y:S01]  /*0a80*/  LDG.E R29, desc[UR12][R12.64+0x8] ;  /* 0x0000080c0c1d7981 */ /* 0x000ea2000c1e1900 */
[----:B------:R-:W-:-:S04]  /*0a90*/  IADD3 R23, PT, PT, R9, 0x3, RZ ;  /* 0x0000000309177810 */ /* 0x000fc80007ffe0ff */
[C---:B------:R-:W-:Y:S02]  /*0aa0*/  SHF.L.U32 R22, R23.reuse, 0x2, RZ ;  /* 0x0000000217167819 */ /* 0x040fe400000006ff */
[----:B------:R-:W-:Y:S02]  /*0ab0*/  LEA.HI R23, R23, R8, RZ, 0x1e ;  /* 0x0000000817177211 */ /* 0x000fe400078ff0ff */
[----:B------:R-:W-:-:S03]  /*0ac0*/  LOP3.LUT R19, R22, 0xc, RZ, 0xc0, !PT ;  /* 0x0000000c16137812 */ /* 0x000fc600078ec0ff */
[----:B------:R-:W-:Y:S01]  /*0ad0*/  IMAD.WIDE R14, R23, 0x4, R14 ;  /* 0x00000004170e7825 */ /* 0x000fe200078e020e */
[----:B------:R-:W-:-:S04]  /*0ae0*/  IADD3 R10, P0, PT, R19, R12, RZ ;  /* 0x0000000c130a7210 */ /* 0x000fc80007f1e0ff */
[----:B------:R-:W-:Y:S01]  /*0af0*/  IADD3.X R11, PT, PT, RZ, R13, RZ, P0, !PT ;  /* 0x0000000dff0b7210 */ /* 0x000fe200007fe4ff */
[----:B--2---:R-:W-:-:S05]  /*0b00*/  FMUL R29, R20, R29 ;  /* 0x0000001d141d7220 */ /* 0x004fca0000400000 */
[----:B------:R1:W-:Y:S04]  /*0b10*/  STG.E desc[UR12][R16.64+0x8], R29 ;  /* 0x0000081d10007986 */ /* 0x0003e8000c10190c */
[----:B------:R-:W2:Y:S04]  /*0b20*/  LDG.E R14, desc[UR12][R14.64] ;  /* 0x0000000c0e0e7981 */ /* 0x000ea8000c1e1900 */
[----:B------:R-:W2:Y:S01]  /*0b30*/  LDG.E R11, desc[UR12][R10.64] ;  /* 0x0000000c0a0b7981 */ /* 0x000ea2000c1e1900 */
[----:B------:R-:W-:Y:S01]  /*0b40*/  IADD3 R9, PT, PT, R9, 0x4, RZ ;  /* 0x0000000409097810 */ /* 0x000fe20007ffe0ff */
[----:B--2---:R-:W-:-:S05]  /*0b50*/  FMUL R13, R14, R11 ;  /* 0x0000000b0e0d7220 */ /* 0x004fca0000400000 */
[----:B------:R1:W-:Y:S02]  /*0b60*/  STG.E desc[UR12][R16.64+0xc], R13 ;  /* 0x00000c0d10007986 */ /* 0x0003e4000c10190c */
.L_x_120:
[----:B------:R-:W-:Y:S05]  /*0b70*/  BRA.U !UP1, `(.L_x_119) ;  /* 0x0000000109a87547 */ /* 0x000fea000b800000 */
[----:B------:R-:W-:Y:S02]  /*0b80*/  UISETP.NE.AND UP0, UPT, UR11, 0x1, UPT ;  /* 0x000000010b00788c */ /* 0x000fe4000bf05270 */
[----:B------:R-:W-:-:S04]  /*0b90*/  ULOP3.LUT UR7, UR6, 0x1, URZ, 0xc0, !UPT ;  /* 0x0000000106077892 */ /* 0x000fc8000f8ec0ff */
[----:B------:R-:W-:-:S03]  /*0ba0*/  UISETP.NE.U32.AND UP1, UPT, UR7, 0x1, UPT ;  /* 0x000000010700788c */ /* 0x000fc6000bf25070 */
[----:B------:R-:W-:Y:S08]  /*0bb0*/  BRA.U !UP0, `(.L_x_121) ;  /* 0x0000000108607547 */ /* 0x000ff0000b800000 */
[----:B------:R-:W2:Y:S01]  /*0bc0*/  LDC.64 R10, c[0x0][0x3c0] ;  /* 0x0000f000ff0a7b82 */ /* 0x000ea20000000a00 */
[C---:B------:R-:W-:Y:S02]  /*0bd0*/  LOP3.LUT R12, R9.reuse, 0x3, RZ, 0xc0, !PT ;  /* 0x00000003090c7812 */ /* 0x040fe400078ec0ff */
[----:B0-----:R-:W-:Y:S02]  /*0be0*/  LEA.HI R19, R9, R8, RZ, 0x1e ;  /* 0x0000000809137211 */ /* 0x001fe400078ff0ff */
[----:B-1----:R-:W-:-:S03]  /*0bf0*/  IADD3 R17, PT, PT, R7, R12, RZ ;  /* 0x0000000c07117210 */ /* 0x002fc60007ffe0ff */
[----:B------:R-:W0:Y:S01]  /*0c00*/  LDC.64 R12, c[0x0][0x3c8] ;  /* 0x0000f200ff0c7b82 */ /* 0x000e220000000a00 */
[----:B--2---:R-:W-:-:S04]  /*0c10*/  IMAD.WIDE R18, R19, 0x4, R10 ;  /* 0x0000000413127825 */ /* 0x004fc800078e020a */
[----:B------:R-:W-:Y:S02]  /*0c20*/  IMAD.WIDE R16, R17, 0x4, R10 ;  /* 0x0000000411107825 */ /* 0x000fe400078e020a */
[----:B------:R-:W2:Y:S04]  /*0c30*/  LDG.E R18, desc[UR12][R18.64] ;  /* 0x0000000c12127981 */ /* 0x000ea8000c1e1900 */
[----:B------:R-:W2:Y:S01]  /*0c40*/  LDG.E R17, desc[UR12][R16.64] ;  /* 0x0000000c10117981 */ /* 0x000ea2000c1e1900 */
[----:B------:R-:W-:Y:S02]  /*0c50*/  IADD3 R21, PT, PT, R9, 0x1, RZ ;  /* 0x0000000109157810 */ /* 0x000fe40007ffe0ff */
[----:B------:R-:W-:Y:S02]  /*0c60*/  IADD3 R15, PT, PT, R6, R9, RZ ;  /* 0x00000009060f7210 */ /* 0x000fe40007ffe0ff */
[----:B------:R-:W-:-:S02]  /*0c70*/  LOP3.LUT R14, R21, 0x3, RZ, 0xc0, !PT ;  /* 0x00000003150e7812 */ /* 0x000fc400078ec0ff */
[----:B------:R-:W-:Y:S01]  /*0c80*/  LEA.HI R25, R21, R8, RZ, 0x1e ;  /* 0x0000000815197211 */ /* 0x000fe200078ff0ff */
[----:B0-----:R-:W-:Y:S01]  /*0c90*/  IMAD.WIDE R12, R15, 0x4, R12 ;  /* 0x000000040f0c7825 */ /* 0x001fe200078e020c */
[----:B------:R-:W-:-:S03]  /*0ca0*/  IADD3 R23, PT, PT, R7, R14, RZ ;  /* 0x0000000e07177210 */ /* 0x000fc60007ffe0ff */
[----:B------:R-:W-:-:S04]  /*0cb0*/  IMAD.WIDE R14, R25, 0x4, R10 ;  /* 0x00000004190e7825 */ /* 0x000fc800078e020a */
[----:B------:R-:W-:-:S04]  /*0cc0*/  IMAD.WIDE R10, R23, 0x4, R10 ;  /* 0x00000004170a7825 */ /* 0x000fc800078e020a */
[----:B--2---:R-:W-:-:S05]  /*0cd0*/  FMUL R21, R18, R17 ;  /* 0x0000001112157220 */ /* 0x004fca0000400000 */
[----:B------:R2:W-:Y:S04]  /*0ce0*/  STG.E desc[UR12][R12.64], R21 ;  /* 0x000000150c007986 */ /* 0x0005e8000c10190c */
[----:B------:R-:W3:Y:S04]  /*0cf0*/  LDG.E R14, desc[UR12][R14.64] ;  /* 0x0000000c0e0e7981 */ /* 0x000ee8000c1e1900 */
[----:B------:R-:W3:Y:S01]  /*0d00*/  LDG.E R11, desc[UR12][R10.64] ;  /* 0x0000000c0a0b7981 */ /* 0x000ee2000c1e1900 */
[----:B------:R-:W-:Y:S01]  /*0d10*/  IADD3 R9, PT, PT, R9, 0x2, RZ ;  /* 0x0000000209097810 */ /* 0x000fe20007ffe0ff */
[----:B---3--:R-:W-:-:S05]  /*0d20*/  FMUL R17, R14, R11 ;  /* 0x0000000b0e117220 */ /* 0x008fca0000400000 */
[----:B------:R2:W-:Y:S02]  /*0d30*/  STG.E desc[UR12][R12.64+0x4], R17 ;  /* 0x000004110c007986 */ /* 0x0005e4000c10190c */
.L_x_121:
[----:B------:R-:W-:Y:S05]  /*0d40*/  BRA.U UP1, `(.L_x_119) ;  /* 0x0000000101347547 */ /* 0x000fea000b800000 */
[----:B-12---:R-:W1:Y:S01]  /*0d50*/  LDC.64 R12, c[0x0][0x3c0] ;  /* 0x0000f000ff0c7b82 */ /* 0x006e620000000a00 */
[C---:B------:R-:W-:Y:S02]  /*0d60*/  LOP3.LUT R10, R9.reuse, 0x3, RZ, 0xc0, !PT ;  /* 0x00000003090a7812 */ /* 0x040fe400078ec0ff */
[----:B------:R-:W-:Y:S02]  /*0d70*/  LEA.HI R11, R9, R8, RZ, 0x1e ;  /* 0x00000008090b7211 */ /* 0x000fe400078ff0ff */
[----:B------:R-:W-:-:S03]  /*0d80*/  IADD3 R7, PT, PT, R7, R10, RZ ;  /* 0x0000000a07077210 */ /* 0x000fc60007ffe0ff */
[----:B------:R-:W2:Y:S01]  /*0d90*/  LDC.64 R14, c[0x0][0x3c8] ;  /* 0x0000f200ff0e7b82 */ /* 0x000ea20000000a00 */
[----:B-1----:R-:W-:-:S04]  /*0da0*/  IMAD.WIDE R10, R11, 0x4, R12 ;  /* 0x000000040b0a7825 */ /* 0x002fc800078e020c */
[----:B------:R-:W-:Y:S02]  /*0db0*/  IMAD.WIDE R12, R7, 0x4, R12 ;  /* 0x00000004070c7825 */ /* 0x000fe400078e020c */
[----:B------:R-:W3:Y:S04]  /*0dc0*/  LDG.E R10, desc[UR12][R10.64] ;  /* 0x0000000c0a0a7981 */ /* 0x000ee8000c1e1900 */
[----:B------:R-:W3:Y:S01]  /*0dd0*/  LDG.E R13, desc[UR12][R12.64] ;  /* 0x0000000c0c0d7981 */ /* 0x000ee2000c1e1900 */
[----:B------:R-:W-:-:S05]  /*0de0*/  IADD3 R9, PT, PT, R6, R9, RZ ;  /* 0x0000000906097210 */ /* 0x000fca0007ffe0ff */
[----:B--2---:R-:W-:-:S04]  /*0df0*/  IMAD.WIDE R8, R9, 0x4, R14 ;  /* 0x0000000409087825 */ /* 0x004fc800078e020e */
[----:B---3--:R-:W-:-:S05]  /*0e00*/  FMUL R7, R10, R13 ;  /* 0x0000000d0a077220 */ /* 0x008fca0000400000 */
[----:B------:R3:W-:Y:S02]  /*0e10*/  STG.E desc[UR12][R8.64], R7 ;  /* 0x0000000708007986 */ /* 0x0007e4000c10190c */
.L_x_119:
[----:B---3--:R-:W3:Y:S01]  /*0e20*/  LDC.64 R8, c[0x0][0x3c8] ;  /* 0x0000f200ff087b82 */ /* 0x008ee20000000a00 */
[----:B------:R-:W-:Y:S01]  /*0e30*/  IADD3 R11, PT, PT, R6, UR6, RZ ;  /* 0x00000006060b7c10 */ /* 0x000fe2000fffe0ff */
[----:B------:R-:W-:-:S06]  /*0e40*/  UIADD3 UR4, UPT, UPT, UR4, 0x1, URZ ;  /* 0x0000000104047890 */ /* 0x000fcc000fffe0ff */
[----:B------:R-:W4:Y:S01]  /*0e50*/  LDC R7, c[0x0][0x394] ;  /* 0x0000e500ff077b82 */ /* 0x000f220000000800 */
[----:B---3--:R-:W-:-:S05]  /*0e60*/  IMAD.WIDE R8, R11, 0x4, R8 ;  /* 0x000000040b087825 */ /* 0x008fca00078e0208 */
[----:B------:R3:W-:Y:S01]  /*0e70*/  STG.E desc[UR12][R8.64], RZ ;  /* 0x000000ff08007986 */ /* 0x0007e2000c10190c */
[----:B----4-:R-:W-:-:S13]  /*0e80*/  ISETP.NE.AND P0, PT, R7, UR4, PT ;  /* 0x0000000407007c0c */ /* 0x010fda000bf05270 */
[----:B---3--:R-:W-:Y:S05]  /*0e90*/  @!P0 BRA `(.L_x_115) ;  /* 0x0000000400348947 */ /* 0x008fea0003800000 */
[----:B------:R-:W-:Y:S05]  /*0ea0*/  BRA `(.L_x_122) ;  /* 0xfffffff400987947 */ /* 0x000fea000383ffff */
.L_x_116:
[C---:B------:R-:W-:Y:S02]  /*0eb0*/  ISETP.GE.U32.AND P0, PT, R7.reuse, 0x8, PT ;  /* 0x000000080700780c */ /* 0x040fe40003f06070 */
[----:B------:R-:W-:Y:S02]  /*0ec0*/  LOP3.LUT R23, R7, 0x7, RZ, 0xc0, !PT ;  /* 0x0000000707177812 */ /* 0x000fe400078ec0ff */
[----:B------:R-:W-:Y:S02]  /*0ed0*/  MOV R6, RZ ;  /* 0x000000ff00067202 */ /* 0x000fe40000000f00 */
[----:B------:R-:W-:-:S07]  /*0ee0*/  ISETP.NE.AND P1, PT, R23, RZ, PT ;  /* 0x000000ff1700720c */ /* 0x000fce0003f25270 */
[----:B------:R-:W-:Y:S06]  /*0ef0*/  @!P0 BRA `(.L_x_123) ;  /* 0x0000000000808947 */ /* 0x000fec0003800000 */
[----:B------:R-:W0:Y:S01]  /*0f00*/  LDC.64 R4, c[0x0][0x3c8] ;  /* 0x0000f200ff047b82 */ /* 0x000e220000000a00 */
[----:B------:R-:W-:Y:S01]  /*0f10*/  LOP3.LUT R6, R7, 0x7ffffff8, RZ, 0xc0, !PT ;  /* 0x7ffffff807067812 */ /* 0x000fe200078ec0ff */
[----:B------:R-:W-:Y:S01]  /*0f20*/  UMOV UR4, URZ ;  /* 0x000000ff00047c82 */ /* 0x000fe20008000000 */
[----:B------:R-:W-:-:S07]  /*0f30*/  IADD3 R22, PT, PT, R3, UR6, RZ ;  /* 0x0000000603167c10 */ /* 0x000fce000fffe0ff */
.L_x_124:
[----:B-1----:R-:W-:Y:S01]  /*0f40*/  MOV R17, UR4 ;  /* 0x0000000400117c02 */ /* 0x002fe20008000f00 */
[----:B------:R-:W-:Y:S01]  /*0f50*/  UIADD3 UR4, UPT, UPT, UR4, 0x8, URZ ;  /* 0x0000000804047890 */ /* 0x000fe2000fffe0ff */
[----:B------:R-:W-:Y:S02]  /*0f60*/  MOV R19, UR16 ;  /* 0x0000001000137c02 */ /* 0x000fe40008000f00 */
[----:B------:R-:W-:Y:S01]  /*0f70*/  MOV R21, UR16 ;  /* 0x0000001000157c02 */ /* 0x000fe20008000f00 */
[----:B------:R-:W-:Y:S01]  /*0f80*/  IMAD R17, R17, UR16, R22 ;  /* 0x0000001011117c24 */ /* 0x000fe2000f8e0216 */
[----:B------:R-:W-:Y:S02]  /*0f90*/  MOV R15, UR16 ;  /* 0x00000010000f7c02 */ /* 0x000fe40008000f00 */
[----:B------:R-:W-:Y:S01]  /*0fa0*/  MOV R13, UR16 ;  /* 0x00000010000d7c02 */ /* 0x000fe20008000f00 */
[----:B0-----:R-:W-:Y:S01]  /*0fb0*/  IMAD.WIDE R16, R17, 0x4, R4 ;  /* 0x0000000411107825 */ /* 0x001fe200078e0204 */
[----:B------:R-:W-:-:S02]  /*0fc0*/  MOV R11, UR16 ;  /* 0x00000010000b7c02 */ /* 0x000fc40008000f00 */
[----:B------:R-:W-:Y:S02]  /*0fd0*/  MOV R9, UR16 ;  /* 0x0000001000097c02 */ /* 0x000fe40008000f00 */
[----:B------:R-:W-:Y:S01]  /*0fe0*/  MOV R25, UR16 ;  /* 0x0000001000197c02 */ /* 0x000fe20008000f00 */
[----:B------:R-:W-:Y:S01]  /*0ff0*/  IMAD.WIDE R18, R19, 0x4, R16 ;  /* 0x0000000413127825 */ /* 0x000fe200078e0210 */
[----:B------:R1:W-:Y:S01]  /*1000*/  STG.E desc[UR12][R16.64], RZ ;  /* 0x000000ff10007986 */ /* 0x0003e2000c10190c */
[----:B------:R-:W-:-:S03]  /*1010*/  ISETP.NE.AND P0, PT, R6, UR4, PT ;  /* 0x0000000406007c0c */ /* 0x000fc6000bf05270 */
[----:B------:R1:W-:Y:S01]  /*1020*/  STG.E desc[UR12][R18.64], RZ ;  /* 0x000000ff12007986 */ /* 0x0003e2000c10190c */
[----:B------:R-:W-:-:S05]  /*1030*/  IMAD.WIDE R20, R21, 0x4, R18 ;  /* 0x0000000415147825 */ /* 0x000fca00078e0212 */
[----:B------:R1:W-:Y:S01]  /*1040*/  STG.E desc[UR12][R20.64], RZ ;  /* 0x000000ff14007986 */ /* 0x0003e2000c10190c */
[----:B------:R-:W-:-:S05]  /*1050*/  IMAD.WIDE R14, R15, 0x4, R20 ;  /* 0x000000040f0e7825 */ /* 0x000fca00078e0214 */
[----:B------:R1:W-:Y:S01]  /*1060*/  STG.E desc[UR12][R14.64], RZ ;  /* 0x000000ff0e007986 */ /* 0x0003e2000c10190c */
[----:B------:R-:W-:-:S05]  /*1070*/  IMAD.WIDE R12, R13, 0x4, R14 ;  /* 0x000000040d0c7825 */ /* 0x000fca00078e020e */
[----:B------:R1:W-:Y:S01]  /*1080*/  STG.E desc[UR12][R12.64], RZ ;  /* 0x000000ff0c007986 */ /* 0x0003e2000c10190c */
[----:B-----5:R-:W-:-:S05]  /*1090*/  IMAD.WIDE R10, R11, 0x4, R12 ;  /* 0x000000040b0a7825 */ /* 0x020fca00078e020c */
[----:B------:R1:W-:Y:S01]  /*10a0*/  STG.E desc[UR12][R10.64], RZ ;  /* 0x000000ff0a007986 */ /* 0x0003e2000c10190c */
[----:B------:R-:W-:-:S05]  /*10b0*/  IMAD.WIDE R8, R9, 0x4, R10 ;  /* 0x0000000409087825 */ /* 0x000fca00078e020a */
[----:B------:R1:W-:Y:S01]  /*10c0*/  STG.E desc[UR12][R8.64], RZ ;  /* 0x000000ff08007986 */ /* 0x0003e2000c10190c */
[----:B------:R-:W-:-:S05]  /*10d0*/  IMAD.WIDE R24, R25, 0x4, R8 ;  /* 0x0000000419187825 */ /* 0x000fca00078e0208 */
[----:B------:R1:W-:Y:S01]  /*10e0*/  STG.E desc[UR12][R24.64], RZ ;  /* 0x000000ff18007986 */ /* 0x0003e2000c10190c */
[----:B------:R-:W-:Y:S05]  /*10f0*/  @P0 BRA `(.L_x_124) ;  /* 0xfffffffc00900947 */ /* 0x000fea000383ffff */
.L_x_123:
[----:B------:R-:W-:Y:S05]  /*1100*/  @!P1 BRA `(.L_x_115) ;  /* 0x0000000000989947 */ /* 0x000fea0003800000 */
[----:B------:R-:W-:Y:S02]  /*1110*/  ISETP.GE.U32.AND P0, PT, R23, 0x4, PT ;  /* 0x000000041700780c */ /* 0x000fe40003f06070 */
[----:B-1----:R-:W-:-:S04]  /*1120*/  LOP3.LUT R14, R7, 0x3, RZ, 0xc0, !PT ;  /* 0x00000003070e7812 */ /* 0x002fc800078ec0ff */
[----:B------:R-:W-:-:S07]  /*1130*/  ISETP.NE.AND P1, PT, R14, RZ, PT ;  /* 0x000000ff0e00720c */ /* 0x000fce0003f25270 */
[----:B------:R-:W-:Y:S06]  /*1140*/  @!P0 BRA `(.L_x_125) ;  /* 0x00000000003c8947 */ /* 0x000fec0003800000 */
[----:B------:R-:W0:Y:S01]  /*1150*/  LDC.64 R4, c[0x0][0x3c8] ;  /* 0x0000f200ff047b82 */ /* 0x000e220000000a00 */
[----:B------:R-:W-:Y:S01]  /*1160*/  IMAD R8, R6, UR16, R3 ;  /* 0x0000001006087c24 */ /* 0x000fe2000f8e0203 */
[----:B------:R-:W-:Y:S02]  /*1170*/  MOV R11, UR16 ;  /* 0x00000010000b7c02 */ /* 0x000fe40008000f00 */
[----:B------:R-:W-:Y:S02]  /*1180*/  MOV R13, UR16 ;  /* 0x00000010000d7c02 */ /* 0x000fe40008000f00 */
[----:B------:R-:W-:Y:S02]  /*1190*/  IADD3 R9, PT, PT, R8, UR6, RZ ;  /* 0x0000000608097c10 */ /* 0x000fe4000fffe0ff */
[----:B------:R-:W-:-:S03]  /*11a0*/  IADD3 R6, PT, PT, R6, 0x4, RZ ;  /* 0x0000000406067810 */ /* 0x000fc60007ffe0ff */
[----:B0-----:R-:W-:Y:S01]  /*11b0*/  IMAD.WIDE R4, R9, 0x4, R4 ;  /* 0x0000000409047825 */ /* 0x001fe200078e0204 */
[----:B------:R-:W-:-:S04]  /*11c0*/  MOV R9, UR16 ;  /* 0x0000001000097c02 */ /* 0x000fc80008000f00 */
[----:B------:R0:W-:Y:S01]  /*11d0*/  STG.E desc[UR12][R4.64], RZ ;  /* 0x000000ff04007986 */ /* 0x0001e2000c10190c */
[----:B------:R-:W-:-:S05]  /*11e0*/  IMAD.WIDE R8, R9, 0x4, R4 ;  /* 0x0000000409087825 */ /* 0x000fca00078e0204 */
[----:B------:R0:W-:Y:S01]  /*11f0*/  STG.E desc[UR12][R8.64], RZ ;  /* 0x000000ff08007986 */ /* 0x0001e2000c10190c */
[----:B-----5:R-:W-:-:S05]  /*1200*/  IMAD.WIDE R10, R11, 0x4, R8 ;  /* 0x000000040b0a7825 */ /* 0x020fca00078e0208 */
[----:B------:R0:W-:Y:S01]  /*1210*/  STG.E desc[UR12][R10.64], RZ ;  /* 0x000000ff0a007986 */ /* 0x0001e2000c10190c */
[----:B------:R-:W-:-:S05]  /*1220*/  IMAD.WIDE R12, R13, 0x4, R10 ;  /* 0x000000040d0c7825 */ /* 0x000fca00078e020a */
[----:B------:R0:W-:Y:S02]  /*1230*/  STG.E desc[UR12][R12.64], RZ ;  /* 0x000000ff0c007986 */ /* 0x0001e4000c10190c */
.L_x_125:
[----:B------:R-:W-:Y:S05]  /*1240*/  @!P1 BRA `(.L_x_115) ;  /* 0x0000000000489947 */ /* 0x000fea0003800000 */
[----:B0-----:R-:W-:Y:S02]  /*1250*/  LOP3.LUT R4, R7, 0x1, RZ, 0xc0, !PT ;  /* 0x0000000107047812 */ /* 0x001fe400078ec0ff */
[----:B------:R-:W-:Y:S02]  /*1260*/  ISETP.NE.AND P0, PT, R14, 0x1, PT ;  /* 0x000000010e00780c */ /* 0x000fe40003f05270 */
[----:B------:R-:W-:-:S13]  /*1270*/  ISETP.NE.U32.AND P1, PT, R4, 0x1, PT ;  /* 0x000000010400780c */ /* 0x000fda0003f25070 */
[----:B------:R-:W0:Y:S01]  /*1280*/  @!P1 LDC.64 R4, c[0x0][0x3c8] ;  /* 0x0000f200ff049b82 */ /* 0x000e220000000a00 */
[----:B------:R-:W-:Y:S05]  /*1290*/  @!P0 BRA `(.L_x_126) ;  /* 0x0000000000248947 */ /* 0x000fea0003800000 */
[----:B------:R-:W1:Y:S01]  /*12a0*/  LDC.64 R8, c[0x0][0x3c8] ;  /* 0x0000f200ff087b82 */ /* 0x000e620000000a00 */
[C---:B-----5:R-:W-:Y:S01]  /*12b0*/  IMAD R10, R6.reuse, UR16, R3 ;  /* 0x00000010060a7c24 */ /* 0x060fe2000f8e0203 */
[----:B------:R-:W-:-:S04]  /*12c0*/  IADD3 R6, PT, PT, R6, 0x2, RZ ;  /* 0x0000000206067810 */ /* 0x000fc80007ffe0ff */
[----:B------:R-:W-:-:S05]  /*12d0*/  IADD3 R11, PT, PT, R10, UR6, RZ ;  /* 0x000000060a0b7c10 */ /* 0x000fca000fffe0ff */
[----:B-1----:R-:W-:Y:S01]  /*12e0*/  IMAD.WIDE R8, R11, 0x4, R8 ;  /* 0x000000040b087825 */ /* 0x002fe200078e0208 */
[----:B------:R-:W-:-:S04]  /*12f0*/  MOV R11, UR16 ;  /* 0x00000010000b7c02 */ /* 0x000fc80008000f00 */
[----:B------:R1:W-:Y:S01]  /*1300*/  STG.E desc[UR12][R8.64], RZ ;  /* 0x000000ff08007986 */ /* 0x0003e2000c10190c */
[----:B------:R-:W-:-:S05]  /*1310*/  IMAD.WIDE R10, R11, 0x4, R8 ;  /* 0x000000040b0a7825 */ /* 0x000fca00078e0208 */
[----:B------:R1:W-:Y:S02]  /*1320*/  STG.E desc[UR12][R10.64], RZ ;  /* 0x000000ff0a007986 */ /* 0x0003e4000c10190c */
.L_x_126:
[----:B------:R-:W-:-:S05]  /*1330*/  @!P1 IMAD R3, R6, UR16, R3 ;  /* 0x0000001006039c24 */ /* 0x000fca000f8e0203 */
[----:B------:R-:W-:-:S05]  /*1340*/  @!P1 IADD3 R3, PT, PT, R3, UR6, RZ ;  /* 0x0000000603039c10 */ /* 0x000fca000fffe0ff */
[----:B0-----:R-:W-:-:S05]  /*1350*/  @!P1 IMAD.WIDE R4, R3, 0x4, R4 ;  /* 0x0000000403049825 */ /* 0x001fca00078e0204 */
[----:B------:R2:W-:Y:S02]  /*1360*/  @!P1 STG.E desc[UR12][R4.64], RZ ;  /* 0x000000ff04009986 */ /* 0x0005e4000c10190c */
.L_x_115:
[----:B------:R-:W3:Y:S02]  /*1370*/  LDCU UR4, c[0x0][0x390] ;  /* 0x00007200ff0477ac */ /* 0x000ee40008000800 */
[----:B---3--:R-:W-:-:S13]  /*1380*/  ISETP.GE.AND P0, PT, R7, UR4, PT ;  /* 0x0000000407007c0c */ /* 0x008fda000bf06270 */
[----:B------:R-:W-:Y:S05]  /*1390*/  @P0 BRA `(.L_x_127) ;  /* 0x0000003800880947 */ /* 0x000fea0003800000 */
[----:B------:R-:W-:-:S09]  /*13a0*/  UISETP.GE.AND UP0, UPT, UR6, 0x1, UPT ;  /* 0x000000010600788c */ /* 0x000fd2000bf06270 */
[----:B------:R-:W-:Y:S05]  /*13b0*/  BRA.U !UP0, `(.L_x_128) ;  /* 0x0000003108287547 */ /* 0x000fea000b800000 */
[----:B------:R-:W-:Y:S02]  /*13c0*/  ULOP3.LUT UR18, UR6, 0x7, URZ, 0xc0, !UPT ;  /* 0x0000000706127892 */ /* 0x000fe4000f8ec0ff */
[----:B------:R-:W-:Y:S02]  /*13d0*/  ULOP3.LUT UR19, UR6, 0x3, URZ, 0xc0, !UPT ;  /* 0x0000000306137892 */ /* 0x000fe4000f8ec0ff */
[----:B------:R-:W-:Y:S02]  /*13e0*/  ULOP3.LUT UR17, UR6, 0xf, URZ, 0xc0, !UPT ;  /* 0x0000000f06117892 */ /* 0x000fe4000f8ec0ff */
[----:B------:R-:W-:-:S12]  /*13f0*/  UIMAD UR10, UR6, UR6, URZ ;  /* 0x00000006060a72a4 */ /* 0x000fd8000f8e02ff */
.L_x_202:
[----:B------:R-:W3:Y:S01]  /*1400*/  LDCU.64 UR4, c[0x0][0x398] ;  /* 0x00007300ff0477ac */ /* 0x000ee20008000a00 */
[----:B------:R-:W4:Y:S01]  /*1410*/  LDCU.64 UR6, c[0x0][0x3a0] ;  /* 0x00007400ff0677ac */ /* 0x000f220008000a00 */
[----:B---3--:R-:W-:Y:S02]  /*1420*/  UIMAD.WIDE UR4, UR8, 0x4, UR4 ;  /* 0x00000004080478a5 */ /* 0x008fe4000f8e0204 */
[----:B----4-:R-:W-:-:S04]  /*1430*/  UIMAD.WIDE UR6, UR8, 0x4, UR6 ;  /* 0x00000004080678a5 */ /* 0x010fc8000f8e0206 */
[----:B01----:R-:W-:Y:S02]  /*1440*/  MOV R8, UR4 ;  /* 0x0000000400087c02 */ /* 0x003fe40008000f00 */
[----:B------:R-:W-:Y:S02]  /*1450*/  MOV R9, UR5 ;  /* 0x0000000500097c02 */ /* 0x000fe40008000f00 */
[----:B-----5:R-:W-:Y:S01]  /*1460*/  MOV R10, UR6 ;  /* 0x00000006000a7c02 */ /* 0x020fe20008000f00 */
[----:B------:R-:W0:Y:S01]  /*1470*/  LDCU UR4, c[0x0][0x390] ;  /* 0x00007200ff0477ac */ /* 0x000e220008000800 */
[----:B------:R-:W-:Y:S01]  /*1480*/  MOV R11, UR7 ;  /* 0x00000007000b7c02 */ /* 0x000fe20008000f00 */
[----:B------:R-:W3:Y:S04]  /*1490*/  LDG.E R8, desc[UR12][R8.64] ;  /* 0x0000000c08087981 */ /* 0x000ee8000c1e1900 */
[----:B------:R-:W4:Y:S01]  /*14a0*/  LDG.E R10, desc[UR12][R10.64] ;  /* 0x0000000c0a0a7981 */ /* 0x000f22000c1e1900 */
[----:B--2---:R-:W-:Y:S01]  /*14b0*/  IMAD R5, R0, UR9, RZ ;  /* 0x0000000900057c24 */ /* 0x004fe2000f8e02ff */
[----:B0-----:R-:W-:-:S06]  /*14c0*/  UIMAD UR4, UR10, UR4, URZ ;  /* 0x000000040a0472a4 */ /* 0x001fcc000f8e02ff */
[----:B------:R-:W-:Y:S01]  /*14d0*/  IMAD R7, R2, UR4, RZ ;  /* 0x0000000402077c24 */ /* 0x000fe2000f8e02ff */
[----:B------:R-:W-:-:S03]  /*14e0*/  UMOV UR4, URZ ;  /* 0x000000ff00047c82 */ /* 0x000fc60008000000 */
[C---:B---3--:R-:W-:Y:S02]  /*14f0*/  IMAD R4, R8.reuse, UR10, R7 ;  /* 0x0000000a08047c24 */ /* 0x048fe4000f8e0207 */
[----:B------:R-:W-:Y:S02]  /*1500*/  IMAD R3, R8, UR16, R5 ;  /* 0x0000001008037c24 */ /* 0x000fe4000f8e0205 */
[C---:B----4-:R-:W-:Y:S02]  /*1510*/  IMAD R6, R10.reuse, UR10, R7 ;  /* 0x0000000a0a067c24 */ /* 0x050fe4000f8e0207 */
[----:B------:R-:W-:Y:S02]  /*1520*/  HFMA2 R7, -RZ, RZ, 0, 0 ;  /* 0x00000000ff077431 */ /* 0x000fe400000001ff */
[----:B------:R-:W-:-:S07]  /*1530*/  IMAD R5, R10, UR16, R5 ;  /* 0x000000100a057c24 */ /* 0x000fce000f8e0205 */
.L_x_134:
[----:B0-----:R-:W0:Y:S01]  /*1540*/  LDCU UR20, c[0x0][0x380] ;  /* 0x00007000ff1477ac */ /* 0x001e220008000800 */
[----:B------:R-:W-:Y:S02]  /*1550*/  MOV R29, UR4 ;  /* 0x00000004001d7c02 */ /* 0x000fe40008000f00 */
[----:B------:R-:W-:Y:S01]  /*1560*/  CS2R R10, SRZ ;  /* 0x00000000000a7805 */ /* 0x000fe2000001ff00 */
[----:B0-----:R-:W-:Y:S02]  /*1570*/  UIADD3 UR5, UPT, UPT, UR20, -0x1, URZ ;  /* 0xffffffff14057890 */ /* 0x001fe4000fffe0ff */
[C---:B------:R-:W-:Y:S02]  /*1580*/  IMAD R23, R29.reuse, UR20, R4 ;  /* 0x000000141d177c24 */ /* 0x040fe4000f8e0204 */
[----:B------:R-:W-:Y:S01]  /*1590*/  IMAD R29, R29, UR20, R6 ;  /* 0x000000141d1d7c24 */ /* 0x000fe2000f8e0206 */
[----:B------:R-:W-:-:S03]  /*15a0*/  UISETP.GE.U32.AND UP0, UPT, UR5, 0x7, UPT ;  /* 0x000000070500788c */ /* 0x000fc6000bf06070 */
[----:B------:R-:W-:-:S06]  /*15b0*/  UMOV UR5, URZ ;  /* 0x000000ff00057c82 */ /* 0x000fcc0008000000 */
[----:B------:R-:W-:Y:S05]  /*15c0*/  BRA.U !UP0, `(.L_x_129) ;  /* 0x00000005082c7547 */ /* 0x000fea000b800000 */
[----:B------:R-:W0:Y:S01]  /*15d0*/  LDCU.64 UR6, c[0x0][0x3a8] ;  /* 0x00007500ff0677ac */ /* 0x000e220008000a00 */
[----:B------:R-:W-:Y:S01]  /*15e0*/  HFMA2 R11, -RZ, RZ, 0, 0 ;  /* 0x00000000ff0b7431 */ /* 0x000fe200000001ff */
[----:B------:R-:W-:Y:S01]  /*15f0*/  MOV R25, R5 ;  /* 0x0000000500197202 */ /* 0x000fe20000000f00 */
[----:B------:R-:W1:Y:S01]  /*1600*/  LDCU.64 UR14, c[0x0][0x3c8] ;  /* 0x00007900ff0e77ac */ /* 0x000e620008000a00 */
[----:B------:R-:W-:Y:S01]  /*1610*/  MOV R27, R3 ;  /* 0x00000003001b7202 */ /* 0x000fe20000000f00 */
[----:B------:R-:W-:-:S04]  /*1620*/  ULOP3.LUT UR5, UR20, 0x7ffffff8, URZ, 0xc0, !UPT ;  /* 0x7ffffff814057892 */ /* 0x000fc8000f8ec0ff */
[----:B------:R-:W-:Y:S02]  /*1630*/  UIADD3 UR5, UPT, UPT, -UR5, URZ, URZ ;  /* 0x000000ff05057290 */ /* 0x000fe4000fffe1ff */
[----:B0-----:R-:W-:Y:S02]  /*1640*/  UIADD3 UR6, UP0, UPT, UR6, 0x10, URZ ;  /* 0x0000001006067890 */ /* 0x001fe4000ff1e0ff */
[----:B-1----:R-:W-:Y:S02]  /*1650*/  UIADD3 UR11, UP1, UPT, UR14, 0x10, URZ ;  /* 0x000000100e0b7890 */ /* 0x002fe4000ff3e0ff */
[----:B------:R-:W-:Y:S02]  /*1660*/  UIADD3.X UR7, UPT, UPT, URZ, UR7, URZ, UP0, !UPT ;  /* 0x00000007ff077290 */ /* 0x000fe400087fe4ff */
[----:B------:R-:W-:Y:S01]  /*1670*/  MOV R12, UR6 ;  /* 0x00000006000c7c02 */ /* 0x000fe20008000f00 */
[----:B------:R-:W-:Y:S01]  /*1680*/  UIADD3.X UR14, UPT, UPT, URZ, UR15, URZ, UP1, !UPT ;  /* 0x0000000fff0e7290 */ /* 0x000fe20008ffe4ff */
[----:B------:R-:W-:-:S02]  /*1690*/  MOV R8, UR11 ;  /* 0x0000000b00087c02 */ /* 0x000fc40008000f00 */
[----:B------:R-:W-:-:S03]  /*16a0*/  MOV R13, UR7 ;  /* 0x00000007000d7c02 */ /* 0x000fc60008000f00 */
[----:B------:R-:W-:-:S07]  /*16b0*/  MOV R9, UR14 ;  /* 0x0000000e00097c02 */ /* 0x000fce0008000f00 */
.L_x_130:
[----:B------:R-:W-:-:S04]  /*16c0*/  IMAD.WIDE R16, R23, 0x4, R12 ;  /* 0x0000000417107825 */ /* 0x000fc800078e020c */
[----:B------:R-:W-:Y:S01]  /*16d0*/  IMAD.WIDE R14, R27, 0x4, R8 ;  /* 0x000000041b0e7825 */ /* 0x000fe200078e0208 */
[----:B------:R-:W2:Y:S04]  /*16e0*/  LDG.E R19, desc[UR12][R16.64+-0x10] ;  /* 0xfffff00c10137981 */ /* 0x000ea8000c1e1900 */
[----:B------:R-:W2:Y:S04]  /*16f0*/  LDG.E R18, desc[UR12][R14.64+-0x10] ;  /* 0xfffff00c0e127981 */ /* 0x000ea8000c1e1900 */
[----:B------:R-:W3:Y:S04]  /*1700*/  LDG.E R21, desc[UR12][R16.64+-0xc] ;  /* 0xfffff40c10157981 */ /* 0x000ee8000c1e1900 */
[----:B------:R-:W3:Y:S04]  /*1710*/  LDG.E R20, desc[UR12][R14.64+-0xc] ;  /* 0xfffff40c0e147981 */ /* 0x000ee8000c1e1900 */
[----:B------:R-:W4:Y:S01]  /*1720*/  LDG.E R22, desc[UR12][R16.64+0x8] ;  /* 0x0000080c10167981 */ /* 0x000f22000c1e1900 */
[----:B--2---:R-:W-:-:S03]  /*1730*/  FFMA R18, R19, R18, R10 ;  /* 0x0000001213127223 */ /* 0x004fc6000000000a */
[----:B------:R-:W2:Y:S04]  /*1740*/  LDG.E R19, desc[UR12][R16.64+-0x8] ;  /* 0xfffff80c10137981 */ /* 0x000ea8000c1e1900 */
[----:B------:R-:W2:Y:S01]  /*1750*/  LDG.E R10, desc[UR12][R14.64+-0x8] ;  /* 0xfffff80c0e0a7981 */ /* 0x000ea2000c1e1900 */
[----:B---3--:R-:W-:-:S03]  /*1760*/  FFMA R18, R21, R20, R18 ;  /* 0x0000001415127223 */ /* 0x008fc60000000012 */
[----:B------:R-:W3:Y:S04]  /*1770*/  LDG.E R21, desc[UR12][R16.64+-0x4] ;  /* 0xfffffc0c10157981 */ /* 0x000ee8000c1e1900 */
[----:B------:R-:W3:Y:S01]  /*1780*/  LDG.E R20, desc[UR12][R14.64+-0x4] ;  /* 0xfffffc0c0e147981 */ /* 0x000ee2000c1e1900 */
[----:B--2---:R-:W-:-:S03]  /*1790*/  FFMA R10, R19, R10, R18 ;  /* 0x0000000a130a7223 */ /* 0x004fc60000000012 */
[----:B------:R-:W2:Y:S04]  /*17a0*/  LDG.E R19, desc[UR12][R16.64] ;  /* 0x0000000c10137981 */ /* 0x000ea8000c1e1900 */
[----:B------:R-:W2:Y:S01]  /*17b0*/  LDG.E R18, desc[UR12][R14.64] ;  /* 0x0000000c0e127981 */ /* 0x000ea2000c1e1900 */
[----:B---3--:R-:W-:-:S03]  /*17c0*/  FFMA R10, R21, R20, R10 ;  /* 0x00000014150a7223 */ /* 0x008fc6000000000a */
[----:B------:R-:W3:Y:S04]  /*17d0*/  LDG.E R21, desc[UR12][R16.64+0x4] ;  /* 0x0000040c10157981 */ /* 0x000ee8000c1e1900 */
[----:B------:R-:W3:Y:S01]  /*17e0*/  LDG.E R20, desc[UR12][R14.64+0x4] ;  /* 0x0000040c0e147981 */ /* 0x000ee2000c1e1900 */
[----:B--2---:R-:W-:-:S03]  /*17f0*/  FFMA R18, R19, R18, R10 ;  /* 0x0000001213127223 */ /* 0x004fc6000000000a */
[----:B------:R-:W2:Y:S01]  /*1800*/  LDG.E R10, desc[UR12][R16.64+0xc] ;  /* 0x00000c0c100a7981 */ /* 0x000ea2000c1e1900 */
[----:B---3--:R-:W-:Y:S01]  /*1810*/  FFMA R28, R21, R20, R18 ;  /* 0x00000014151c7223 */ /* 0x008fe20000000012 */
[----:B------:R-:W-:Y:S02]  /*1820*/  IMAD.WIDE R18, R29, 0x4, R12 ;  /* 0x000000041d127825 */ /* 0x000fe400078e020c */
[----:B------:R-:W4:Y:S02]  /*1830*/  LDG.E R17, desc[UR12][R14.64+0x8] ;  /* 0x0000080c0e117981 */ /* 0x000f24000c1e1900 */
[----:B------:R-:W-:Y:S02]  /*1840*/  IMAD.WIDE R20, R25, 0x4, R8 ;  /* 0x0000000419147825 */ /* 0x000fe400078e0208 */
[----:B------:R-:W3:Y:S04]  /*1850*/  LDG.E R24, desc[UR12][R18.64+-0x10] ;  /* 0xfffff00c12187981 */ /* 0x000ee8000c1e1900 */
[----:B------:R-:W3:Y:S04]  /*1860*/  LDG.E R26, desc[UR12][R20.64+-0x10] ;  /* 0xfffff00c141a7981 */ /* 0x000ee8000c1e1900 */
[----:B------:R-:W5:Y:S04]  /*1870*/  LDG.E R16, desc[UR12][R18.64+-0x8] ;  /* 0xfffff80c12107981 */ /* 0x000f68000c1e1900 */
[----:B------:R-:W2:Y:S04]  /*1880*/  LDG.E R15, desc[UR12][R14.64+0xc] ;  /* 0x00000c0c0e0f7981 */ /* 0x000ea8000c1e1900 */
[----:B------:R-:W2:Y:S01]  /*1890*/  LDG.E R14, desc[UR12][R20.64+0xc] ;  /* 0x00000c0c140e7981 */ /* 0x000ea2000c1e1900 */
[----:B----4-:R-:W-:-:S03]  /*18a0*/  FFMA R22, R22, R17, R28 ;  /* 0x0000001116167223 */ /* 0x010fc6000000001c */
[----:B------:R-:W5:Y:S04]  /*18b0*/  LDG.E R17, desc[UR12][R20.64+-0x8] ;  /* 0xfffff80c14117981 */ /* 0x000f68000c1e1900 */
[----:B------:R-:W4:Y:S01]  /*18c0*/  LDG.E R28, desc[UR12][R20.64+0x8] ;  /* 0x0000080c141c7981 */ /* 0x000f22000c1e1900 */
[----:B---3--:R-:W-:-:S03]  /*18d0*/  FFMA R24, R24, R26, R11 ;  /* 0x0000001a18187223 */ /* 0x008fc6000000000b */
[----:B------:R-:W3:Y:S04]  /*18e0*/  LDG.E R11, desc[UR12][R18.64+-0xc] ;  /* 0xfffff40c120b7981 */ /* 0x000ee8000c1e1900 */
[----:B------:R-:W3:Y:S02]  /*18f0*/  LDG.E R26, desc[UR12][R20.64+-0xc] ;  /* 0xfffff40c141a7981 */ /* 0x000ee4000c1e1900 */
[----:B---3--:R-:W-:Y:S02]  /*1900*/  FFMA R11, R11, R26, R24 ;  /* 0x0000001a0b0b7223 */ /* 0x008fe40000000018 */
[----:B------:R-:W3:Y:S02]  /*1910*/  LDG.E R24, desc[UR12][R18.64] ;  /* 0x0000000c12187981 */ /* 0x000ee4000c1e1900 */
[----:B-----5:R-:W-:-:S02]  /*1920*/  FFMA R11, R16, R17, R11 ;  /* 0x00000011100b7223 */ /* 0x020fc4000000000b */
[----:B------:R-:W5:Y:S04]  /*1930*/  LDG.E R16, desc[UR12][R18.64+-0x4] ;  /* 0xfffffc0c12107981 */ /* 0x000f68000c1e1900 */
[----:B------:R-:W5:Y:S04]  /*1940*/  LDG.E R17, desc[UR12][R20.64+-0x4] ;  /* 0xfffffc0c14117981 */ /* 0x000f68000c1e1900 */
[----:B------:R-:W3:Y:S01]  /*1950*/  LDG.E R26, desc[UR12][R20.64] ;  /* 0x0000000c141a7981 */ /* 0x000ee2000c1e1900 */
[----:B-----5:R-:W-:-:S03]  /*1960*/  FFMA R11, R16, R17, R11 ;  /* 0x00000011100b7223 */ /* 0x020fc6000000000b */
[----:B------:R-:W4:Y:S01]  /*1970*/  LDG.E R17, desc[UR12][R18.64+0x8] ;  /* 0x0000080c12117981 */ /* 0x000f22000c1e1900 */
[----:B---3--:R-:W-:-:S03]  /*1980*/  FFMA R11, R24, R26, R11 ;  /* 0x0000001a180b7223 */ /* 0x008fc6000000000b */
[----:B------:R-:W3:Y:S04]  /*1990*/  LDG.E R24, desc[UR12][R18.64+0x4] ;  /* 0x0000040c12187981 */ /* 0x000ee8000c1e1900 */
[----:B------:R-:W3:Y:S04]  /*19a0*/  LDG.E R26, desc[UR12][R20.64+0x4] ;  /* 0x0000040c141a7981 */ /* 0x000ee8000c1e1900 */
[----:B------:R-:W5:Y:S01]  /*19b0*/  LDG.E R16, desc[UR12][R18.64+0xc] ;  /* 0x00000c0c12107981 */ /* 0x000f62000c1e1900 */
[----:B------:R-:W-:-:S04]  /*19c0*/  UIADD3 UR5, UPT, UPT, UR5, 0x8, URZ ;  /* 0x0000000805057890 */ /* 0x000fc8000fffe0ff */
[----:B------:R-:W-:Y:S01]  /*19d0*/  UISETP.NE.AND UP0, UPT, UR5, URZ, UPT ;  /* 0x000000ff0500728c */ /* 0x000fe2000bf05270 */
[----:B--2---:R-:W-:Y:S01]  /*19e0*/  FFMA R10, R10, R15, R22 ;  /* 0x0000000f0a0a7223 */ /* 0x004fe20000000016 */
[----:B------:R-:W-:Y:S02]  /*19f0*/  IADD3 R23, PT, PT, R23, 0x8, RZ ;  /* 0x0000000817177810 */ /* 0x000fe40007ffe0ff */
[----:B------:R-:W-:Y:S02]  /*1a00*/  IADD3 R27, PT, PT, R27, 0x8, RZ ;  /* 0x000000081b1b7810 */ /* 0x000fe40007ffe0ff */
[----:B------:R-:W-:Y:S02]  /*1a10*/  IADD3 R29, PT, PT, R29, 0x8, RZ ;  /* 0x000000081d1d7810 */ /* 0x000fe40007ffe0ff */
[----:B------:R-:W-:Y:S01]  /*1a20*/  IADD3 R25, PT, PT, R25, 0x8, RZ ;  /* 0x0000000819197810 */ /* 0x000fe20007ffe0ff */
[----:B---3--:R-:W-:-:S04]  /*1a30*/  FFMA R24, R24, R26, R11 ;  /* 0x0000001a18187223 */ /* 0x008fc8000000000b */
[----:B----4-:R-:W-:-:S04]  /*1a40*/  FFMA R17, R17, R28, R24 ;  /* 0x0000001c11117223 */ /* 0x010fc80000000018 */
[----:B-----5:R-:W-:Y:S01]  /*1a50*/  FFMA R11, R16, R14, R17 ;  /* 0x0000000e100b7223 */ /* 0x020fe20000000011 */
[----:B------:R-:W-:Y:S06]  /*1a60*/  BRA.U UP0, `(.L_x_130) ;  /* 0xfffffffd00147547 */ /* 0x000fec000b83ffff */
[----:B------:R-:W-:-:S12]  /*1a70*/  ULOP3.LUT UR5, UR20, 0x7ffffff8, URZ, 0xc0, !UPT ;  /* 0x7ffffff814057892 */ /* 0x000fd8000f8ec0ff */
.L_x_129:
[----:B------:R-:W-:-:S09]  /*1a80*/  UISETP.NE.AND UP0, UPT, UR18, URZ, UPT ;  /* 0x000000ff1200728c */ /* 0x000fd2000bf05270 */
[----:B------:R-:W-:Y:S05]  /*1a90*/  BRA.U !UP0, `(.L_x_131) ;  /* 0x00000005085c7547 */ /* 0x000fea000b800000 */
[----:B------:R-:W-:Y:S01]  /*1aa0*/  UIADD3 UR6, UPT, UPT, UR18, -0x1, URZ ;  /* 0xffffffff12067890 */ /* 0x000fe2000fffe0ff */
[----:B------:R-:W-:Y:S01]  /*1ab0*/  MOV R13, UR4 ;  /* 0x00000004000d7c02 */ /* 0x000fe20008000f00 */
[----:B------:R-:W-:Y:S02]  /*1ac0*/  UISETP.NE.AND UP1, UPT, UR19, URZ, UPT ;  /* 0x000000ff1300728c */ /* 0x000fe4000bf25270 */
[----:B------:R-:W-:Y:S02]  /*1ad0*/  UISETP.GE.U32.AND UP0, UPT, UR6, 0x3, UPT ;  /* 0x000000030600788c */ /* 0x000fe4000bf06070 */
[C---:B------:R-:W-:Y:S02]  /*1ae0*/  IMAD R9, R13.reuse, UR20, R4 ;  /* 0x000000140d097c24 */ /* 0x040fe4000f8e0204 */
[----:B------:R-:W-:-:S05]  /*1af0*/  IMAD R8, R13, UR20, R6 ;  /* 0x000000140d087c24 */ /* 0x000fca000f8e0206 */
[----:B------:R-:W-:Y:S05]  /*1b00*/  BRA.U !UP0, `(.L_x_132) ;  /* 0x00000001088c7547 */ /* 0x000fea000b800000 */
[----:B------:R-:W0:Y:S01]  /*1b10*/  LDC.64 R12, c[0x0][0x3a8] ;  /* 0x0000ea00ff0c7b82 */ /* 0x000e220000000a00 */
[----:B------:R-:W-:Y:S02]  /*1b20*/  IADD3 R19, PT, PT, R9, UR5, RZ ;  /* 0x0000000509137c10 */ /* 0x000fe4000fffe0ff */
[----:B------:R-:W-:-:S05]  /*1b30*/  IADD3 R17, PT, PT, R3, UR5, RZ ;  /* 0x0000000503117c10 */ /* 0x000fca000fffe0ff */
[----:B------:R-:W1:Y:S01]  /*1b40*/  LDC.64 R14, c[0x0][0x3c8] ;  /* 0x0000f200ff0e7b82 */ /* 0x000e620000000a00 */
[----:B0-----:R-:W-:-:S05]  /*1b50*/  IMAD.WIDE R18, R19, 0x4, R12 ;  /* 0x0000000413127825 */ /* 0x001fca00078e020c */
[----:B------:R-:W2:Y:S01]  /*1b60*/  LDG.E R21, desc[UR12][R18.64] ;  /* 0x0000000c12157981 */ /* 0x000ea2000c1e1900 */
[----:B-1----:R-:W-:Y:S01]  /*1b70*/  IMAD.WIDE R16, R17, 0x4, R14 ;  /* 0x0000000411107825 */ /* 0x002fe200078e020e */
[----:B------:R-:W-:Y:S02]  /*1b80*/  IADD3 R23, PT, PT, R8, UR5, RZ ;  /* 0x0000000508177c10 */ /* 0x000fe4000fffe0ff */
[----:B------:R-:W3:Y:S04]  /*1b90*/  LDG.E R22, desc[UR12][R18.64+0x4] ;  /* 0x0000040c12167981 */ /* 0x000ee8000c1e1900 */
[----:B------:R-:W2:Y:S01]  /*1ba0*/  LDG.E R20, desc[UR12][R16.64] ;  /* 0x0000000c10147981 */ /* 0x000ea2000c1e1900 */
[----:B------:R-:W-:Y:S01]  /*1bb0*/  IADD3 R25, PT, PT, R5, UR5, RZ ;  /* 0x0000000505197c10 */ /* 0x000fe2000fffe0ff */
[----:B------:R-:W-:-:S02]  /*1bc0*/  IMAD.WIDE R12, R23, 0x4, R12 ;  /* 0x00000004170c7825 */ /* 0x000fc400078e020c */
[----:B------:R-:W4:Y:S02]  /*1bd0*/  LDG.E R29, desc[UR12][R16.64+0xc] ;  /* 0x00000c0c101d7981 */ /* 0x000f24000c1e1900 */
[----:B------:R-:W-:Y:S02]  /*1be0*/  IMAD.WIDE R14, R25, 0x4, R14 ;  /* 0x00000004190e7825 */ /* 0x000fe400078e020e */
[----:B------:R-:W5:Y:S04]  /*1bf0*/  LDG.E R28, desc[UR12][R12.64] ;  /* 0x0000000c0c1c7981 */ /* 0x000f68000c1e1900 */
[----:B------:R-:W4:Y:S04]  /*1c00*/  LDG.E R26, desc[UR12][R12.64+0x4] ;  /* 0x0000040c0c1a7981 */ /* 0x000f28000c1e1900 */
[----:B------:R-:W4:Y:S04]  /*1c10*/  LDG.E R25, desc[UR12][R12.64+0x8] ;  /* 0x0000080c0c197981 */ /* 0x000f28000c1e1900 */
[----:B------:R-:W4:Y:S04]  /*1c20*/  LDG.E R27, desc[UR12][R12.64+0xc] ;  /* 0x00000c0c0c1b7981 */ /* 0x000f28000c1e1900 */
[----:B------:R-:W4:Y:S04]  /*1c30*/  LDG.E R23, desc[UR12][R18.64+0x8] ;  /* 0x0000080c12177981 */ /* 0x000f28000c1e1900 */
[----:B------:R0:W4:Y:S04]  /*1c40*/  LDG.E R24, desc[UR12][R18.64+0xc] ;  /* 0x00000c0c12187981 */ /* 0x000128000c1e1900 */
[----:B------:R-:W5:Y:S04]  /*1c50*/  LDG.E R12, desc[UR12][R14.64] ;  /* 0x0000000c0e0c7981 */ /* 0x000f68000c1e1900 */
[----:B------:R-:W0:Y:S04]  /*1c60*/  LDG.E R18, desc[UR12][R14.64+0x8] ;  /* 0x0000080c0e127981 */ /* 0x000e28000c1e1900 */
[----:B------:R-:W4:Y:S01]  /*1c70*/  LDG.E R19, desc[UR12][R14.64+0xc] ;  /* 0x00000c0c0e137981 */ /* 0x000f22000c1e1900 */
[----:B--2---:R-:W-:-:S03]  /*1c80*/  FFMA R21, R21, R20, R10 ;  /* 0x0000001415157223 */ /* 0x004fc6000000000a */
[----:B------:R-:W3:Y:S04]  /*1c90*/  LDG.E R20, desc[UR12][R16.64+0x4] ;  /* 0x0000040c10147981 */ /* 0x000ee8000c1e1900 */
[----:B------:R-:W4:Y:S04]  /*1ca0*/  LDG.E R10, desc[UR12][R16.64+0x8] ;  /* 0x0000080c100a7981 */ /* 0x000f28000c1e1900 */
[----:B------:R-:W2:Y:S01]  /*1cb0*/  LDG.E R16, desc[UR12][R14.64+0x4] ;  /* 0x0000040c0e107981 */ /* 0x000ea2000c1e1900 */
[----:B------:R-:W-:Y:S01]  /*1cc0*/  UIADD3 UR5, UPT, UPT, UR5, 0x4, URZ ;  /* 0x0000000405057890 */ /* 0x000fe2000fffe0ff */
[----:B-----5:R-:W-:Y:S01]  /*1cd0*/  FFMA R11, R28, R12, R11 ;  /* 0x0000000c1c0b7223 */ /* 0x020fe2000000000b */
[----:B---3--:R-:W-:-:S04]  /*1ce0*/  FFMA R20, R22, R20, R21 ;  /* 0x0000001416147223 */ /* 0x008fc80000000015 */
[----:B----4-:R-:W-:Y:S01]  /*1cf0*/  FFMA R23, R23, R10, R20 ;  /* 0x0000000a17177223 */ /* 0x010fe20000000014 */
[----:B--2---:R-:W-:-:S04]  /*1d00*/  FFMA R26, R26, R16, R11 ;  /* 0x000000101a1a7223 */ /* 0x004fc8000000000b */
[----:B0-----:R-:W-:Y:S01]  /*1d10*/  FFMA R18, R25, R18, R26 ;  /* 0x0000001219127223 */ /* 0x001fe2000000001a */
[----:B------:R-:W-:-:S03]  /*1d20*/  FFMA R10, R24, R29, R23 ;  /* 0x0000001d180a7223 */ /* 0x000fc60000000017 */
[----:B------:R-:W-:-:S07]  /*1d30*/  FFMA R11, R27, R19, R18 ;  /* 0x000000131b0b7223 */ /* 0x000fce0000000012 */
.L_x_132:
[----:B------:R-:W-:Y:S05]  /*1d40*/  BRA.U !UP1, `(.L_x_131) ;  /* 0x0000000109b07547 */ /* 0x000fea000b800000 */
[----:B------:R-:W-:Y:S02]  /*1d50*/  UISETP.NE.AND UP0, UPT, UR19, 0x1, UPT ;  /* 0x000000011300788c */ /* 0x000fe4000bf05270 */
[----:B------:R-:W-:-:S04]  /*1d60*/  ULOP3.LUT UR6, UR20, 0x1, URZ, 0xc0, !UPT ;  /* 0x0000000114067892 */ /* 0x000fc8000f8ec0ff */
[----:B------:R-:W-:-:S03]  /*1d70*/  UISETP.NE.U32.AND UP1, UPT, UR6, 0x1, UPT ;  /* 0x000000010600788c */ /* 0x000fc6000bf25070 */
[----:B------:R-:W-:Y:S08]  /*1d80*/  BRA.U !UP0, `(.L_x_133) ;  /* 0x00000001085c7547 */ /* 0x000ff0000b800000 */
[----:B------:R-:W0:Y:S01]  /*1d90*/  LDC.64 R18, c[0x0][0x3a8] ;  /* 0x0000ea00ff127b82 */ /* 0x000e220000000a00 */
[----:B------:R-:W-:Y:S02]  /*1da0*/  IADD3 R15, PT, PT, R9, UR5, RZ ;  /* 0x00000005090f7c10 */ /* 0x000fe4000fffe0ff */
[----:B------:R-:W-:Y:S02]  /*1db0*/  IADD3 R17, PT, PT, R3, UR5, RZ ;  /* 0x0000000503117c10 */ /* 0x000fe4000fffe0ff */
[----:B------:R-:W-:Y:S02]  /*1dc0*/  IADD3 R21, PT, PT, R8, UR5, RZ ;  /* 0x0000000508157c10 */ /* 0x000fe4000fffe0ff */
[----:B------:R-:W-:Y:S01]  /*1dd0*/  IADD3 R23, PT, PT, R5, UR5, RZ ;  /* 0x0000000505177c10 */ /* 0x000fe2000fffe0ff */
[----:B------:R-:W1:Y:S01]  /*1de0*/  LDC.64 R12, c[0x0][0x3c8] ;  /* 0x0000f200ff0c7b82 */ /* 0x000e620000000a00 */
[----:B0-----:R-:W-:-:S04]  /*1df0*/  IMAD.WIDE R14, R15, 0x4, R18 ;  /* 0x000000040f0e7825 */ /* 0x001fc800078e0212 */
[----:B------:R-:W-:Y:S01]  /*1e00*/  IMAD.WIDE R18, R21, 0x4, R18 ;  /* 0x0000000415127825 */ /* 0x000fe200078e0212 */
[----:B------:R-:W2:Y:S03]  /*1e10*/  LDG.E R25, desc[UR12][R14.64+0x4] ;  /* 0x0000040c0e197981 */ /* 0x000ea6000c1e1900 */
[--C-:B-1----:R-:W-:Y:S01]  /*1e20*/  IMAD.WIDE R16, R17, 0x4, R12.reuse ;  /* 0x0000000411107825 */ /* 0x102fe200078e020c */
[----:B------:R-:W3:Y:S03]  /*1e30*/  LDG.E R21, desc[UR12][R14.64] ;  /* 0x0000000c0e157981 */ /* 0x000ee6000c1e1900 */
[----:B------:R-:W-:Y:S01]  /*1e40*/  IMAD.WIDE R12, R23, 0x4, R12 ;  /* 0x00000004170c7825 */ /* 0x000fe200078e020c */
[----:B------:R-:W3:Y:S04]  /*1e50*/  LDG.E R20, desc[UR12][R16.64] ;  /* 0x0000000c10147981 */ /* 0x000ee8000c1e1900 */
[----:B------:R-:W4:Y:S04]  /*1e60*/  LDG.E R22, desc[UR12][R18.64] ;  /* 0x0000000c12167981 */ /* 0x000f28000c1e1900 */
[----:B------:R-:W4:Y:S04]  /*1e70*/  LDG.E R23, desc[UR12][R12.64] ;  /* 0x0000000c0c177981 */ /* 0x000f28000c1e1900 */
[----:B------:R-:W5:Y:S04]  /*1e80*/  LDG.E R26, desc[UR12][R18.64+0x4] ;  /* 0x0000040c121a7981 */ /* 0x000f68000c1e1900 */
[----:B------:R-:W2:Y:S04]  /*1e90*/  LDG.E R24, desc[UR12][R16.64+0x4] ;  /* 0x0000040c10187981 */ /* 0x000ea8000c1e1900 */
[----:B------:R-:W5:Y:S01]  /*1ea0*/  LDG.E R27, desc[UR12][R12.64+0x4] ;  /* 0x0000040c0c1b7981 */ /* 0x000f62000c1e1900 */
[----:B------:R-:W-:Y:S01]  /*1eb0*/  UIADD3 UR5, UPT, UPT, UR5, 0x2, URZ ;  /* 0x0000000205057890 */ /* 0x000fe2000fffe0ff */
[----:B---3--:R-:W-:Y:S01]  /*1ec0*/  FFMA R10, R21, R20, R10 ;  /* 0x00000014150a7223 */ /* 0x008fe2000000000a */
[----:B----4-:R-:W-:-:S03]  /*1ed0*/  FFMA R11, R22, R23, R11 ;  /* 0x00000017160b7223 */ /* 0x010fc6000000000b */
[----:B--2---:R-:W-:Y:S01]  /*1ee0*/  FFMA R10, R25, R24, R10 ;  /* 0x00000018190a7223 */ /* 0x004fe2000000000a */
[----:B-----5:R-:W-:-:S07]  /*1ef0*/  FFMA R11, R26, R27, R11 ;  /* 0x0000001b1a0b7223 */ /* 0x020fce000000000b */
.L_x_133:
[----:B------:R-:W-:Y:S05]  /*1f00*/  BRA.U UP1, `(.L_x_131) ;  /* 0x0000000101407547 */ /* 0x000fea000b800000 */
[----:B------:R-:W0:Y:S01]  /*1f10*/  LDC.64 R14, c[0x0][0x3a8] ;  /* 0x0000ea00ff0e7b82 */ /* 0x000e220000000a00 */
[----:B------:R-:W-:Y:S02]  /*1f20*/  IADD3 R9, PT, PT, R9, UR5, RZ ;  /* 0x0000000509097c10 */ /* 0x000fe4000fffe0ff */
[----:B------:R-:W-:Y:S02]  /*1f30*/  IADD3 R17, PT, PT, R8, UR5, RZ ;  /* 0x0000000508117c10 */ /* 0x000fe4000fffe0ff */
[----:B------:R-:W-:Y:S02]  /*1f40*/  IADD3 R19, PT, PT, R3, UR5, RZ ;  /* 0x0000000503137c10 */ /* 0x000fe4000fffe0ff */
[----:B------:R-:W-:Y:S01]  /*1f50*/  IADD3 R21, PT, PT, R5, UR5, RZ ;  /* 0x0000000505157c10 */ /* 0x000fe2000fffe0ff */
        /* <DEDUP_REMOVED lines=11> */
.L_x_131:
[----:B------:R-:W0:Y:S01]  /*2010*/  LDC.64 R8, c[0x0][0x3c8] ;  /* 0x0000f200ff087b82 */ /* 0x000e220000000a00 */
[----:B------:R-:W-:Y:S01]  /*2020*/  MOV R13, UR8 ;  /* 0x00000008000d7c02 */ /* 0x000fe20008000f00 */
[----:B------:R-:W-:Y:S02]  /*2030*/  IMAD R12, R0, UR9, RZ ;  /* 0x00000009000c7c24 */ /* 0x000fe4000f8e02ff */
[----:B------:R-:W-:Y:S02]  /*2040*/  FMUL R10, R10, R11 ;  /* 0x0000000b0a0a7220 */ /* 0x000fe40000400000 */
[----:B------:R-:W-:-:S03]  /*2050*/  IMAD R12, R13, UR16, R12 ;  /* 0x000000100d0c7c24 */ /* 0x000fc6000f8e020c */
[-C--:B------:R-:W-:Y:S02]  /*2060*/  FSETP.GT.AND P0, PT, R10, R7.reuse, PT ;  /* 0x000000070a00720b */ /* 0x080fe40003f04000 */
[----:B------:R-:W-:Y:S01]  /*2070*/  IADD3 R13, PT, PT, R12, UR4, RZ ;  /* 0x000000040c0d7c10 */ /* 0x000fe2000fffe0ff */
[----:B------:R-:W-:Y:S01]  /*2080*/  UIADD3 UR4, UPT, UPT, UR4, 0x1, URZ ;  /* 0x0000000104047890 */ /* 0x000fe2000fffe0ff */
[----:B------:R-:W-:-:S03]  /*2090*/  FSEL R7, R10, R7, P0 ;  /* 0x000000070a077208 */ /* 0x000fc60000000000 */
[----:B------:R-:W-:Y:S01]  /*20a0*/  UISETP.NE.AND UP0, UPT, UR4, UR20, UPT ;  /* 0x000000140400728c */ /* 0x000fe2000bf05270 */
[----:B0-----:R-:W-:-:S05]  /*20b0*/  IMAD.WIDE R8, R13, 0x4, R8 ;  /* 0x000000040d087825 */ /* 0x001fca00078e0208 */
[----:B------:R0:W-:Y:S03]  /*20c0*/  STG.E desc[UR12][R8.64], R10 ;  /* 0x0000000a08007986 */ /* 0x0001e6000c10190c */
[----:B------:R-:W-:Y:S05]  /*20d0*/  BRA.U UP0, `(.L_x_134) ;  /* 0xfffffff500187547 */ /* 0x000fea000b83ffff */
[----:B------:R-:W1:Y:S02]  /*20e0*/  LDCU UR4, c[0x0][0x380] ;  /* 0x00007000ff0477ac */ /* 0x000e640008000800 */
[----:B-1----:R-:W-:-:S04]  /*20f0*/  UIADD3 UR4, UPT, UPT, UR4, -0x1, URZ ;  /* 0xffffffff04047890 */ /* 0x002fc8000fffe0ff */
[----:B------:R-:W-:-:S03]  /*2100*/  UISETP.GE.U32.AND UP0, UPT, UR4, 0xf, UPT ;  /* 0x0000000f0400788c */ /* 0x000fc6000bf06070 */
[----:B------:R-:W-:-:S06]  /*2110*/  UMOV UR4, URZ ;  /* 0x000000ff00047c82 */ /* 0x000fcc0008000000 */
[----:B------:R-:W-:Y:S05]  /*2120*/  BRA.U !UP0, `(.L_x_135) ;  /* 0x0000001108047547 */ /* 0x000fea000b800000 */
[----:B0-----:R-:W0:Y:S01]  /*2130*/  LDC.64 R8, c[0x0][0x3c8] ;  /* 0x0000f200ff087b82 */ /* 0x001e220000000a00 */
[----:B------:R-:W1:Y:S01]  /*2140*/  LDCU UR6, c[0x0][0x380] ;  /* 0x00007000ff0677ac */ /* 0x000e620008000800 */
[----:B------:R-:W-:-:S05]  /*2150*/  UMOV UR4, URZ ;  /* 0x000000ff00047c82 */ /* 0x000fca0008000000 */
.L_x_168:
        /* <DEDUP_REMOVED lines=13> */
[----:B-1----:R-:W-:Y:S05]  /*2230*/  CALL.REL.NOINC `($__internal_1_$__cuda_sm3x_div_rn_noftz_f32_slowpath) ;  /* 0x0000003400707944 */ /* 0x002fea0003c00000 */
.L_x_137:
[----:B-1----:R-:W-:Y:S05]  /*2240*/  BSYNC.RECONVERGENT B2 ;  /* 0x0000000000027941 */ /* 0x002fea0003800200 */
.L_x_136:
        /* <DEDUP_REMOVED lines=13> */
[----:B------:R-:W-:Y:S05]  /*2320*/  CALL.REL.NOINC `($__internal_1_$__cuda_sm3x_div_rn_noftz_f32_slowpath) ;  /* 0x0000003400347944 */ /* 0x000fea0003c00000 */
[----:B------:R-:W-:-:S07]  /*2330*/  MOV R15, R13 ;  /* 0x0000000d000f7202 */ /* 0x000fce0000000f00 */
.L_x_139:
[----:B------:R-:W-:Y:S05]  /*2340*/  BSYNC.RECONVERGENT B2 ;  /* 0x0000000000027941 */ /* 0x000fea0003800200 */
.L_x_138:
        /* <DEDUP_REMOVED lines=14> */
.L_x_141:
[----:B------:R-:W-:Y:S05]  /*2430*/  BSYNC.RECONVERGENT B2 ;  /* 0x0000000000027941 */ /* 0x000fea0003800200 */
.L_x_140:
        /* <DEDUP_REMOVED lines=15> */
.L_x_143:
[----:B------:R-:W-:Y:S05]  /*2530*/  BSYNC.RECONVERGENT B2 ;  /* 0x0000000000027941 */ /* 0x000fea0003800200 */
.L_x_142:
        /* <DEDUP_REMOVED lines=14> */
.L_x_145:
[----:B------:R-:W-:Y:S05]  /*2620*/  BSYNC.RECONVERGENT B2 ;  /* 0x0000000000027941 */ /* 0x000fea0003800200 */
.L_x_144:
        /* <DEDUP_REMOVED lines=15> */
.L_x_147:
[----:B------:R-:W-:Y:S05]  /*2720*/  BSYNC.RECONVERGENT B2 ;  /* 0x0000000000027941 */ /* 0x000fea0003800200 */
.L_x_146:
        /* <DEDUP_REMOVED lines=14> */
.L_x_149:
[----:B------:R-:W-:Y:S05]  /*2810*/  BSYNC.RECONVERGENT B2 ;  /* 0x0000000000027941 */ /* 0x000fea0003800200 */
.L_x_148:
        /* <DEDUP_REMOVED lines=15> */
.L_x_151:
[----:B------:R-:W-:Y:S05]  /*2910*/  BSYNC.RECONVERGENT B2 ;  /* 0x0000000000027941 */ /* 0x000fea0003800200 */
.L_x_150:
        /* <DEDUP_REMOVED lines=14> */
.L_x_153:
[----:B------:R-:W-:Y:S05]  /*2a00*/  BSYNC.RECONVERGENT B2 ;  /* 0x0000000000027941 */ /* 0x000fea0003800200 */
.L_x_152:
        /* <DEDUP_REMOVED lines=15> */
.L_x_155:
[----:B------:R-:W-:Y:S05]  /*2b00*/  BSYNC.RECONVERGENT B2 ;  /* 0x0000000000027941 */ /* 0x000fea0003800200 */
.L_x_154:
        /* <DEDUP_REMOVED lines=14> */
.L_x_157:
[----:B------:R-:W-:Y:S05]  /*2bf0*/  BSYNC.RECONVERGENT B2 ;  /* 0x0000000000027941 */ /* 0x000fea0003800200 */
.L_x_156:
        /* <DEDUP_REMOVED lines=15> */
.L_x_159:
[----:B------:R-:W-:Y:S05]  /*2cf0*/  BSYNC.RECONVERGENT B2 ;  /* 0x0000000000027941 */ /* 0x000fea0003800200 */
.L_x_158:
        /* <DEDUP_REMOVED lines=14> */
.L_x_161:
[----:B------:R-:W-:Y:S05]  /*2de0*/  BSYNC.RECONVERGENT B2 ;  /* 0x0000000000027941 */ /* 0x000fea0003800200 */
.L_x_160:
        /* <DEDUP_REMOVED lines=15> */
.L_x_163:
[----:B------:R-:W-:Y:S05]  /*2ee0*/  BSYNC.RECONVERGENT B2 ;  /* 0x0000000000027941 */ /* 0x000fea0003800200 */
.L_x_162:
        /* <DEDUP_REMOVED lines=14> */
.L_x_165:
[----:B------:R-:W-:Y:S05]  /*2fd0*/  BSYNC.RECONVERGENT B2 ;  /* 0x0000000000027941 */ /* 0x000fea0003800200 */
.L_x_164:
        /* <DEDUP_REMOVED lines=15> */
.L_x_167:
[----:B------:R-:W-:Y:S05]  /*30d0*/  BSYNC.RECONVERGENT B2 ;  /* 0x0000000000027941 */ /* 0x000fea0003800200 */
.L_x_166:
[----:B------:R2:W-:Y:S01]  /*30e0*/  STG.E desc[UR12][R10.64+0x3c], R15 ;  /* 0x00003c0f0a007986 */ /* 0x0005e2000c10190c */
[----:B------:R-:W-:Y:S02]  /*30f0*/  UIADD3 UR4, UPT, UPT, UR4, 0x10, URZ ;  /* 0x0000001004047890 */ /* 0x000fe4000fffe0ff */
[----:B------:R-:W-:-:S04]  /*3100*/  ULOP3.LUT UR5, UR6, 0x7ffffff0, URZ, 0xc0, !UPT ;  /* 0x7ffffff006057892 */ /* 0x000fc8000f8ec0ff */
[----:B------:R-:W-:-:S09]  /*3110*/  UISETP.NE.AND UP0, UPT, UR4, UR5, UPT ;  /* 0x000000050400728c */ /* 0x000fd2000bf05270 */
[----:B--2---:R-:W-:Y:S05]  /*3120*/  BRA.U UP0, `(.L_x_168) ;  /* 0xfffffff1000c7547 */ /* 0x004fea000b83ffff */
[----:B------:R-:W-:-:S05]  /*3130*/  UMOV UR4, UR5 ;  /* 0x0000000500047c82 */ /* 0x000fca0008000000 */
.L_x_135:
        /* <DEDUP_REMOVED lines=20> */
[----:B------:R-:W-:Y:S05]  /*3280*/  CALL.REL.NOINC `($__internal_1_$__cuda_sm3x_div_rn_noftz_f32_slowpath) ;  /* 0x00000024005c7944 */ /* 0x000fea0003c00000 */
[----:B------:R-:W-:-:S07]  /*3290*/  MOV R11, R13 ;  /* 0x0000000d000b7202 */ /* 0x000fce0000000f00 */
.L_x_172:
[----:B------:R-:W-:Y:S05]  /*32a0*/  BSYNC.RECONVERGENT B2 ;  /* 0x0000000000027941 */ /* 0x000fea0003800200 */
.L_x_171:
        /* <DEDUP_REMOVED lines=14> */
.L_x_174:
[----:B------:R-:W-:Y:S05]  /*3390*/  BSYNC.RECONVERGENT B2 ;  /* 0x0000000000027941 */ /* 0x000fea0003800200 */
.L_x_173:
        /* <DEDUP_REMOVED lines=15> */
.L_x_176:
[----:B------:R-:W-:Y:S05]  /*3490*/  BSYNC.RECONVERGENT B2 ;  /* 0x0000000000027941 */ /* 0x000fea0003800200 */
.L_x_175:
        /* <DEDUP_REMOVED lines=14> */
.L_x_178:
[----:B------:R-:W-:Y:S05]  /*3580*/  BSYNC.RECONVERGENT B2 ;  /* 0x0000000000027941 */ /* 0x000fea0003800200 */
.L_x_177:
        /* <DEDUP_REMOVED lines=15> */
.L_x_180:
[----:B------:R-:W-:Y:S05]  /*3680*/  BSYNC.RECONVERGENT B2 ;  /* 0x0000000000027941 */ /* 0x000fea0003800200 */
.L_x_179:
        /* <DEDUP_REMOVED lines=14> */
.L_x_182:
[----:B------:R-:W-:Y:S05]  /*3770*/  BSYNC.RECONVERGENT B2 ;  /* 0x0000000000027941 */ /* 0x000fea0003800200 */
.L_x_181:
        /* <DEDUP_REMOVED lines=15> */
.L_x_184:
[----:B------:R-:W-:Y:S05]  /*3870*/  BSYNC.RECONVERGENT B2 ;  /* 0x0000000000027941 */ /* 0x000fea0003800200 */
.L_x_183:
        /* <DEDUP_REMOVED lines=14> */
.L_x_186:
[----:B------:R-:W-:Y:S05]  /*3960*/  BSYNC.RECONVERGENT B2 ;  /* 0x0000000000027941 */ /* 0x000fea0003800200 */
.L_x_185:
[----:B------:R1:W-:Y:S01]  /*3970*/  STG.E desc[UR12][R8.64+0x1c], R13 ;  /* 0x00001c0d08007986 */ /* 0x0003e2000c10190c */
[----:B------:R-:W-:-:S12]  /*3980*/  UIADD3 UR4, UPT, UPT, UR4, 0x8, URZ ;  /* 0x0000000804047890 */ /* 0x000fd8000fffe0ff */
.L_x_170:
        /* <DEDUP_REMOVED lines=22> */
.L_x_189:
[----:B------:R-:W-:Y:S05]  /*3af0*/  BSYNC.RECONVERGENT B2 ;  /* 0x0000000000027941 */ /* 0x000fea0003800200 */
.L_x_188:
        /* <DEDUP_REMOVED lines=14> */
.L_x_191:
[----:B------:R-:W-:Y:S05]  /*3be0*/  BSYNC.RECONVERGENT B2 ;  /* 0x0000000000027941 */ /* 0x000fea0003800200 */
.L_x_190:
        /* <DEDUP_REMOVED lines=15> */
.L_x_193:
[----:B------:R-:W-:Y:S05]  /*3ce0*/  BSYNC.RECONVERGENT B2 ;  /* 0x0000000000027941 */ /* 0x000fea0003800200 */
.L_x_192:
        /* <DEDUP_REMOVED lines=14> */
.L_x_195:
[----:B------:R-:W-:Y:S05]  /*3dd0*/  BSYNC.RECONVERGENT B2 ;  /* 0x0000000000027941 */ /* 0x000fea0003800200 */
.L_x_194:
[----:B------:R2:W-:Y:S01]  /*3de0*/  STG.E desc[UR12][R8.64+0xc], R13 ;  /* 0x00000c0d08007986 */ /* 0x0005e2000c10190c */
[----:B------:R-:W-:-:S12]  /*3df0*/  UIADD3 UR4, UPT, UPT, UR4, 0x4, URZ ;  /* 0x0000000404047890 */ /* 0x000fd8000fffe0ff */
.L_x_187:
        /* <DEDUP_REMOVED lines=20> */
.L_x_197:
[----:B------:R-:W-:Y:S05]  /*3f40*/  BSYNC.RECONVERGENT B2 ;  /* 0x0000000000027941 */ /* 0x000fea0003800200 */
.L_x_196:
        /* <DEDUP_REMOVED lines=17> */
.L_x_199:
[----:B------:R-:W-:Y:S05]  /*4060*/  BSYNC.RECONVERGENT B2 ;  /* 0x0000000000027941 */ /* 0x000fea0003800200 */
.L_x_198:
        /* <DEDUP_REMOVED lines=16> */
.L_x_201:
[----:B------:R-:W-:Y:S05]  /*4170*/  BSYNC.RECONVERGENT B2 ;  /* 0x0000000000027941 */ /* 0x000fea0003800200 */
.L_x_200:
[----:B------:R0:W-:Y:S02]  /*4180*/  STG.E desc[UR12][R8.64+0x8], R11 ;  /* 0x0000080b08007986 */ /* 0x0001e4000c10190c */
.L_x_169:
[----:B01234-:R-:W0:Y:S01]  /*4190*/  LDC.64 R8, c[0x0][0x3c8] ;  /* 0x0000f200ff087b82 */ /* 0x01fe220000000a00 */
[----:B------:R-:W1:Y:S01]  /*41a0*/  LDCU UR6, c[0x0][0x380] ;  /* 0x00007000ff0677ac */ /* 0x000e620008000800 */
[C---:B------:R-:W-:Y:S01]  /*41b0*/  FMUL R6, R7.reuse, 8388608 ;  /* 0x4b00000007067820 */ /* 0x040fe20000400000 */
[----:B------:R-:W-:Y:S01]  /*41c0*/  FSETP.GEU.AND P0, PT, R7, 1.175494350822287508e-38, PT ;  /* 0x008000000700780b */ /* 0x000fe20003f0e000 */
[----:B------:R-:W-:Y:S01]  /*41d0*/  HFMA2 R14, -RZ, RZ, 1.5048828125, 33.21875 ;  /* 0x3e055027ff0e7431 */ /* 0x000fe200000001ff */
[----:B------:R-:W2:Y:S01]  /*41e0*/  LDCU UR4, c[0x0][0x390] ;  /* 0x00007200ff0477ac */ /* 0x000ea20008000800 */
[----:B-1----:R-:W-:Y:S02]  /*41f0*/  IADD3 R3, PT, PT, R3, UR6, RZ ;  /* 0x0000000603037c10 */ /* 0x002fe4000fffe0ff */
[----:B------:R-:W-:-:S03]  /*4200*/  IADD3 R11, PT, PT, R5, UR6, RZ ;  /* 0x00000006050b7c10 */ /* 0x000fc6000fffe0ff */
[----:B0-----:R-:W-:-:S04]  /*4210*/  IMAD.WIDE R4, R3, 0x4, R8 ;  /* 0x0000000403047825 */ /* 0x001fc800078e0208 */
[----:B------:R-:W-:Y:S02]  /*4220*/  IMAD.WIDE R10, R11, 0x4, R8 ;  /* 0x000000040b0a7825 */ /* 0x000fe400078e0208 */
[----:B------:R0:W3:Y:S04]  /*4230*/  LDG.E R4, desc[UR12][R4.64] ;  /* 0x0000000c04047981 */ /* 0x0000e8000c1e1900 */
[----:B------:R1:W4:Y:S01]  /*4240*/  LDG.E R3, desc[UR12][R10.64] ;  /* 0x0000000c0a037981 */ /* 0x000322000c1e1900 */
[----:B------:R-:W-:Y:S01]  /*4250*/  FSEL R6, R6, R7, !P0 ;  /* 0x0000000706067208 */ /* 0x000fe20004000000 */
[----:B------:R-:W-:-:S03]  /*4260*/  UIADD3 UR8, UPT, UPT, UR8, 0x1, URZ ;  /* 0x0000000108087890 */ /* 0x000fc6000fffe0ff */
[C---:B------:R-:W-:Y:S01]  /*4270*/  IADD3 R7, PT, PT, R6.reuse, -0x3f2aaaab, RZ ;  /* 0xc0d5555506077810 */ /* 0x040fe20007ffe0ff */
[----:B--2---:R-:W-:Y:S01]  /*4280*/  UISETP.NE.AND UP0, UPT, UR8, UR4, UPT ;  /* 0x000000040800728c */ /* 0x004fe2000bf05270 */
[----:B0-----:R-:W-:Y:S02]  /*4290*/  FSEL R5, RZ, -23, P0 ;  /* 0xc1b80000ff057808 */ /* 0x001fe40000000000 */
[----:B------:R-:W-:Y:S02]  /*42a0*/  LOP3.LUT R7, R7, 0xff800000, RZ, 0xc0, !PT ;  /* 0xff80000007077812 */ /* 0x000fe400078ec0ff */
[C---:B------:R-:W-:Y:S02]  /*42b0*/  ISETP.GT.U32.AND P0, PT, R6.reuse, 0x7f7fffff, PT ;  /* 0x7f7fffff0600780c */ /* 0x040fe40003f04070 */
[-C--:B------:R-:W-:Y:S02]  /*42c0*/  IADD3 R13, PT, PT, R6, -R7.reuse, RZ ;  /* 0x80000007060d7210 */ /* 0x080fe40007ffe0ff */
[----:B-1----:R-:W-:-:S02]  /*42d0*/  I2FP.F32.S32 R10, R7 ;  /* 0x00000007000a7245 */ /* 0x002fc40000201400 */
[----:B------:R-:W-:Y:S01]  /*42e0*/  MOV R7, 0x7f800000 ;  /* 0x7f80000000077802 */ /* 0x000fe20000000f00 */
[----:B------:R-:W-:Y:S02]  /*42f0*/  FADD R13, R13, -1 ;  /* 0xbf8000000d0d7421 */ /* 0x000fe40000000000 */
[----:B------:R-:W-:Y:S02]  /*4300*/  FFMA R5, R10, 1.1920928955078125e-07, R5 ;  /* 0x340000000a057823 */ /* 0x000fe40000000005 */
[----:B------:R-:W-:-:S04]  /*4310*/  FFMA R14, R13, -R14, 0.14084610342979431152 ;  /* 0x3e1039f60d0e7423 */ /* 0x000fc8000000080e */
        /* <DEDUP_REMOVED lines=11> */
[----:B------:R-:W-:Y:S02]  /*43d0*/  FSETP.NEU.AND P0, PT, R6, RZ, PT ;  /* 0x000000ff0600720b */ /* 0x000fe40003f0d000 */
[----:B------:R-:W-:Y:S02]  /*43e0*/  IADD3 R7, PT, PT, R12, UR6, RZ ;  /* 0x000000060c077c10 */ /* 0x000fe4000fffe0ff */
[----:B------:R-:W-:-:S03]  /*43f0*/  FSEL R5, R5, -INF , P0 ;  /* 0xff80000005057808 */ /* 0x000fc60000000000 */
[----:B------:R-:W-:-:S04]  /*4400*/  IMAD.WIDE R8, R7, 0x4, R8 ;  /* 0x0000000407087825 */ /* 0x000fc800078e0208 */
[----:B---3--:R-:W-:-:S04]  /*4410*/  FADD R4, R5, R4 ;  /* 0x0000000405047221 */ /* 0x008fc80000000000 */
[----:B----4-:R-:W-:-:S05]  /*4420*/  FADD R3, R4, R3 ;  /* 0x0000000304037221 */ /* 0x010fca0000000000 */
[----:B------:R0:W-:Y:S01]  /*4430*/  STG.E desc[UR12][R8.64], R3 ;  /* 0x0000000308007986 */ /* 0x0001e2000c10190c */
[----:B------:R-:W-:Y:S05]  /*4440*/  BRA.U !UP0, `(.L_x_127) ;  /* 0x00000009085c7547 */ /* 0x000fea000b800000 */
[----:B------:R-:W-:Y:S05]  /*4450*/  BRA `(.L_x_202) ;  /* 0xffffffcc00e87947 */ /* 0x000fea000383ffff */
.L_x_128:
[C---:B01---5:R-:W-:Y:S01]  /*4460*/  IADD3 R10, PT, PT, -R7.reuse, UR4, RZ ;  /* 0x00000004070a7c10 */ /* 0x063fe2000fffe1ff */
[----:B------:R-:W-:Y:S01]  /*4470*/  IMAD R3, R0, UR9, RZ ;  /* 0x0000000900037c24 */ /* 0x000fe2000f8e02ff */
[----:B------:R-:W-:Y:S02]  /*4480*/  IADD3 R7, PT, PT, R7, -UR4, RZ ;  /* 0x8000000407077c10 */ /* 0x000fe4000fffe0ff */
[----:B------:R-:W-:Y:S02]  /*4490*/  LOP3.LUT R18, R10, 0x3, RZ, 0xc0, !PT ;  /* 0x000000030a127812 */ /* 0x000fe400078ec0ff */
[----:B------:R-:W-:Y:S02]  /*44a0*/  ISETP.GT.U32.AND P0, PT, R7, -0x4, PT ;  /* 0xfffffffc0700780c */ /* 0x000fe40003f04070 */
[----:B------:R-:W-:-:S11]  /*44b0*/  ISETP.NE.AND P1, PT, R18, RZ, PT ;  /* 0x000000ff1200720c */ /* 0x000fd60003f25270 */
[----:B------:R-:W-:Y:S05]  /*44c0*/  @P0 BRA `(.L_x_203) ;  /* 0x0000000400140947 */ /* 0x000fea0003800000 */
[----:B------:R-:W-:Y:S01]  /*44d0*/  LOP3.LUT R19, R10, 0xfffffffc, RZ, 0xc0, !PT ;  /* 0xfffffffc0a137812 */ /* 0x000fe200078ec0ff */
[----:B------:R-:W0:Y:S01]  /*44e0*/  LDCU.64 UR18, c[0x0][0x398] ;  /* 0x00007300ff1277ac */ /* 0x000e220008000a00 */
[----:B------:R-:W-:Y:S01]  /*44f0*/  IADD3 R11, PT, PT, R3, UR6, RZ ;  /* 0x00000006030b7c10 */ /* 0x000fe2000fffe0ff */
[----:B------:R-:W1:Y:S01]  /*4500*/  LDCU.64 UR20, c[0x0][0x3a0] ;  /* 0x00007400ff1477ac */ /* 0x000e620008000a00 */
[----:B------:R-:W-:-:S05]  /*4510*/  UMOV UR4, URZ ;  /* 0x000000ff00047c82 */ /* 0x000fca0008000000 */
.L_x_204:
[----:B0-----:R-:W-:Y:S01]  /*4520*/  UIMAD.WIDE UR10, UR8, 0x4, UR18 ;  /* 0x00000004080a78a5 */ /* 0x001fe2000f8e0212 */
[----:B--2---:R-:W0:Y:S01]  /*4530*/  LDC.64 R4, c[0x0][0x3c8] ;  /* 0x0000f200ff047b82 */ /* 0x004e220000000a00 */
[----:B-1----:R-:W-:-:S04]  /*4540*/  UIMAD.WIDE UR14, UR8, 0x4, UR20 ;  /* 0x00000004080e78a5 */ /* 0x002fc8000f8e0214 */
[----:B------:R-:W-:Y:S02]  /*4550*/  MOV R8, UR10 ;  /* 0x0000000a00087c02 */ /* 0x000fe40008000f00 */
[----:B---3--:R-:W-:Y:S02]  /*4560*/  MOV R9, UR11 ;  /* 0x0000000b00097c02 */ /* 0x008fe40008000f00 */
        /* <DEDUP_REMOVED lines=59> */
.L_x_203:
[----:B------:R-:W-:Y:S05]  /*4920*/  @!P1 BRA `(.L_x_127) ;  /* 0x0000000400249947 */ /* 0x000fea0003800000 */
[----:B------:R-:W-:Y:S02]  /*4930*/  ISETP.NE.AND P0, PT, R18, 0x1, PT ;  /* 0x000000011200780c */ /* 0x000fe40003f05270 */
[----:B------:R-:W-:-:S04]  /*4940*/  LOP3.LUT R10, R10, 0x1, RZ, 0xc0, !PT ;  /* 0x000000010a0a7812 */ /* 0x000fc800078ec0ff */
[----:B------:R-:W-:-:S07]  /*4950*/  ISETP.NE.U32.AND P1, PT, R10, 0x1, PT ;  /* 0x000000010a00780c */ /* 0x000fce0003f25070 */
[----:B------:R-:W-:Y:S06]  /*4960*/  @!P0 BRA `(.L_x_205) ;  /* 0x0000000000a88947 */ /* 0x000fec0003800000 */
[----:B------:R-:W0:Y:S01]  /*4970*/  LDCU.64 UR4, c[0x0][0x398] ;  /* 0x00007300ff0477ac */ /* 0x000e220008000a00 */
[----:B--2---:R-:W1:Y:S01]  /*4980*/  LDC.64 R4, c[0x0][0x3c8] ;  /* 0x0000f200ff047b82 */ /* 0x004e620000000a00 */
[----:B------:R-:W2:Y:S01]  /*4990*/  LDCU.64 UR10, c[0x0][0x3a0] ;  /* 0x00007400ff0a77ac */ /* 0x000ea20008000a00 */
[----:B0-----:R-:W-:Y:S02]  /*49a0*/  UIMAD.WIDE UR4, UR8, 0x4, UR4 ;  /* 0x00000004080478a5 */ /* 0x001fe4000f8e0204 */
[----:B--2---:R-:W-:-:S04]  /*49b0*/  UIMAD.WIDE UR10, UR8, 0x4, UR10 ;  /* 0x00000004080a78a5 */ /* 0x004fc8000f8e020a */
[----:B------:R-:W-:Y:S02]  /*49c0*/  MOV R8, UR4 ;  /* 0x0000000400087c02 */ /* 0x000fe40008000f00 */
[----:B---3--:R-:W-:Y:S02]  /*49d0*/  MOV R9, UR5 ;  /* 0x0000000500097c02 */ /* 0x008fe40008000f00 */
[----:B------:R-:W-:Y:S02]  /*49e0*/  MOV R6, UR10 ;  /* 0x0000000a00067c02 */ /* 0x000fe40008000f00 */
[----:B------:R-:W-:Y:S01]  /*49f0*/  MOV R7, UR11 ;  /* 0x0000000b00077c02 */ /* 0x000fe20008000f00 */
[----:B------:R-:W2:Y:S04]  /*4a00*/  LDG.E R10, desc[UR12][R8.64] ;  /* 0x0000000c080a7981 */ /* 0x000ea8000c1e1900 */
[----:B------:R-:W3:Y:S01]  /*4a10*/  LDG.E R12, desc[UR12][R6.64] ;  /* 0x0000000c060c7981 */ /* 0x000ee2000c1e1900 */
[----:B--2---:R-:W-:-:S02]  /*4a20*/  IMAD R10, R10, UR16, R3 ;  /* 0x000000100a0a7c24 */ /* 0x004fc4000f8e0203 */
[----:B---3--:R-:W-:-:S03]  /*4a30*/  IMAD R12, R12, UR16, R3 ;  /* 0x000000100c0c7c24 */ /* 0x008fc6000f8e0203 */
[----:B------:R-:W-:Y:S02]  /*4a40*/  IADD3 R13, PT, PT, R10, UR6, RZ ;  /* 0x000000060a0d7c10 */ /* 0x000fe4000fffe0ff */
[----:B------:R-:W-:-:S03]  /*4a50*/  IADD3 R15, PT, PT, R12, UR6, RZ ;  /* 0x000000060c0f7c10 */ /* 0x000fc6000fffe0ff */
[----:B-1----:R-:W-:-:S04]  /*4a60*/  IMAD.WIDE R12, R13, 0x4, R4 ;  /* 0x000000040d0c7825 */ /* 0x002fc800078e0204 */
        /* <DEDUP_REMOVED lines=20> */
[----:B------:R-:W-:Y:S01]  /*4bb0*/  MOV R15, UR16 ;  /* 0x00000010000f7c02 */ /* 0x000fe20008000f00 */
[----:B------:R-:W-:-:S04]  /*4bc0*/  UIADD3 UR8, UPT, UPT, UR8, 0x2, URZ ;  /* 0x0000000208087890 */ /* 0x000fc8000fffe0ff */
[----:B0-----:R-:W-:-:S04]  /*4bd0*/  IMAD.WIDE R10, R15, 0x4, R10 ;  /* 0x000000040f0a7825 */ /* 0x001fc800078e020a */
[----:B--2---:R-:W-:-:S04]  /*4be0*/  FADD R8, R12, -INF ;  /* 0xff8000000c087421 */ /* 0x004fc80000000000 */
[----:B---3--:R-:W-:-:S05]  /*4bf0*/  FADD R7, R8, R5 ;  /* 0x0000000508077221 */ /* 0x008fca0000000000 */
[----:B------:R0:W-:Y:S02]  /*4c00*/  STG.E desc[UR12][R10.64], R7 ;  /* 0x000000070a007986 */ /* 0x0001e4000c10190c */
.L_x_205:
[----:B------:R-:W-:Y:S05]  /*4c10*/  @P1 BRA `(.L_x_127) ;  /* 0x0000000000681947 */ /* 0x000fea0003800000 */
[----:B------:R-:W1:Y:S01]  /*4c20*/  LDCU.64 UR4, c[0x0][0x398] ;  /* 0x00007300ff0477ac */ /* 0x000e620008000a00 */
[----:B--2---:R-:W2:Y:S01]  /*4c30*/  LDC.64 R4, c[0x0][0x3c8] ;  /* 0x0000f200ff047b82 */ /* 0x004ea20000000a00 */
[----:B------:R-:W4:Y:S01]  /*4c40*/  LDCU.64 UR10, c[0x0][0x3a0] ;  /* 0x00007400ff0a77ac */ /* 0x000f220008000a00 */
[----:B-1----:R-:W-:Y:S02]  /*4c50*/  UIMAD.WIDE UR4, UR8, 0x4, UR4 ;  /* 0x00000004080478a5 */ /* 0x002fe4000f8e0204 */
[----:B----4-:R-:W-:-:S04]  /*4c60*/  UIMAD.WIDE UR10, UR8, 0x4, UR10 ;  /* 0x00000004080a78a5 */ /* 0x010fc8000f8e020a */
[----:B0-----:R-:W-:Y:S02]  /*4c70*/  MOV R10, UR4 ;  /* 0x00000004000a7c02 */ /* 0x001fe40008000f00 */
[----:B------:R-:W-:Y:S02]  /*4c80*/  MOV R11, UR5 ;  /* 0x00000005000b7c02 */ /* 0x000fe40008000f00 */
[----:B---3--:R-:W-:Y:S02]  /*4c90*/  MOV R12, UR10 ;  /* 0x0000000a000c7c02 */ /* 0x008fe40008000f00 */
        /* <DEDUP_REMOVED lines=18> */
.L_x_127:
[----:B0-2-4-:R-:W0:Y:S01]  /*4dc0*/  LDC.64 R4, c[0x0][0x3c8] ;  /* 0x0000f200ff047b82 */ /* 0x015e220000000a00 */
[----:B-1----:R-:W-:Y:S01]  /*4dd0*/  IMAD R8, R0, UR9, RZ ;  /* 0x0000000900087c24 */ /* 0x002fe2000f8e02ff */
[----:B------:R-:W-:-:S04]  /*4de0*/  MOV R3, UR16 ;  /* 0x0000001000037c02 */ /* 0x000fc80008000f00 */
[----:B------:R-:W-:Y:S02]  /*4df0*/  IADD3 R8, PT, PT, R8, UR9, -R3 ;  /* 0x0000000908087c10 */ /* 0x000fe4000fffe803 */
[----:B------:R-:W1:Y:S02]  /*4e00*/  LDC.64 R6, c[0x0][0x3d0] ;  /* 0x0000f400ff067b82 */ /* 0x000e640000000a00 */
[----:B------:R-:W-:-:S05]  /*4e10*/  IADD3 R11, PT, PT, R8, UR6, RZ ;  /* 0x00000006080b7c10 */ /* 0x000fca000fffe0ff */
[----:B0----5:R-:W-:-:S05]  /*4e20*/  IMAD.WIDE R10, R11, 0x4, R4 ;  /* 0x000000040b0a7825 */ /* 0x021fca00078e0204 */
[----:B------:R0:W5:Y:S01]  /*4e30*/  LDG.E R3, desc[UR12][R10.64] ;  /* 0x0000000c0a037981 */ /* 0x000162000c1e1900 */
[----:B------:R-:W-:Y:S01]  /*4e40*/  UISETP.GE.AND UP0, UPT, UR6, 0x1, UPT ;  /* 0x000000010600788c */ /* 0x000fe2000bf06270 */
[----:B---3--:R-:W-:Y:S01]  /*4e50*/  MOV R9, RZ ;  /* 0x000000ff00097202 */ /* 0x008fe20000000f00 */
[----:B-1----:R-:W-:-:S05]  /*4e60*/  IMAD.WIDE R6, R0, 0x4, R6 ;  /* 0x0000000400067825 */ /* 0x002fca00078e0206 */
[----:B------:R0:W-:Y:S02]  /*4e70*/  STG.E desc[UR12][R6.64], RZ ;  /* 0x000000ff06007986 */ /* 0x0001e4000c10190c */
[----:B------:R-:W-:Y:S05]  /*4e80*/  BRA.U !UP0, `(.L_x_206) ;  /* 0x0000000508e47547 */ /* 0x000fea000b800000 */
[----:B------:R-:W-:Y:S01]  /*4e90*/  UIADD3 UR4, UPT, UPT, UR6, -0x1, URZ ;  /* 0xffffffff06047890 */ /* 0x000fe2000fffe0ff */
[----:B------:R-:W-:Y:S01]  /*4ea0*/  HFMA2 R9, -RZ, RZ, 0, 0 ;  /* 0x00000000ff097431 */ /* 0x000fe200000001ff */
[----:B------:R-:W-:Y:S02]  /*4eb0*/  ULOP3.LUT UR14, UR6, 0x7, URZ, 0xc0, !UPT ;  /* 0x00000007060e7892 */ /* 0x000fe4000f8ec0ff */
[----:B------:R-:W-:Y:S01]  /*4ec0*/  IMAD R2, R2, UR6, RZ ;  /* 0x0000000602027c24 */ /* 0x000fe2000f8e02ff */
[----:B------:R-:W-:Y:S02]  /*4ed0*/  UISETP.GE.U32.AND UP1, UPT, UR4, 0x7, UPT ;  /* 0x000000070400788c */ /* 0x000fe4000bf26070 */
[----:B------:R-:W-:Y:S01]  /*4ee0*/  UISETP.NE.AND UP0, UPT, UR14, URZ, UPT ;  /* 0x000000ff0e00728c */ /* 0x000fe2000bf05270 */
[----:B------:R-:W-:-:S06]  /*4ef0*/  UMOV UR4, URZ ;  /* 0x000000ff00047c82 */ /* 0x000fcc0008000000 */
[----:B------:R-:W-:Y:S05]  /*4f00*/  BRA.U !UP1, `(.L_x_207) ;  /* 0x0000000109d87547 */ /* 0x000fea000b800000 */
[----:B------:R-:W1:Y:S01]  /*4f10*/  LDCU.64 UR8, c[0x0][0x3b0] ;  /* 0x00007600ff0877ac */ /* 0x000e620008000a00 */
[----:B------:R-:W-:Y:S02]  /*4f20*/  MOV R9, RZ ;  /* 0x000000ff00097202 */ /* 0x000fe40000000f00 */
[----:B------:R-:W-:Y:S01]  /*4f30*/  MOV R14, R8 ;  /* 0x00000008000e7202 */ /* 0x000fe20000000f00 */
[----:B------:R-:W2:Y:S01]  /*4f40*/  LDCU.64 UR10, c[0x0][0x3c8] ;  /* 0x00007900ff0a77ac */ /* 0x000ea20008000a00 */
[----:B------:R-:W-:Y:S01]  /*4f50*/  MOV R0, R2 ;  /* 0x0000000200007202 */ /* 0x000fe20000000f00 */
[----:B------:R-:W-:Y:S02]  /*4f60*/  ULOP3.LUT UR4, UR6, 0x7ffffff8, URZ, 0xc0, !UPT ;  /* 0x7ffffff806047892 */ /* 0x000fe4000f8ec0ff */
[----:B-1----:R-:W-:Y:S02]  /*4f70*/  UIADD3 UR5, UP1, UPT, UR8, 0x10, URZ ;  /* 0x0000001008057890 */ /* 0x002fe4000ff3e0ff */
[----:B------:R-:W-:-:S02]  /*4f80*/  UIADD3 UR8, UPT, UPT, -UR4, URZ, URZ ;  /* 0x000000ff04087290 */ /* 0x000fc4000fffe1ff */
[----:B--2---:R-:W-:Y:S02]  /*4f90*/  UIADD3 UR10, UP2, UPT, UR10, 0x10, URZ ;  /* 0x000000100a0a7890 */ /* 0x004fe4000ff5e0ff */
[----:B------:R-:W-:Y:S02]  /*4fa0*/  UIADD3.X UR7, UPT, UPT, URZ, UR9, URZ, UP1, !UPT ;  /* 0x00000009ff077290 */ /* 0x000fe40008ffe4ff */
[----:B------:R-:W-:-:S12]  /*4fb0*/  UIADD3.X UR11, UPT, UPT, URZ, UR11, URZ, UP2, !UPT ;  /* 0x0000000bff0b7290 */ /* 0x000fd800097fe4ff */
.L_x_208:
[----:B0-----:R-:W-:Y:S02]  /*4fc0*/  MOV R10, UR5 ;  /* 0x00000005000a7c02 */ /* 0x001fe40008000f00 */
[----:B------:R-:W-:Y:S02]  /*4fd0*/  MOV R11, UR7 ;  /* 0x00000007000b7c02 */ /* 0x000fe40008000f00 */
[----:B------:R-:W-:Y:S02]  /*4fe0*/  MOV R12, UR10 ;  /* 0x0000000a000c7c02 */ /* 0x000fe40008000f00 */
[----:B------:R-:W-:Y:S01]  /*4ff0*/  MOV R13, UR11 ;  /* 0x0000000b000d7c02 */ /* 0x000fe20008000f00 */
[----:B------:R-:W-:-:S04]  /*5000*/  IMAD.WIDE R10, R0, 0x4, R10 ;  /* 0x00000004000a7825 */ /* 0x000fc800078e020a */
[----:B------:R-:W-:Y:S01]  /*5010*/  IMAD.WIDE R12, R14, 0x4, R12 ;  /* 0x000000040e0c7825 */ /* 0x000fe200078e020c */
        /* <DEDUP_REMOVED lines=29> */
[----:B------:R-:W1:Y:S01]  /*51f0*/  LDG.E R18, desc[UR12][R12.64+0xc] ;  /* 0x00000c0c0c127981 */ /* 0x000e62000c1e1900 */
[----:B------:R-:W-:Y:S01]  /*5200*/  UIADD3 UR8, UPT, UPT, UR8, 0x8, URZ ;  /* 0x0000000808087890 */ /* 0x000fe2000fffe0ff */
[----:B------:R-:W-:-:S02]  /*5210*/  IADD3 R0, PT, PT, R0, 0x8, RZ ;  /* 0x0000000800007810 */ /* 0x000fc40007ffe0ff */
[----:B------:R-:W-:Y:S01]  /*5220*/  IADD3 R14, PT, PT, R14, 0x8, RZ ;  /* 0x000000080e0e7810 */ /* 0x000fe20007ffe0ff */
[----:B------:R-:W-:Y:S01]  /*5230*/  UISETP.NE.AND UP1, UPT, UR8, URZ, UPT ;  /* 0x000000ff0800728c */ /* 0x000fe2000bf25270 */
[----:B-1----:R-:W-:-:S05]  /*5240*/  FFMA R9, R16, R18, R15 ;  /* 0x0000001210097223 */ /* 0x002fca000000000f */
[----:B------:R2:W-:Y:S03]  /*5250*/  STG.E desc[UR12][R6.64], R9 ;  /* 0x0000000906007986 */ /* 0x0005e6000c10190c */
[----:B------:R-:W-:Y:S05]  /*5260*/  BRA.U UP1, `(.L_x_208) ;  /* 0xfffffffd01547547 */ /* 0x000fea000b83ffff */
.L_x_207:
[----:B------:R-:W-:Y:S05]  /*5270*/  BRA.U !UP0, `(.L_x_206) ;  /* 0x0000000108e87547 */ /* 0x000fea000b800000 */
[----:B------:R-:W-:Y:S02]  /*5280*/  UISETP.GE.U32.AND UP0, UPT, UR14, 0x4, UPT ;  /* 0x000000040e00788c */ /* 0x000fe4000bf06070 */
[----:B------:R-:W-:-:S04]  /*5290*/  ULOP3.LUT UR5, UR6, 0x3, URZ, 0xc0, !UPT ;  /* 0x0000000306057892 */ /* 0x000fc8000f8ec0ff */
[----:B------:R-:W-:-:S03]  /*52a0*/  UISETP.NE.AND UP1, UPT, UR5, URZ, UPT ;  /* 0x000000ff0500728c */ /* 0x000fc6000bf25270 */
[----:B------:R-:W-:Y:S08]  /*52b0*/  BRA.U !UP0, `(.L_x_209) ;  /* 0x0000000108587547 */ /* 0x000ff0000b800000 */
[----:B------:R-:W1:Y:S01]  /*52c0*/  LDC.64 R12, c[0x0][0x3b0] ;  /* 0x0000ec00ff0c7b82 */ /* 0x000e620000000a00 */
[----:B0-----:R-:W-:Y:S02]  /*52d0*/  IADD3 R11, PT, PT, R8, UR4, RZ ;  /* 0x00000004080b7c10 */ /* 0x001fe4000fffe0ff */
[----:B--2---:R-:W-:-:S03]  /*52e0*/  IADD3 R15, PT, PT, R2, UR4, RZ ;  /* 0x00000004020f7c10 */ /* 0x004fc6000fffe0ff */
[----:B------:R-:W-:-:S05]  /*52f0*/  IMAD.WIDE R10, R11, 0x4, R4 ;  /* 0x000000040b0a7825 */ /* 0x000fca00078e0204 */
[----:B------:R-:W2:Y:S01]  /*5300*/  LDG.E R14, desc[UR12][R10.64] ;  /* 0x0000000c0a0e7981 */ /* 0x000ea2000c1e1900 */
[----:B-1----:R-:W-:-:S05]  /*5310*/  IMAD.WIDE R12, R15, 0x4, R12 ;  /* 0x000000040f0c7825 */ /* 0x002fca00078e020c */
        /* <DEDUP_REMOVED lines=12> */
[----:B------:R-:W0:Y:S01]  /*53e0*/  LDG.E R14, desc[UR12][R10.64+0xc] ;  /* 0x00000c0c0a0e7981 */ /* 0x000e22000c1e1900 */
[----:B------:R-:W-:Y:S01]  /*53f0*/  UIADD3 UR4, UPT, UPT, UR4, 0x4, URZ ;  /* 0x0000000404047890 */ /* 0x000fe2000fffe0ff */
[----:B0-----:R-:W-:-:S05]  /*5400*/  FFMA R9, R0, R14, R17 ;  /* 0x0000000e00097223 */ /* 0x001fca0000000011 */
[----:B------:R1:W-:Y:S06]  /*5410*/  STG.E desc[UR12][R6.64], R9 ;  /* 0x0000000906007986 */ /* 0x0003ec000c10190c */
.L_x_209:
[----:B------:R-:W-:Y:S05]  /*5420*/  BRA.U !UP1, `(.L_x_206) ;  /* 0x00000001097c7547 */ /* 0x000fea000b800000 */
[----:B------:R-:W-:-:S06]  /*5430*/  UISETP.NE.AND UP0, UPT, UR5, 0x1, UPT ;  /* 0x000000010500788c */ /* 0x000fcc000bf05270 */
[----:B------:R-:W-:-:S05]  /*5440*/  PLOP3.LUT P0, PT, PT, PT, UP0, 0x80, 0x8 ;  /* 0x000000000008781c */ /* 0x000fca0003f0f008 */
[----:B------:R-:W0:Y:S08]  /*5450*/  @UP0 LDCU.64 UR8, c[0x0][0x3b0] ;  /* 0x00007600ff0807ac */ /* 0x000e300008000a00 */
[----:B------:R-:W-:Y:S02]  /*5460*/  @P0 IADD3 R13, PT, PT, R2, UR4, RZ ;  /* 0x00000004020d0c10 */ /* 0x000fe4000fffe0ff */
[----:B-12---:R-:W-:-:S02]  /*5470*/  @P0 IADD3 R15, PT, PT, R8, UR4, RZ ;  /* 0x00000004080f0c10 */ /* 0x006fc4000fffe0ff */
[----:B0-----:R-:W-:Y:S02]  /*5480*/  MOV R10, UR8 ;  /* 0x00000008000a7c02 */ /* 0x001fe40008000f00 */
[----:B------:R-:W-:-:S03]  /*5490*/  MOV R11, UR9 ;  /* 0x00000009000b7c02 */ /* 0x000fc60008000f00 */
[----:B------:R-:W-:-:S04]  /*54a0*/  @P0 IMAD.WIDE R10, R13, 0x4, R10 ;  /* 0x000000040d0a0825 */ /* 0x000fc800078e020a */
[----:B------:R-:W-:Y:S01]  /*54b0*/  @P0 IMAD.WIDE R12, R15, 0x4, R4 ;  /* 0x000000040f0c0825 */ /* 0x000fe200078e0204 */
[----:B------:R-:W2:Y:S04]  /*54c0*/  @P0 LDG.E R0, desc[UR12][R10.64] ;  /* 0x0000000c0a000981 */ /* 0x000ea8000c1e1900 */
[----:B------:R-:W2:Y:S01]  /*54d0*/  @P0 LDG.E R14, desc[UR12][R12.64] ;  /* 0x0000000c0c0e0981 */ /* 0x000ea2000c1e1900 */
[----:B------:R-:W-:-:S04]  /*54e0*/  ULOP3.LUT UR5, UR6, 0x1, URZ, 0xc0, !UPT ;  /* 0x0000000106057892 */ /* 0x000fc8000f8ec0ff */
[----:B------:R-:W-:-:S06]  /*54f0*/  UISETP.NE.U32.AND UP1, UPT, UR5, 0x1, UPT ;  /* 0x000000010500788c */ /* 0x000fcc000bf25070 */
[----:B------:R-:W-:-:S05]  /*5500*/  PLOP3.LUT P1, PT, PT, PT, UP1, 0x80, 0x8 ;  /* 0x000000000008781c */ /* 0x000fca0003f2f018 */
[----:B------:R-:W0:Y:S01]  /*5510*/  @!UP1 LDCU.64 UR8, c[0x0][0x3b0] ;  /* 0x00007600ff0897ac */ /* 0x000e220008000a00 */
[----:B--2---:R-:W-:-:S05]  /*5520*/  @P0 FFMA R17, R0, R14, R9 ;  /* 0x0000000e00110223 */ /* 0x004fca0000000009 */
[----:B------:R-:W-:Y:S04]  /*5530*/  @P0 STG.E desc[UR12][R6.64], R17 ;  /* 0x0000001106000986 */ /* 0x000fe8000c10190c */
[----:B------:R1:W2:Y:S04]  /*5540*/  @P0 LDG.E R0, desc[UR12][R10.64+0x4] ;  /* 0x0000040c0a000981 */ /* 0x0002a8000c1e1900 */
[----:B------:R-:W2:Y:S01]  /*5550*/  @P0 LDG.E R16, desc[UR12][R12.64+0x4] ;  /* 0x0000040c0c100981 */ /* 0x000ea2000c1e1900 */
[----:B------:R-:W-:Y:S01]  /*5560*/  @UP0 UIADD3 UR4, UPT, UPT, UR4, 0x2, URZ ;  /* 0x0000000204040890 */ /* 0x000fe2000fffe0ff */
[----:B0-----:R-:W-:-:S02]  /*5570*/  MOV R14, UR8 ;  /* 0x00000008000e7c02 */ /* 0x001fc40008000f00 */
[----:B------:R-:W-:-:S03]  /*5580*/  MOV R15, UR9 ;  /* 0x00000009000f7c02 */ /* 0x000fc60008000f00 */
[----:B------:R-:W-:Y:S02]  /*5590*/  @!P1 IADD3 R21, PT, PT, R8, UR4, RZ ;  /* 0x0000000408159c10 */ /* 0x000fe4000fffe0ff */
[----:B------:R-:W-:-:S03]  /*55a0*/  @!P1 IADD3 R19, PT, PT, R2, UR4, RZ ;  /* 0x0000000402139c10 */ /* 0x000fc6000fffe0ff */
[----:B-1----:R-:W-:-:S04]  /*55b0*/  @!P1 IMAD.WIDE R10, R21, 0x4, R4 ;  /* 0x00000004150a9825 */ /* 0x002fc800078e0204 */
[----:B------:R-:W-:-:S04]  /*55c0*/  @!P1 IMAD.WIDE R4, R19, 0x4, R14 ;  /* 0x0000000413049825 */ /* 0x000fc800078e020e */
[----:B--2---:R-:W-:-:S05]  /*55d0*/  @P0 FFMA R9, R0, R16, R17 ;  /* 0x0000001000090223 */ /* 0x004fca0000000011 */
[----:B------:R0:W-:Y:S04]  /*55e0*/  @P0 STG.E desc[UR12][R6.64], R9 ;  /* 0x0000000906000986 */ /* 0x0001e8000c10190c */
[----:B------:R-:W0:Y:S04]  /*55f0*/  @!P1 LDG.E R10, desc[UR12][R10.64] ;  /* 0x0000000c0a0a9981 */ /* 0x000e28000c1e1900 */
[----:B------:R-:W0:Y:S02]  /*5600*/  @!P1 LDG.E R4, desc[UR12][R4.64] ;  /* 0x0000000c04049981 */ /* 0x000e24000c1e1900 */
[----:B0-----:R-:W-:-:S07]  /*5610*/  @!P1 FFMA R9, R4, R10, R9 ;  /* 0x0000000a04099223 */ /* 0x001fce0000000009 */
.L_x_206:
[----:B0-----:R-:W-:Y:S01]  /*5620*/  MOV R11, R9 ;  /* 0x00000009000b7202 */ /* 0x001fe20000000f00 */
[----:B------:R-:W-:-:S03]  /*5630*/  HFMA2 R5, -RZ, RZ, 1.5048828125, 33.21875 ;  /* 0x3e055027ff057431 */ /* 0x000fc600000001ff */
        /* <DEDUP_REMOVED lines=15> */
[C---:B-12---:R-:W-:Y:S01]  /*5730*/  FFMA R9, R4.reuse, R5, -0.5 ;  /* 0xbf00000004097423 */ /* 0x046fe20000000005 */
        /* <DEDUP_REMOVED lines=12> */
        .weak           $__internal_1_$__cuda_sm3x_div_rn_noftz_f32_slowpath
        .type           $__internal_1_$__cuda_sm3x_div_rn_noftz_f32_slowpath,@function
        .size           $__internal_1_$__cuda_sm3x_div_rn_noftz_f32_slowpath,(.L_x_429 - $__internal_1_$__cuda_sm3x_div_rn_noftz_f32_slowpath)
$__internal_1_$__cuda_sm3x_div_rn_noftz_f32_slowpath:
        /* <DEDUP_REMOVED lines=35> */
.L_x_211:
        /* <DEDUP_REMOVED lines=51> */
.L_x_218:
[----:B------:R-:W-:-:S04]  /*5d60*/  LOP3.LUT R4, R4, 0x80000000, RZ, 0xc0, !PT ;  /* 0x8000000004047812 */ /* 0x000fc800078ec0ff */
[----:B------:R-:W-:Y:S01]  /*5d70*/  LOP3.LUT R4, R4, 0x7f800000, RZ, 0xfc, !PT ;  /* 0x7f80000004047812 */ /* 0x000fe200078efcff */
[----:B------:R-:W-:Y:S06]  /*5d80*/  BRA `(.L_x_219) ;  /* 0x0000000000047947 */ /* 0x000fec0003800000 */
.L_x_217:
[----:B------:R-:W-:-:S07]  /*5d90*/  LEA R4, R19, R4, 0x17 ;  /* 0x0000000413047211 */ /* 0x000fce00078eb8ff */
.L_x_219:
[----:B------:R-:W-:Y:S05]  /*5da0*/  BSYNC.RECONVERGENT B1 ;  /* 0x0000000000017941 */ /* 0x000fea0003800200 */
.L_x_216:
[----:B------:R-:W-:Y:S05]  /*5db0*/  BRA `(.L_x_220) ;  /* 0x0000000000207947 */ /* 0x000fea0003800000 */
.L_x_215:
[----:B------:R-:W-:-:S04]  /*5dc0*/  LOP3.LUT R4, R15, 0x80000000, R4, 0x48, !PT ;  /* 0x800000000f047812 */ /* 0x000fc800078e4804 */
[----:B------:R-:W-:Y:S01]  /*5dd0*/  LOP3.LUT R4, R4, 0x7f800000, RZ, 0xfc, !PT ;  /* 0x7f80000004047812 */ /* 0x000fe200078efcff */
[----:B------:R-:W-:Y:S06]  /*5de0*/  BRA `(.L_x_220) ;  /* 0x0000000000147947 */ /* 0x000fec0003800000 */
.L_x_214:
[----:B------:R-:W-:Y:S01]  /*5df0*/  LOP3.LUT R4, R15, 0x80000000, R4, 0x48, !PT ;  /* 0x800000000f047812 */ /* 0x000fe200078e4804 */
[----:B------:R-:W-:Y:S06]  /*5e00*/  BRA `(.L_x_220) ;  /* 0x00000000000c7947 */ /* 0x000fec0003800000 */
.L_x_213:
[----:B------:R-:W0:Y:S01]  /*5e10*/  MUFU.RSQ R4, -QNAN ;  /* 0xffc0000000047908 */ /* 0x000e220000001400 */
[----:B------:R-:W-:Y:S05]  /*5e20*/  BRA `(.L_x_220) ;  /* 0x0000000000047947 */ /* 0x000fea0003800000 */
.L_x_212:
[----:B------:R-:W-:-:S07]  /*5e30*/  FADD.FTZ R4, R4, R7 ;  /* 0x0000000704047221 */ /* 0x000fce0000010000 */
.L_x_220:
[----:B------:R-:W-:Y:S05]  /*5e40*/  BSYNC.RECONVERGENT B0 ;  /* 0x0000000000007941 */ /* 0x000fea0003800200 */
.L_x_210:
[----:B------:R-:W-:Y:S01]  /*5e50*/  HFMA2 R15, -RZ, RZ, 0, 0 ;  /* 0x00000000ff0f7431 */ /* 0x000fe200000001ff */
[----:B------:R-:W-:Y:S02]  /*5e60*/  MOV R14, R6 ;  /* 0x00000006000e7202 */ /* 0x000fe40000000f00 */
[----:B0-----:R-:W-:Y:S02]  /*5e70*/  MOV R13, R4 ;  /* 0x00000004000d7202 */ /* 0x001fe40000000f00 */
[----:B------:R-:W-:Y:S05]  /*5e80*/  RET.REL.NODEC R14 `(_Z23felsensteindinucleotideiiiiiiPKiS0_PKfS2_PiPfS4_S4_) ;  /* 0xffffffa00e5c7950 */ /* 0x000fea0003c3ffff */
.L_x_221:
        /* <DEDUP_REMOVED lines=15> */
.L_x_429:


//--------------------- .text._Z17felsensteinhelperiiiiiiiPKiS0_PKfS2_S2_Pf --------------------------
	.section	.text._Z17felsensteinhelperiiiiiiiPKiS0_PKfS2_S2_Pf,"ax",@progbits
	.align	128
        .global         _Z17felsensteinhelperiiiiiiiPKiS0_PKfS2_S2_Pf
        .type           _Z17felsensteinhelperiiiiiiiPKiS0_PKfS2_S2_Pf,@function
        .size           _Z17felsensteinhelperiiiiiiiPKiS0_PKfS2_S2_Pf,(.L_x_430 - _Z17felsensteinhelperiiiiiiiPKiS0_PKfS2_S2_Pf)
        .other          _Z17felsensteinhelperiiiiiiiPKiS0_PKfS2_S2_Pf,@"STO_CUDA_ENTRY STV_DEFAULT"
_Z17felsensteinhelperiiiiiiiPKiS0_PKfS2_S2_Pf:
.text._Z17felsensteinhelperiiiiiiiPKiS0_PKfS2_S2_Pf:
        /* <DEDUP_REMOVED lines=9> */
[----:B------:R-:W1:Y:S01]  /*0090*/  LDCU.64 UR12, c[0x0][0x358] ;  /* 0x00006b00ff0c77ac */ /* 0x000e620008000a00 */
[----:B------:R-:W2:Y:S06]  /*00a0*/  LDCU UR8, c[0x0][0x380] ;  /* 0x00007000ff0877ac */ /* 0x000eac0008000800 */
[----:B------:R-:W3:Y:S01]  /*00b0*/  LDC.64 R8, c[0x0][0x3a8] ;  /* 0x0000ea00ff087b82 */ /* 0x000ee20000000a00 */
[----:B0-----:R-:W-:-:S06]  /*00c0*/  IMAD.WIDE R4, R7, 0x4, R4 ;  /* 0x0000000407047825 */ /* 0x001fcc00078e0204 */
[----:B-1----:R-:W4:Y:S01]  /*00d0*/  LDG.E R4, desc[UR12][R4.64] ;  /* 0x0000000c04047981 */ /* 0x002f22000c1e1900 */
[----:B---3--:R-:W-:-:S06]  /*00e0*/  IMAD.WIDE R8, R7, 0x4, R8 ;  /* 0x0000000407087825 */ /* 0x008fcc00078e0208 */
[----:B------:R-:W3:Y:S01]  /*00f0*/  LDG.E R8, desc[UR12][R8.64] ;  /* 0x0000000c08087981 */ /* 0x000ee2000c1e1900 */
[----:B--2---:R-:W-:Y:S01]  /*0100*/  UISETP.GE.AND UP0, UPT, UR8, 0x1, UPT ;  /* 0x000000010800788c */ /* 0x004fe2000bf06270 */
[----:B------:R-:W-:Y:S02]  /*0110*/  HFMA2 R3, -RZ, RZ, 0, 0 ;  /* 0x00000000ff037431 */ /* 0x000fe400000001ff */
[----:B------:R-:W-:Y:S02]  /*0120*/  IMAD R2, R7, UR8, R7 ;  /* 0x0000000807027c24 */ /* 0x000fe4000f8e0207 */
[----:B----4-:R-:W-:Y:S02]  /*0130*/  IMAD R6, R4, UR8, R4 ;  /* 0x0000000804067c24 */ /* 0x010fe4000f8e0204 */
[----:B---3--:R-:W-:Y:S02]  /*0140*/  IMAD R7, R8, UR8, R8 ;  /* 0x0000000808077c24 */ /* 0x008fe4000f8e0208 */
[----:B------:R-:W-:Y:S05]  /*0150*/  BRA.U !UP0, `(.L_x_222) ;  /* 0x0000000908e47547 */ /* 0x000fea000b800000 */
[----:B------:R-:W-:Y:S01]  /*0160*/  MOV R3, RZ ;  /* 0x000000ff00037202 */ /* 0x000fe20000000f00 */
[----:B------:R-:W-:Y:S02]  /*0170*/  ULOP3.LUT UR9, UR8, 0x7, URZ, 0xc0, !UPT ;  /* 0x0000000708097892 */ /* 0x000fe4000f8ec0ff */
[----:B------:R-:W-:Y:S01]  /*0180*/  ULOP3.LUT UR5, UR8, 0x7ffffff8, URZ, 0xc0, !UPT ;  /* 0x7ffffff808057892 */ /* 0x000fe2000f8ec0ff */
[----:B------:R-:W-:-:S11]  /*0190*/  UMOV UR4, URZ ;  /* 0x000000ff00047c82 */ /* 0x000fd60008000000 */
.L_x_228:
[----:B0-----:R-:W0:Y:S01]  /*01a0*/  LDCU UR8, c[0x0][0x380] ;  /* 0x00007000ff0877ac */ /* 0x001e220008000800 */
[----:B------:R-:W-:Y:S02]  /*01b0*/  CS2R R14, SRZ ;  /* 0x00000000000e7805 */ /* 0x000fe4000001ff00 */
[----:B------:R-:W-:Y:S01]  /*01c0*/  MOV R0, RZ ;  /* 0x000000ff00007202 */ /* 0x000fe20000000f00 */
[----:B------:R-:W1:Y:S01]  /*01d0*/  LDCU UR6, c[0x0][0x394] ;  /* 0x00007280ff0677ac */ /* 0x000e620008000800 */
[----:B------:R-:W2:Y:S01]  /*01e0*/  LDCU UR7, c[0x0][0x398] ;  /* 0x00007300ff0777ac */ /* 0x000ea20008000800 */
[----:B0-----:R-:W-:Y:S02]  /*01f0*/  UISETP.GE.U32.AND UP0, UPT, UR8, 0x8, UPT ;  /* 0x000000080800788c */ /* 0x001fe4000bf06070 */
[----:B-1----:R-:W-:Y:S02]  /*0200*/  UIMAD UR6, UR8, UR6, UR4 ;  /* 0x00000006080672a4 */ /* 0x002fe4000f8e0204 */
[----:B--2---:R-:W-:-:S02]  /*0210*/  UIMAD UR7, UR8, UR7, UR4 ;  /* 0x00000007080772a4 */ /* 0x004fc4000f8e0204 */
[----:B------:R-:W-:Y:S02]  /*0220*/  UIMAD UR6, UR6, UR8, URZ ;  /* 0x00000008060672a4 */ /* 0x000fe4000f8e02ff */
[----:B------:R-:W-:Y:S01]  /*0230*/  UIMAD UR7, UR7, UR8, URZ ;  /* 0x00000008070772a4 */ /* 0x000fe2000f8e02ff */
[----:B------:R-:W-:Y:S11]  /*0240*/  BRA.U !UP0, `(.L_x_223) ;  /* 0x00000005081c7547 */ /* 0x000ff6000b800000 */
[----:B------:R-:W0:Y:S01]  /*0250*/  LDC.64 R4, c[0x0][0x3b0] ;  /* 0x0000ec00ff047b82 */ /* 0x000e220000000a00 */
[----:B------:R-:W-:Y:S01]  /*0260*/  HFMA2 R15, -RZ, RZ, 0, 0 ;  /* 0x00000000ff0f7431 */ /* 0x000fe200000001ff */
[----:B------:R-:W-:Y:S01]  /*0270*/  MOV R23, R7 ;  /* 0x0000000700177202 */ /* 0x000fe20000000f00 */
[----:B------:R-:W-:Y:S01]  /*0280*/  UIADD3 UR10, UPT, UPT, -UR5, URZ, URZ ;  /* 0x000000ff050a7290 */ /* 0x000fe2000fffe1ff */
[----:B------:R-:W-:Y:S02]  /*0290*/  MOV R21, UR7 ;  /* 0x0000000700157c02 */ /* 0x000fe40008000f00 */
[----:B------:R-:W-:Y:S02]  /*02a0*/  MOV R14, R6 ;  /* 0x00000006000e7202 */ /* 0x000fe40000000f00 */
[----:B------:R-:W-:Y:S02]  /*02b0*/  MOV R19, UR6 ;  /* 0x0000000600137c02 */ /* 0x000fe40008000f00 */
[----:B0-----:R-:W-:-:S04]  /*02c0*/  IADD3 R4, P0, PT, R4, 0x10, RZ ;  /* 0x0000001004047810 */ /* 0x001fc80007f1e0ff */
[----:B------:R-:W-:-:S09]  /*02d0*/  IADD3.X R5, PT, PT, RZ, R5, RZ, P0, !PT ;  /* 0x00000005ff057210 */ /* 0x000fd200007fe4ff */
.L_x_224:
[----:B------:R-:W0:Y:S01]  /*02e0*/  LDC.64 R10, c[0x0][0x3b8] ;  /* 0x0000ee00ff0a7b82 */ /* 0x000e220000000a00 */
[----:B------:R-:W-:-:S05]  /*02f0*/  IMAD.WIDE R8, R19, 0x4, R4 ;  /* 0x0000000413087825 */ /* 0x000fca00078e0204 */
[----:B------:R-:W2:Y:S02]  /*0300*/  LDG.E R25, desc[UR12][R8.64+-0x10] ;  /* 0xfffff00c08197981 */ /* 0x000ea4000c1e1900 */
[----:B------:R-:W1:Y:S01]  /*0310*/  LDC.64 R16, c[0x0][0x3c0] ;  /* 0x0000f000ff107b82 */ /* 0x000e620000000a00 */
[----:B0-----:R-:W-:-:S05]  /*0320*/  IMAD.WIDE R10, R14, 0x4, R10 ;  /* 0x000000040e0a7825 */ /* 0x001fca00078e020a */
[----:B------:R-:W2:Y:S01]  /*0330*/  LDG.E R18, desc[UR12][R10.64] ;  /* 0x0000000c0a127981 */ /* 0x000ea2000c1e1900 */
[----:B------:R-:W-:-:S03]  /*0340*/  IMAD.WIDE R12, R21, 0x4, R4 ;  /* 0x00000004150c7825 */ /* 0x000fc600078e0204 */
[----:B------:R-:W3:Y:S01]  /*0350*/  LDG.E R28, desc[UR12][R10.64+0x14] ;  /* 0x0000140c0a1c7981 */ /* 0x000ee2000c1e1900 */
[----:B-1----:R-:W-:-:S03]  /*0360*/  IMAD.WIDE R16, R23, 0x4, R16 ;  /* 0x0000000417107825 */ /* 0x002fc600078e0210 */
[----:B------:R-:W4:Y:S04]  /*0370*/  LDG.E R20, desc[UR12][R12.64+-0x10] ;  /* 0xfffff00c0c147981 */ /* 0x000f28000c1e1900 */
[----:B------:R-:W4:Y:S04]  /*0380*/  LDG.E R22, desc[UR12][R16.64] ;  /* 0x0000000c10167981 */ /* 0x000f28000c1e1900 */
[----:B------:R-:W5:Y:S04]  /*0390*/  LDG.E R27, desc[UR12][R12.64+-0xc] ;  /* 0xfffff40c0c1b7981 */ /* 0x000f68000c1e1900 */
[----:B------:R-:W5:Y:S04]  /*03a0*/  LDG.E R24, desc[UR12][R16.64+0x4] ;  /* 0x0000040c10187981 */ /* 0x000f68000c1e1900 */
[----:B------:R-:W3:Y:S01]  /*03b0*/  LDG.E R26, desc[UR12][R10.64+0x18] ;  /* 0x0000180c0a1a7981 */ /* 0x000ee2000c1e1900 */
[----:B--2---:R-:W-:-:S03]  /*03c0*/  FFMA R18, R25, R18, R0 ;  /* 0x0000001219127223 */ /* 0x004fc60000000000 */
[----:B------:R-:W2:Y:S04]  /*03d0*/  LDG.E R25, desc[UR12][R8.64+-0xc] ;  /* 0xfffff40c08197981 */ /* 0x000ea8000c1e1900 */
[----:B------:R-:W2:Y:S01]  /*03e0*/  LDG.E R0, desc[UR12][R10.64+0x4] ;  /* 0x0000040c0a007981 */ /* 0x000ea2000c1e1900 */
[----:B----4-:R-:W-:-:S03]  /*03f0*/  FFMA R20, R20, R22, R15 ;  /* 0x0000001614147223 */ /* 0x010fc6000000000f */
[----:B------:R-:W4:Y:S01]  /*0400*/  LDG.E R22, desc[UR12][R16.64+0x8] ;  /* 0x0000080c10167981 */ /* 0x000f22000c1e1900 */
[----:B-----5:R-:W-:-:S03]  /*0410*/  FFMA R15, R27, R24, R20 ;  /* 0x000000181b0f7223 */ /* 0x020fc60000000014 */
[----:B------:R-:W4:Y:S04]  /*0420*/  LDG.E R20, desc[UR12][R12.64+-0x8] ;  /* 0xfffff80c0c147981 */ /* 0x000f28000c1e1900 */
[----:B------:R-:W5:Y:S04]  /*0430*/  LDG.E R27, desc[UR12][R8.64+-0x4] ;  /* 0xfffffc0c081b7981 */ /* 0x000f68000c1e1900 */
[----:B------:R-:W5:Y:S01]  /*0440*/  LDG.E R24, desc[UR12][R10.64+0xc] ;  /* 0x00000c0c0a187981 */ /* 0x000f62000c1e1900 */
[----:B--2---:R-:W-:-:S03]  /*0450*/  FFMA R0, R25, R0, R18 ;  /* 0x0000000019007223 */ /* 0x004fc60000000012 */
[----:B------:R-:W2:Y:S04]  /*0460*/  LDG.E R25, desc[UR12][R8.64+-0x8] ;  /* 0xfffff80c08197981 */ /* 0x000ea8000c1e1900 */
[----:B------:R-:W2:Y:S01]  /*0470*/  LDG.E R18, desc[UR12][R10.64+0x8] ;  /* 0x0000080c0a127981 */ /* 0x000ea2000c1e1900 */
[----:B----4-:R-:W-:-:S03]  /*0480*/  FFMA R15, R20, R22, R15 ;  /* 0x00000016140f7223 */ /* 0x010fc6000000000f */
[----:B------:R-:W4:Y:S04]  /*0490*/  LDG.E R22, desc[UR12][R16.64+0xc] ;  /* 0x00000c0c10167981 */ /* 0x000f28000c1e1900 */
[----:B------:R-:W3:Y:S01]  /*04a0*/  LDG.E R20, desc[UR12][R12.64] ;  /* 0x0000000c0c147981 */ /* 0x000ee2000c1e1900 */
[----:B--2---:R-:W-:-:S03]  /*04b0*/  FFMA R0, R25, R18, R0 ;  /* 0x0000001219007223 */ /* 0x004fc60000000000 */
[----:B------:R-:W2:Y:S01]  /*04c0*/  LDG.E R25, desc[UR12][R8.64] ;  /* 0x0000000c08197981 */ /* 0x000ea2000c1e1900 */
[----:B-----5:R-:W-:-:S03]  /*04d0*/  FFMA R0, R27, R24, R0 ;  /* 0x000000181b007223 */ /* 0x020fc60000000000 */
[----:B------:R-:W4:Y:S04]  /*04e0*/  LDG.E R18, desc[UR12][R12.64+-0x4] ;  /* 0xfffffc0c0c127981 */ /* 0x000f28000c1e1900 */
[----:B------:R-:W2:Y:S04]  /*04f0*/  LDG.E R24, desc[UR12][R10.64+0x10] ;  /* 0x0000100c0a187981 */ /* 0x000ea8000c1e1900 */
[----:B------:R-:W3:Y:S01]  /*0500*/  LDG.E R27, desc[UR12][R16.64+0x10] ;  /* 0x0000100c101b7981 */ /* 0x000ee2000c1e1900 */
[----:B----4-:R-:W-:-:S03]  /*0510*/  FFMA R29, R18, R22, R15 ;  /* 0x00000016121d7223 */ /* 0x010fc6000000000f */
[----:B------:R-:W4:Y:S01]  /*0520*/  LDG.E R15, desc[UR12][R8.64+0x8] ;  /* 0x0000080c080f7981 */ /* 0x000f22000c1e1900 */
[----:B--2---:R-:W-:-:S03]  /*0530*/  FFMA R0, R25, R24, R0 ;  /* 0x0000001819007223 */ /* 0x004fc60000000000 */
[----:B------:R-:W2:Y:S04]  /*0540*/  LDG.E R25, desc[UR12][R8.64+0x4] ;  /* 0x0000040c08197981 */ /* 0x000ea8000c1e1900 */
[----:B------:R0:W5:Y:S01]  /*0550*/  LDG.E R18, desc[UR12][R8.64+0xc] ;  /* 0x00000c0c08127981 */ /* 0x000162000c1e1900 */
[----:B---3--:R-:W-:-:S03]  /*0560*/  FFMA R27, R20, R27, R29 ;  /* 0x0000001b141b7223 */ /* 0x008fc6000000001d */
[----:B------:R-:W3:Y:S04]  /*0570*/  LDG.E R24, desc[UR12][R12.64+0x4] ;  /* 0x0000040c0c187981 */ /* 0x000ee8000c1e1900 */
[----:B------:R-:W0:Y:S04]  /*0580*/  LDG.E R20, desc[UR12][R12.64+0x8] ;  /* 0x0000080c0c147981 */ /* 0x000e28000c1e1900 */
[----:B------:R-:W3:Y:S04]  /*0590*/  LDG.E R8, desc[UR12][R16.64+0x14] ;  /* 0x0000140c10087981 */ /* 0x000ee8000c1e1900 */
[----:B------:R-:W0:Y:S04]  /*05a0*/  LDG.E R9, desc[UR12][R16.64+0x18] ;  /* 0x0000180c10097981 */ /* 0x000e28000c1e1900 */
[----:B------:R-:W5:Y:S04]  /*05b0*/  LDG.E R29, desc[UR12][R10.64+0x1c] ;  /* 0x00001c0c0a1d7981 */ /* 0x000f68000c1e1900 */
        /* <DEDUP_REMOVED lines=9> */
[----:B----4-:R-:W-:Y:S01]  /*0650*/  FFMA R15, R15, R26, R0 ;  /* 0x0000001a0f0f7223 */ /* 0x010fe20000000000 */
[----:B---3--:R-:W-:-:S04]  /*0660*/  FFMA R27, R24, R8, R27 ;  /* 0x00000008181b7223 */ /* 0x008fc8000000001b */
[----:B0-----:R-:W-:Y:S01]  /*0670*/  FFMA R9, R20, R9, R27 ;  /* 0x0000000914097223 */ /* 0x001fe2000000001b */
[----:B-----5:R-:W-:-:S03]  /*0680*/  FFMA R0, R18, R29, R15 ;  /* 0x0000001d12007223 */ /* 0x020fc6000000000f */
[----:B------:R-:W-:Y:S01]  /*0690*/  FFMA R15, R22, R16, R9 ;  /* 0x00000010160f7223 */ /* 0x000fe20000000009 */
[----:B------:R-:W-:Y:S06]  /*06a0*/  BRA.U UP0, `(.L_x_224) ;  /* 0xfffffffd000c7547 */ /* 0x000fec000b83ffff */
[----:B------:R-:W-:-:S07]  /*06b0*/  MOV R14, UR5 ;  /* 0x00000005000e7c02 */ /* 0x000fce0008000f00 */
.L_x_223:
[----:B------:R-:W-:-:S09]  /*06c0*/  UISETP.NE.AND UP0, UPT, UR9, URZ, UPT ;  /* 0x000000ff0900728c */ /* 0x000fd2000bf05270 */
[----:B------:R-:W-:Y:S05]  /*06d0*/  BRA.U !UP0, `(.L_x_225) ;  /* 0x00000005085c7547 */ /* 0x000fea000b800000 */
[----:B------:R-:W-:Y:S02]  /*06e0*/  UIADD3 UR10, UPT, UPT, UR9, -0x1, URZ ;  /* 0xffffffff090a7890 */ /* 0x000fe4000fffe0ff */
[----:B------:R-:W-:Y:S02]  /*06f0*/  ULOP3.LUT UP1, UR11, UR8, 0x3, URZ, 0xc0, !UPT ;  /* 0x00000003080b7892 */ /* 0x000fe4000f82c0ff */
[----:B------:R-:W-:-:S09]  /*0700*/  UISETP.GE.U32.AND UP0, UPT, UR10, 0x3, UPT ;  /* 0x000000030a00788c */ /* 0x000fd2000bf06070 */
[----:B------:R-:W-:Y:S05]  /*0710*/  BRA.U !UP0, `(.L_x_226) ;  /* 0x0000000108907547 */ /* 0x000fea000b800000 */
[----:B------:R-:W0:Y:S01]  /*0720*/  LDC.64 R8, c[0x0][0x3b0] ;  /* 0x0000ec00ff087b82 */ /* 0x000e220000000a00 */
[----:B------:R-:W-:Y:S02]  /*0730*/  IADD3 R11, PT, PT, R14, UR6, RZ ;  /* 0x000000060e0b7c10 */ /* 0x000fe4000fffe0ff */
[-C--:B------:R-:W-:Y:S02]  /*0740*/  IADD3 R17, PT, PT, R6, R14.reuse, RZ ;  /* 0x0000000e06117210 */ /* 0x080fe40007ffe0ff */
[----:B------:R-:W-:Y:S02]  /*0750*/  IADD3 R19, PT, PT, R14, UR7, RZ ;  /* 0x000000070e137c10 */ /* 0x000fe4000fffe0ff */
[----:B------:R-:W-:Y:S01]  /*0760*/  IADD3 R21, PT, PT, R7, R14, RZ ;  /* 0x0000000e07157210 */ /* 0x000fe20007ffe0ff */
[----:B------:R-:W1:Y:S08]  /*0770*/  LDC.64 R12, c[0x0][0x3b8] ;  /* 0x0000ee00ff0c7b82 */ /* 0x000e700000000a00 */
[----:B------:R-:W2:Y:S01]  /*0780*/  LDC.64 R4, c[0x0][0x3c0] ;  /* 0x0000f000ff047b82 */ /* 0x000ea20000000a00 */
[----:B0-----:R-:W-:-:S04]  /*0790*/  IMAD.WIDE R10, R11, 0x4, R8 ;  /* 0x000000040b0a7825 */ /* 0x001fc800078e0208 */
[----:B------:R-:W-:Y:S01]  /*07a0*/  IMAD.WIDE R8, R19, 0x4, R8 ;  /* 0x0000000413087825 */ /* 0x000fe200078e0208 */
[----:B------:R-:W3:Y:S03]  /*07b0*/  LDG.E R26, desc[UR12][R10.64+0x4] ;  /* 0x0000040c0a1a7981 */ /* 0x000ee6000c1e1900 */
[----:B-1----:R-:W-:Y:S01]  /*07c0*/  IMAD.WIDE R12, R17, 0x4, R12 ;  /* 0x00000004110c7825 */ /* 0x002fe200078e020c */
[----:B------:R-:W4:Y:S04]  /*07d0*/  LDG.E R18, desc[UR12][R8.64] ;  /* 0x0000000c08127981 */ /* 0x000f28000c1e1900 */
[----:B------:R-:W5:Y:S01]  /*07e0*/  LDG.E R20, desc[UR12][R12.64] ;  /* 0x0000000c0c147981 */ /* 0x000f62000c1e1900 */
[----:B--2---:R-:W-:-:S03]  /*07f0*/  IMAD.WIDE R4, R21, 0x4, R4 ;  /* 0x0000000415047825 */ /* 0x004fc600078e0204 */
[----:B------:R-:W3:Y:S04]  /*0800*/  LDG.E R17, desc[UR12][R12.64+0x4] ;  /* 0x0000040c0c117981 */ /* 0x000ee8000c1e1900 */
[----:B------:R-:W5:Y:S04]  /*0810*/  LDG.E R21, desc[UR12][R10.64] ;  /* 0x0000000c0a157981 */ /* 0x000f68000c1e1900 */
[----:B------:R-:W4:Y:S04]  /*0820*/  LDG.E R19, desc[UR12][R4.64] ;  /* 0x0000000c04137981 */ /* 0x000f28000c1e1900 */
[----:B------:R-:W2:Y:S04]  /*0830*/  LDG.E R24, desc[UR12][R8.64+0x4] ;  /* 0x0000040c08187981 */ /* 0x000ea8000c1e1900 */
        /* <DEDUP_REMOVED lines=8> */
[----:B------:R-:W2:Y:S01]  /*08c0*/  LDG.E R13, desc[UR12][R4.64+0xc] ;  /* 0x00000c0c040d7981 */ /* 0x000ea2000c1e1900 */
[----:B------:R-:W-:Y:S01]  /*08d0*/  IADD3 R14, PT, PT, R14, 0x4, RZ ;  /* 0x000000040e0e7810 */ /* 0x000fe20007ffe0ff */
[----:B-----5:R-:W-:Y:S01]  /*08e0*/  FFMA R21, R21, R20, R0 ;  /* 0x0000001415157223 */ /* 0x020fe20000000000 */
[----:B----4-:R-:W-:-:S03]  /*08f0*/  FFMA R19, R18, R19, R15 ;  /* 0x0000001312137223 */ /* 0x010fc6000000000f */
[----:B---3--:R-:W-:Y:S01]  /*0900*/  FFMA R26, R26, R17, R21 ;  /* 0x000000111a1a7223 */ /* 0x008fe20000000015 */
[----:B--2---:R-:W-:-:S03]  /*0910*/  FFMA R19, R24, R25, R19 ;  /* 0x0000001918137223 */ /* 0x004fc60000000013 */
[----:B------:R-:W-:Y:S01]  /*0920*/  FFMA R16, R23, R16, R26 ;  /* 0x0000001017107223 */ /* 0x000fe2000000001a */
[----:B------:R-:W-:-:S03]  /*0930*/  FFMA R19, R28, R29, R19 ;  /* 0x0000001d1c137223 */ /* 0x000fc60000000013 */
[----:B------:R-:W-:Y:S01]  /*0940*/  FFMA R0, R27, R22, R16 ;  /* 0x000000161b007223 */ /* 0x000fe20000000010 */
[----:B------:R-:W-:-:S07]  /*0950*/  FFMA R15, R12, R13, R19 ;  /* 0x0000000d0c0f7223 */ /* 0x000fce0000000013 */
.L_x_226:
        /* <DEDUP_REMOVED lines=13> */
[----:B------:R-:W-:-:S04]  /*0a30*/  IMAD.WIDE R12, R19, 0x4, R12 ;  /* 0x00000004130c7825 */ /* 0x000fc800078e020c */
[----:B-1----:R-:W-:Y:S01]  /*0a40*/  IMAD.WIDE R4, R17, 0x4, R4 ;  /* 0x0000000411047825 */ /* 0x002fe200078e0204 */
[----:B------:R-:W3:Y:S04]  /*0a50*/  LDG.E R18, desc[UR12][R12.64] ;  /* 0x0000000c0c127981 */ /* 0x000ee8000c1e1900 */
[----:B------:R-:W4:Y:S01]  /*0a60*/  LDG.E R16, desc[UR12][R4.64] ;  /* 0x0000000c04107981 */ /* 0x000f22000c1e1900 */
[----:B--2---:R-:W-:-:S03]  /*0a70*/  IMAD.WIDE R8, R21, 0x4, R8 ;  /* 0x0000000415087825 */ /* 0x004fc600078e0208 */
[----:B------:R-:W4:Y:S04]  /*0a80*/  LDG.E R17, desc[UR12][R10.64] ;  /* 0x0000000c0a117981 */ /* 0x000f28000c1e1900 */
[----:B------:R-:W3:Y:S04]  /*0a90*/  LDG.E R19, desc[UR12][R8.64] ;  /* 0x0000000c08137981 */ /* 0x000ee8000c1e1900 */
[----:B------:R-:W2:Y:S04]  /*0aa0*/  LDG.E R20, desc[UR12][R4.64+0x4] ;  /* 0x0000040c04147981 */ /* 0x000ea8000c1e1900 */
[----:B------:R-:W2:Y:S04]  /*0ab0*/  LDG.E R21, desc[UR12][R10.64+0x4] ;  /* 0x0000040c0a157981 */ /* 0x000ea8000c1e1900 */
[----:B------:R-:W5:Y:S04]  /*0ac0*/  LDG.E R22, desc[UR12][R12.64+0x4] ;  /* 0x0000040c0c167981 */ /* 0x000f68000c1e1900 */
[----:B------:R-:W5:Y:S01]  /*0ad0*/  LDG.E R23, desc[UR12][R8.64+0x4] ;  /* 0x0000040c08177981 */ /* 0x000f62000c1e1900 */
[----:B------:R-:W-:Y:S01]  /*0ae0*/  IADD3 R14, PT, PT, R14, 0x2, RZ ;  /* 0x000000020e0e7810 */ /* 0x000fe20007ffe0ff */
[----:B----4-:R-:W-:Y:S01]  /*0af0*/  FFMA R0, R17, R16, R0 ;  /* 0x0000001011007223 */ /* 0x010fe20000000000 */
[----:B---3--:R-:W-:-:S03]  /*0b00*/  FFMA R15, R18, R19, R15 ;  /* 0x00000013120f7223 */ /* 0x008fc6000000000f */
[----:B--2---:R-:W-:Y:S01]  /*0b10*/  FFMA R0, R21, R20, R0 ;  /* 0x0000001415007223 */ /* 0x004fe20000000000 */
[----:B-----5:R-:W-:-:S07]  /*0b20*/  FFMA R15, R22, R23, R15 ;  /* 0x00000017160f7223 */ /* 0x020fce000000000f */
.L_x_227:
[----:B------:R-:W-:Y:S05]  /*0b30*/  BRA.U UP1, `(.L_x_225) ;  /* 0x0000000101447547 */ /* 0x000fea000b800000 */
        /* <DEDUP_REMOVED lines=8> */
[----:B------:R-:W-:Y:S02]  /*0bc0*/  IMAD.WIDE R8, R19, 0x4, R8 ;  /* 0x0000000413087825 */ /* 0x000fe400078e0208 */
[----:B------:R-:W3:Y:S02]  /*0bd0*/  LDG.E R13, desc[UR12][R12.64] ;  /* 0x0000000c0c0d7981 */ /* 0x000ee4000c1e1900 */
[----:B-1----:R-:W-:Y:S02]  /*0be0*/  IMAD.WIDE R10, R17, 0x4, R10 ;  /* 0x00000004110a7825 */ /* 0x002fe400078e020a */
[----:B------:R-:W4:Y:S04]  /*0bf0*/  LDG.E R8, desc[UR12][R8.64] ;  /* 0x0000000c08087981 */ /* 0x000f28000c1e1900 */
[----:B------:R-:W3:Y:S01]  /*0c00*/  LDG.E R10, desc[UR12][R10.64] ;  /* 0x0000000c0a0a7981 */ /* 0x000ee2000c1e1900 */
[----:B--2---:R-:W-:-:S06]  /*0c10*/  IMAD.WIDE R4, R21, 0x4, R4 ;  /* 0x0000000415047825 */ /* 0x004fcc00078e0204 */
[----:B------:R-:W4:Y:S01]  /*0c20*/  LDG.E R4, desc[UR12][R4.64] ;  /* 0x0000000c04047981 */ /* 0x000f22000c1e1900 */
[----:B---3--:R-:W-:Y:S01]  /*0c30*/  FFMA R0, R13, R10, R0 ;  /* 0x0000000a0d007223 */ /* 0x008fe20000000000 */
[----:B----4-:R-:W-:-:S07]  /*0c40*/  FFMA R15, R8, R4, R15 ;  /* 0x00000004080f7223 */ /* 0x010fce000000000f */
.L_x_225:
[----:B------:R-:W0:Y:S01]  /*0c50*/  LDC.64 R4, c[0x0][0x3c8] ;  /* 0x0000f200ff047b82 */ /* 0x000e220000000a00 */
[----:B------:R-:W-:Y:S01]  /*0c60*/  IADD3 R9, PT, PT, R2, UR4, RZ ;  /* 0x0000000402097c10 */ /* 0x000fe2000fffe0ff */
[----:B------:R-:W-:Y:S01]  /*0c70*/  FMUL R0, R0, R15 ;  /* 0x0000000f00007220 */ /* 0x000fe20000400000 */
[----:B------:R-:W-:-:S04]  /*0c80*/  UIADD3 UR4, UPT, UPT, UR4, 0x1, URZ ;  /* 0x0000000104047890 */ /* 0x000fc8000fffe0ff */
[----:B------:R-:W-:Y:S01]  /*0c90*/  UISETP.NE.AND UP0, UPT, UR4, UR8, UPT ;  /* 0x000000080400728c */ /* 0x000fe2000bf05270 */
[----:B------:R-:W-:-:S04]  /*0ca0*/  FSETP.GT.AND P0, PT, R0, R3, PT ;  /* 0x000000030000720b */ /* 0x000fc80003f04000 */
[----:B------:R-:W-:Y:S01]  /*0cb0*/  FSEL R3, R0, R3, P0 ;  /* 0x0000000300037208 */ /* 0x000fe20000000000 */
[----:B0-----:R-:W-:-:S05]  /*0cc0*/  IMAD.WIDE R4, R9, 0x4, R4 ;  /* 0x0000000409047825 */ /* 0x001fca00078e0204 */
[----:B------:R0:W-:Y:S01]  /*0cd0*/  STG.E desc[UR12][R4.64], R0 ;  /* 0x0000000004007986 */ /* 0x0001e2000c10190c */
[----:B------:R-:W-:Y:S05]  /*0ce0*/  BRA.U UP0, `(.L_x_228) ;  /* 0xfffffff5002c7547 */ /* 0x000fea000b83ffff */
.L_x_222:
[----:B------:R-:W-:-:S09]  /*0cf0*/  UISETP.GE.AND UP0, UPT, UR8, 0x1, UPT ;  /* 0x000000010800788c */ /* 0x000fd2000bf06270 */
[----:B------:R-:W-:Y:S05]  /*0d00*/  BRA.U !UP0, `(.L_x_229) ;  /* 0x0000001d08f87547 */ /* 0x000fea000b800000 */
[----:B------:R-:W-:Y:S02]  /*0d10*/  UISETP.GE.U32.AND UP0, UPT, UR8, 0x10, UPT ;  /* 0x000000100800788c */ /* 0x000fe4000bf06070 */
[----:B------:R-:W-:Y:S01]  /*0d20*/  ULOP3.LUT UR9, UR8, 0xf, URZ, 0xc0, !UPT ;  /* 0x0000000f08097892 */ /* 0x000fe2000f8ec0ff */
[----:B------:R-:W-:-:S06]  /*0d30*/  UMOV UR4, URZ ;  /* 0x000000ff00047c82 */ /* 0x000fcc0008000000 */
[----:B------:R-:W-:Y:S05]  /*0d40*/  BRA.U !UP0, `(.L_x_230) ;  /* 0x0000001108307547 */ /* 0x000fea000b800000 */
[----:B------:R-:W1:Y:S01]  /*0d50*/  LDCU.64 UR6, c[0x0][0x3c8] ;  /* 0x00007900ff0677ac */ /* 0x000e620008000a00 */
[----:B------:R-:W-:Y:S01]  /*0d60*/  MOV R8, R2 ;  /* 0x0000000200087202 */ /* 0x000fe20000000f00 */
[----:B------:R-:W-:-:S04]  /*0d70*/  ULOP3.LUT UR4, UR8, 0x7ffffff0, URZ, 0xc0, !UPT ;  /* 0x7ffffff008047892 */ /* 0x000fc8000f8ec0ff */
[----:B------:R-:W-:Y:S02]  /*0d80*/  UIADD3 UR8, UPT, UPT, -UR4, URZ, URZ ;  /* 0x000000ff04087290 */ /* 0x000fe4000fffe1ff */
[----:B-1----:R-:W-:-:S04]  /*0d90*/  UIADD3 UR5, UP0, UPT, UR6, 0x20, URZ ;  /* 0x0000002006057890 */ /* 0x002fc8000ff1e0ff */
[----:B------:R-:W-:-:S12]  /*0da0*/  UIADD3.X UR6, UPT, UPT, URZ, UR7, URZ, UP0, !UPT ;  /* 0x00000007ff067290 */ /* 0x000fd800087fe4ff */
.L_x_263:
[----:B01----:R-:W-:Y:S02]  /*0db0*/  MOV R4, UR5 ;  /* 0x0000000500047c02 */ /* 0x003fe40008000f00 */
[----:B------:R-:W-:-:S03]  /*0dc0*/  MOV R5, UR6 ;  /* 0x0000000600057c02 */ /* 0x000fc60008000f00 */
[----:B------:R-:W-:-:S05]  /*0dd0*/  IMAD.WIDE R4, R8, 0x4, R4 ;  /* 0x0000000408047825 */ /* 0x000fca00078e0204 */
[----:B------:R-:W2:Y:S01]  /*0de0*/  LDG.E R0, desc[UR12][R4.64+-0x20] ;  /* 0xffffe00c04007981 */ /* 0x000ea2000c1e1900 */
[----:B------:R-:W0:Y:S01]  /*0df0*/  MUFU.RCP R10, R3 ;  /* 0x00000003000a7308 */ /* 0x000e220000001000 */
[----:B------:R-:W-:Y:S01]  /*0e00*/  UIADD3 UR8, UPT, UPT, UR8, 0x10, URZ ;  /* 0x0000001008087890 */ /* 0x000fe2000fffe0ff */
[----:B------:R-:W-:Y:S03]  /*0e10*/  BSSY.RECONVERGENT B2, `(.L_x_231) ;  /* 0x000000c000027945 */ /* 0x000fe60003800200 */
[----:B------:R-:W-:Y:S01]  /*0e20*/  UISETP.NE.AND UP0, UPT, UR8, URZ, UPT ;  /* 0x000000ff0800728c */ /* 0x000fe2000bf05270 */
[----:B0-----:R-:W-:-:S04]  /*0e30*/  FFMA R9, R10, -R3, 1 ;  /* 0x3f8000000a097423 */ /* 0x001fc80000000803 */
[----:B------:R-:W-:Y:S01]  /*0e40*/  FFMA R9, R10, R9, R10 ;  /* 0x000000090a097223 */ /* 0x000fe2000000000a */
[----:B--2---:R-:W0:Y:S03]  /*0e50*/  FCHK P0, R0, R3 ;  /* 0x0000000300007302 */ /* 0x004e260000000000 */
[----:B------:R-:W-:-:S04]  /*0e60*/  FFMA R10, R0, R9, RZ ;  /* 0x00000009000a7223 */ /* 0x000fc800000000ff */
[----:B------:R-:W-:-:S04]  /*0e70*/  FFMA R11, R10, -R3, R0 ;  /* 0x800000030a0b7223 */ /* 0x000fc80000000000 */
[----:B------:R-:W-:Y:S01]  /*0e80*/  FFMA R9, R9, R11, R10 ;  /* 0x0000000b09097223 */ /* 0x000fe2000000000a */
[----:B0-----:R-:W-:Y:S06]  /*0e90*/  @!P0 BRA `(.L_x_232) ;  /* 0x00000000000c8947 */ /* 0x001fec0003800000 */
[----:B------:R-:W-:-:S07]  /*0ea0*/  MOV R10, 0xec0 ;  /* 0x00000ec0000a7802 */ /* 0x000fce0000000f00 */
[----:B------:R-:W-:Y:S05]  /*0eb0*/  CALL.REL.NOINC `($__internal_2_$__cuda_sm3x_div_rn_noftz_f32_slowpath) ;  /* 0x0000002000387944 */ /* 0x000fea0003c00000 */
[----:B------:R-:W-:-:S07]  /*0ec0*/  MOV R9, R0 ;  /* 0x0000000000097202 */ /* 0x000fce0000000f00 */
.L_x_232:
[----:B------:R-:W-:Y:S05]  /*0ed0*/  BSYNC.RECONVERGENT B2 ;  /* 0x0000000000027941 */ /* 0x000fea0003800200 */
.L_x_231:
[----:B------:R-:W2:Y:S01]  /*0ee0*/  LDG.E R13, desc[UR12][R4.64+-0x1c] ;  /* 0xffffe40c040d7981 */ /* 0x000ea2000c1e1900 */
[----:B------:R-:W0:Y:S01]  /*0ef0*/  MUFU.RCP R0, R3 ;  /* 0x0000000300007308 */ /* 0x000e220000001000 */
[----:B------:R-:W-:Y:S02]  /*0f00*/  BSSY.RECONVERGENT B2, `(.L_x_233) ;  /* 0x000000d000027945 */ /* 0x000fe40003800200 */
[----:B------:R1:W-:Y:S01]  /*0f10*/  STG.E desc[UR12][R4.64+-0x20], R9 ;  /* 0xffffe00904007986 */ /* 0x0003e2000c10190c */
[----:B0-----:R-:W-:-:S04]  /*0f20*/  FFMA R11, R0, -R3, 1 ;  /* 0x3f800000000b7423 */ /* 0x001fc80000000803 */
[----:B------:R-:W-:Y:S01]  /*0f30*/  FFMA R0, R0, R11, R0 ;  /* 0x0000000b00007223 */ /* 0x000fe20000000000 */
[----:B--2---:R-:W0:Y:S03]  /*0f40*/  FCHK P0, R13, R3 ;  /* 0x000000030d007302 */ /* 0x004e260000000000 */
[----:B------:R-:W-:-:S04]  /*0f50*/  FFMA R10, R0, R13, RZ ;  /* 0x0000000d000a7223 */ /* 0x000fc800000000ff */
[----:B------:R-:W-:-:S04]  /*0f60*/  FFMA R11, R10, -R3, R13 ;  /* 0x800000030a0b7223 */ /* 0x000fc8000000000d */
[----:B------:R-:W-:Y:S01]  /*0f70*/  FFMA R11, R0, R11, R10 ;  /* 0x0000000b000b7223 */ /* 0x000fe2000000000a */
[----:B01----:R-:W-:Y:S06]  /*0f80*/  @!P0 BRA `(.L_x_234) ;  /* 0x0000000000108947 */ /* 0x003fec0003800000 */
[----:B------:R-:W-:Y:S02]  /*0f90*/  MOV R0, R13 ;  /* 0x0000000d00007202 */ /* 0x000fe40000000f00 */
[----:B------:R-:W-:-:S07]  /*0fa0*/  MOV R10, 0xfc0 ;  /* 0x00000fc0000a7802 */ /* 0x000fce0000000f00 */
[----:B------:R-:W-:Y:S05]  /*0fb0*/  CALL.REL.NOINC `($__internal_2_$__cuda_sm3x_div_rn_noftz_f32_slowpath) ;  /* 0x0000001c00f87944 */ /* 0x000fea0003c00000 */
[----:B------:R-:W-:-:S07]  /*0fc0*/  MOV R11, R0 ;  /* 0x00000000000b7202 */ /* 0x000fce0000000f00 */
.L_x_234:
[----:B------:R-:W-:Y:S05]  /*0fd0*/  BSYNC.RECONVERGENT B2 ;  /* 0x0000000000027941 */ /* 0x000fea0003800200 */
.L_x_233:
        /* <DEDUP_REMOVED lines=15> */
.L_x_236:
[----:B------:R-:W-:Y:S05]  /*10d0*/  BSYNC.RECONVERGENT B2 ;  /* 0x0000000000027941 */ /* 0x000fea0003800200 */
.L_x_235:
        /* <DEDUP_REMOVED lines=15> */
.L_x_238:
[----:B------:R-:W-:Y:S05]  /*11d0*/  BSYNC.RECONVERGENT B2 ;  /* 0x0000000000027941 */ /* 0x000fea0003800200 */
.L_x_237:
        /* <DEDUP_REMOVED lines=15> */
.L_x_240:
[----:B------:R-:W-:Y:S05]  /*12d0*/  BSYNC.RECONVERGENT B2 ;  /* 0x0000000000027941 */ /* 0x000fea0003800200 */
.L_x_239:
        /* <DEDUP_REMOVED lines=15> */
.L_x_242:
[----:B------:R-:W-:Y:S05]  /*13d0*/  BSYNC.RECONVERGENT B2 ;  /* 0x0000000000027941 */ /* 0x000fea0003800200 */
.L_x_241:
        /* <DEDUP_REMOVED lines=15> */
.L_x_244:
[----:B------:R-:W-:Y:S05]  /*14d0*/  BSYNC.RECONVERGENT B2 ;  /* 0x0000000000027941 */ /* 0x000fea0003800200 */
.L_x_243:
        /* <DEDUP_REMOVED lines=15> */
.L_x_246:
[----:B------:R-:W-:Y:S05]  /*15d0*/  BSYNC.RECONVERGENT B2 ;  /* 0x0000000000027941 */ /* 0x000fea0003800200 */
.L_x_245:
        /* <DEDUP_REMOVED lines=15> */
.L_x_248:
[----:B------:R-:W-:Y:S05]  /*16d0*/  BSYNC.RECONVERGENT B2 ;  /* 0x0000000000027941 */ /* 0x000fea0003800200 */
.L_x_247:
        /* <DEDUP_REMOVED lines=15> */
.L_x_250:
[----:B------:R-:W-:Y:S05]  /*17d0*/  BSYNC.RECONVERGENT B2 ;  /* 0x0000000000027941 */ /* 0x000fea0003800200 */
.L_x_249:
        /* <DEDUP_REMOVED lines=15> */
.L_x_252:
[----:B------:R-:W-:Y:S05]  /*18d0*/  BSYNC.RECONVERGENT B2 ;  /* 0x0000000000027941 */ /* 0x000fea0003800200 */
.L_x_251:
        /* <DEDUP_REMOVED lines=15> */
.L_x_254:
[----:B------:R-:W-:Y:S05]  /*19d0*/  BSYNC.RECONVERGENT B2 ;  /* 0x0000000000027941 */ /* 0x000fea0003800200 */
.L_x_253:
        /* <DEDUP_REMOVED lines=15> */
.L_x_256:
[----:B------:R-:W-:Y:S05]  /*1ad0*/  BSYNC.RECONVERGENT B2 ;  /* 0x0000000000027941 */ /* 0x000fea0003800200 */
.L_x_255:
        /* <DEDUP_REMOVED lines=15> */
.L_x_258:
[----:B------:R-:W-:Y:S05]  /*1bd0*/  BSYNC.RECONVERGENT B2 ;  /* 0x0000000000027941 */ /* 0x000fea0003800200 */
.L_x_257:
        /* <DEDUP_REMOVED lines=15> */
.L_x_260:
[----:B------:R-:W-:Y:S05]  /*1cd0*/  BSYNC.RECONVERGENT B2 ;  /* 0x0000000000027941 */ /* 0x000fea0003800200 */
.L_x_259:
        /* <DEDUP_REMOVED lines=15> */
.L_x_262:
[----:B------:R-:W-:Y:S05]  /*1dd0*/  BSYNC.RECONVERGENT B2 ;  /* 0x0000000000027941 */ /* 0x000fea0003800200 */
.L_x_261:
[----:B------:R1:W-:Y:S01]  /*1de0*/  STG.E desc[UR12][R4.64+0x1c], R11 ;  /* 0x00001c0b04007986 */ /* 0x0003e2000c10190c */
[----:B------:R-:W-:Y:S01]  /*1df0*/  IADD3 R8, PT, PT, R8, 0x10, RZ ;  /* 0x0000001008087810 */ /* 0x000fe20007ffe0ff */
[----:B------:R-:W-:Y:S06]  /*1e00*/  BRA.U UP0, `(.L_x_263) ;  /* 0xffffffed00e87547 */ /* 0x000fec000b83ffff */
.L_x_230:
[----:B------:R-:W-:-:S09]  /*1e10*/  UISETP.NE.AND UP0, UPT, UR9, URZ, UPT ;  /* 0x000000ff0900728c */ /* 0x000fd2000bf05270 */
[----:B------:R-:W-:Y:S05]  /*1e20*/  BRA.U !UP0, `(.L_x_229) ;  /* 0x0000000d08b07547 */ /* 0x000fea000b800000 */
[----:B------:R-:W2:Y:S01]  /*1e30*/  LDCU UR5, c[0x0][0x380] ;  /* 0x00007000ff0577ac */ /* 0x000ea20008000800 */
[----:B------:R-:W-:Y:S02]  /*1e40*/  UISETP.GE.U32.AND UP0, UPT, UR9, 0x8, UPT ;  /* 0x000000080900788c */ /* 0x000fe4000bf06070 */
[----:B--2---:R-:W-:-:S07]  /*1e50*/  ULOP3.LUT UR6, UR5, 0x7, URZ, 0xc0, !UPT ;  /* 0x0000000705067892 */ /* 0x004fce000f8ec0ff */
[----:B------:R-:W-:Y:S05]  /*1e60*/  BRA.U !UP0, `(.L_x_264) ;  /* 0x0000000908107547 */ /* 0x000fea000b800000 */
[----:B01----:R-:W0:Y:S01]  /*1e70*/  LDC.64 R4, c[0x0][0x3c8] ;  /* 0x0000f200ff047b82 */ /* 0x003e220000000a00 */
[----:B------:R-:W-:-:S05]  /*1e80*/  IADD3 R9, PT, PT, R2, UR4, RZ ;  /* 0x0000000402097c10 */ /* 0x000fca000fffe0ff */
[----:B0-----:R-:W-:-:S05]  /*1e90*/  IMAD.WIDE R4, R9, 0x4, R4 ;  /* 0x0000000409047825 */ /* 0x001fca00078e0204 */
[----:B------:R-:W2:Y:S01]  /*1ea0*/  LDG.E R11, desc[UR12][R4.64] ;  /* 0x0000000c040b7981 */ /* 0x000ea2000c1e1900 */
[----:B------:R-:W0:Y:S01]  /*1eb0*/  MUFU.RCP R0, R3 ;  /* 0x0000000300007308 */ /* 0x000e220000001000 */
[----:B------:R-:W-:Y:S01]  /*1ec0*/  BSSY.RECONVERGENT B2, `(.L_x_265) ;  /* 0x000000c000027945 */ /* 0x000fe20003800200 */
[----:B0-----:R-:W-:-:S04]  /*1ed0*/  FFMA R9, R0, -R3, 1 ;  /* 0x3f80000000097423 */ /* 0x001fc80000000803 */
[----:B------:R-:W-:Y:S02]  /*1ee0*/  FFMA R0, R0, R9, R0 ;  /* 0x0000000900007223 */ /* 0x000fe40000000000 */
[----:B--2---:R-:W0:Y:S02]  /*1ef0*/  FCHK P0, R11, R3 ;  /* 0x000000030b007302 */ /* 0x004e240000000000 */
[----:B------:R-:W-:-:S04]  /*1f00*/  FFMA R8, R0, R11, RZ ;  /* 0x0000000b00087223 */ /* 0x000fc800000000ff */
[----:B------:R-:W-:-:S04]  /*1f10*/  FFMA R9, R8, -R3, R11 ;  /* 0x8000000308097223 */ /* 0x000fc8000000000b */
[----:B------:R-:W-:Y:S01]  /*1f20*/  FFMA R9, R0, R9, R8 ;  /* 0x0000000900097223 */ /* 0x000fe20000000008 */
[----:B0-----:R-:W-:Y:S06]  /*1f30*/  @!P0 BRA `(.L_x_266) ;  /* 0x0000000000108947 */ /* 0x001fec0003800000 */
[----:B------:R-:W-:Y:S02]  /*1f40*/  MOV R0, R11 ;  /* 0x0000000b00007202 */ /* 0x000fe40000000f00 */
[----:B------:R-:W-:-:S07]  /*1f50*/  MOV R10, 0x1f70 ;  /* 0x00001f70000a7802 */ /* 0x000fce0000000f00 */
[----:B------:R-:W-:Y:S05]  /*1f60*/  CALL.REL.NOINC `($__internal_2_$__cuda_sm3x_div_rn_noftz_f32_slowpath) ;  /* 0x00000010000c7944 */ /* 0x000fea0003c00000 */
[----:B------:R-:W-:-:S07]  /*1f70*/  MOV R9, R0 ;  /* 0x0000000000097202 */ /* 0x000fce0000000f00 */
.L_x_266:
[----:B------:R-:W-:Y:S05]  /*1f80*/  BSYNC.RECONVERGENT B2 ;  /* 0x0000000000027941 */ /* 0x000fea0003800200 */
.L_x_265:
        /* <DEDUP_REMOVED lines=15> */
.L_x_268:
[----:B------:R-:W-:Y:S05]  /*2080*/  BSYNC.RECONVERGENT B2 ;  /* 0x0000000000027941 */ /* 0x000fea0003800200 */
.L_x_267:
        /* <DEDUP_REMOVED lines=15> */
.L_x_270:
[----:B------:R-:W-:Y:S05]  /*2180*/  BSYNC.RECONVERGENT B2 ;  /* 0x0000000000027941 */ /* 0x000fea0003800200 */
.L_x_269:
        /* <DEDUP_REMOVED lines=15> */
.L_x_272:
[----:B------:R-:W-:Y:S05]  /*2280*/  BSYNC.RECONVERGENT B2 ;  /* 0x0000000000027941 */ /* 0x000fea0003800200 */
.L_x_271:
        /* <DEDUP_REMOVED lines=15> */
.L_x_274:
[----:B------:R-:W-:Y:S05]  /*2380*/  BSYNC.RECONVERGENT B2 ;  /* 0x0000000000027941 */ /* 0x000fea0003800200 */
.L_x_273:
        /* <DEDUP_REMOVED lines=15> */
.L_x_276:
[----:B------:R-:W-:Y:S05]  /*2480*/  BSYNC.RECONVERGENT B2 ;  /* 0x0000000000027941 */ /* 0x000fea0003800200 */
.L_x_275:
        /* <DEDUP_REMOVED lines=15> */
.L_x_278:
[----:B------:R-:W-:Y:S05]  /*2580*/  BSYNC.RECONVERGENT B2 ;  /* 0x0000000000027941 */ /* 0x000fea0003800200 */
.L_x_277:
        /* <DEDUP_REMOVED lines=15> */
.L_x_280:
[----:B------:R-:W-:Y:S05]  /*2680*/  BSYNC.RECONVERGENT B2 ;  /* 0x0000000000027941 */ /* 0x000fea0003800200 */
.L_x_279:
[----:B------:R2:W-:Y:S01]  /*2690*/  STG.E desc[UR12][R4.64+0x1c], R11 ;  /* 0x00001c0b04007986 */ /* 0x0005e2000c10190c */
[----:B------:R-:W-:-:S12]  /*26a0*/  UIADD3 UR4, UPT, UPT, UR4, 0x8, URZ ;  /* 0x0000000804047890 */ /* 0x000fd8000fffe0ff */
.L_x_264:
[----:B------:R-:W-:-:S09]  /*26b0*/  UISETP.NE.AND UP0, UPT, UR6, URZ, UPT ;  /* 0x000000ff0600728c */ /* 0x000fd2000bf05270 */
[----:B------:R-:W-:Y:S05]  /*26c0*/  BRA.U !UP0, `(.L_x_229) ;  /* 0x0000000508887547 */ /* 0x000fea000b800000 */
[----:B------:R-:W3:Y:S01]  /*26d0*/  LDCU UR5, c[0x0][0x380] ;  /* 0x00007000ff0577ac */ /* 0x000ee20008000800 */
[----:B------:R-:W-:Y:S02]  /*26e0*/  UISETP.GE.U32.AND UP0, UPT, UR6, 0x4, UPT ;  /* 0x000000040600788c */ /* 0x000fe4000bf06070 */
[----:B---3--:R-:W-:-:S07]  /*26f0*/  ULOP3.LUT UR5, UR5, 0x3, URZ, 0xc0, !UPT ;  /* 0x0000000305057892 */ /* 0x008fce000f8ec0ff */
[----:B------:R-:W-:Y:S05]  /*2700*/  BRA.U !UP0, `(.L_x_281) ;  /* 0x0000000508107547 */ /* 0x000fea000b800000 */
[----:B012---:R-:W0:Y:S01]  /*2710*/  LDC.64 R4, c[0x0][0x3c8] ;  /* 0x0000f200ff047b82 */ /* 0x007e220000000a00 */
        /* <DEDUP_REMOVED lines=16> */
.L_x_283:
[----:B------:R-:W-:Y:S05]  /*2820*/  BSYNC.RECONVERGENT B2 ;  /* 0x0000000000027941 */ /* 0x000fea0003800200 */
.L_x_282:
        /* <DEDUP_REMOVED lines=15> */
.L_x_285:
[----:B------:R-:W-:Y:S05]  /*2920*/  BSYNC.RECONVERGENT B2 ;  /* 0x0000000000027941 */ /* 0x000fea0003800200 */
.L_x_284:
        /* <DEDUP_REMOVED lines=15> */
.L_x_287:
[----:B------:R-:W-:Y:S05]  /*2a20*/  BSYNC.RECONVERGENT B2 ;  /* 0x0000000000027941 */ /* 0x000fea0003800200 */
.L_x_286:
        /* <DEDUP_REMOVED lines=15> */
.L_x_289:
[----:B------:R-:W-:Y:S05]  /*2b20*/  BSYNC.RECONVERGENT B2 ;  /* 0x0000000000027941 */ /* 0x000fea0003800200 */
.L_x_288:
[----:B------:R3:W-:Y:S01]  /*2b30*/  STG.E desc[UR12][R4.64+0xc], R11 ;  /* 0x00000c0b04007986 */ /* 0x0007e2000c10190c */
[----:B------:R-:W-:-:S12]  /*2b40*/  UIADD3 UR4, UPT, UPT, UR4, 0x4, URZ ;  /* 0x0000000404047890 */ /* 0x000fd8000fffe0ff */
.L_x_281:
[----:B------:R-:W-:-:S09]  /*2b50*/  UISETP.NE.AND UP0, UPT, UR5, URZ, UPT ;  /* 0x000000ff0500728c */ /* 0x000fd2000bf05270 */
[----:B------:R-:W-:Y:S05]  /*2b60*/  BRA.U !UP0, `(.L_x_229) ;  /* 0x0000000108607547 */ /* 0x000fea000b800000 */
[----:B0123--:R-:W0:Y:S01]  /*2b70*/  LDC.64 R4, c[0x0][0x3c8] ;  /* 0x0000f200ff047b82 */ /* 0x00fe220000000a00 */
[----:B------:R-:W-:Y:S01]  /*2b80*/  IADD3 R13, PT, PT, R2, UR4, RZ ;  /* 0x00000004020d7c10 */ /* 0x000fe2000fffe0ff */
[----:B------:R-:W-:-:S12]  /*2b90*/  UIADD3 UR7, UPT, UPT, -UR5, URZ, URZ ;  /* 0x000000ff05077290 */ /* 0x000fd8000fffe1ff */
.L_x_292:
[----:B0---4-:R-:W-:-:S05]  /*2ba0*/  IMAD.WIDE R8, R13, 0x4, R4 ;  /* 0x000000040d087825 */ /* 0x011fca00078e0204 */
        /* <DEDUP_REMOVED lines=16> */
.L_x_291:
[----:B------:R-:W-:Y:S05]  /*2cb0*/  BSYNC.RECONVERGENT B2 ;  /* 0x0000000000027941 */ /* 0x000fea0003800200 */
.L_x_290:
[----:B------:R4:W-:Y:S01]  /*2cc0*/  STG.E desc[UR12][R8.64], R11 ;  /* 0x0000000b08007986 */ /* 0x0009e2000c10190c */
[----:B------:R-:W-:Y:S01]  /*2cd0*/  IADD3 R13, PT, PT, R13, 0x1, RZ ;  /* 0x000000010d0d7810 */ /* 0x000fe20007ffe0ff */
[----:B------:R-:W-:Y:S06]  /*2ce0*/  BRA.U UP0, `(.L_x_292) ;  /* 0xfffffffd00ac7547 */ /* 0x000fec000b83ffff */
.L_x_229:
[----:B0123--:R-:W0:Y:S01]  /*2cf0*/  LDC.64 R4, c[0x0][0x3b8] ;  /* 0x0000ee00ff047b82 */ /* 0x00fe220000000a00 */
[----:B------:R-:W1:Y:S07]  /*2d00*/  LDCU UR8, c[0x0][0x380] ;  /* 0x00007000ff0877ac */ /* 0x000e6e0008000800 */
[----:B----4-:R-:W2:Y:S01]  /*2d10*/  LDC.64 R8, c[0x0][0x3c0] ;  /* 0x0000f000ff087b82 */ /* 0x010ea20000000a00 */
[----:B-1----:R-:W-:Y:S02]  /*2d20*/  IADD3 R11, PT, PT, R6, UR8, RZ ;  /* 0x00000008060b7c10 */ /* 0x002fe4000fffe0ff */
[----:B------:R-:W-:-:S03]  /*2d30*/  IADD3 R13, PT, PT, R7, UR8, RZ ;  /* 0x00000008070d7c10 */ /* 0x000fc6000fffe0ff */
[----:B0-----:R-:W-:-:S06]  /*2d40*/  IMAD.WIDE R6, R11, 0x4, R4 ;  /* 0x000000040b067825 */ /* 0x001fcc00078e0204 */
[----:B------:R-:W3:Y:S01]  /*2d50*/  LDG.E R6, desc[UR12][R6.64] ;  /* 0x0000000c06067981 */ /* 0x000ee2000c1e1900 */
[----:B--2---:R-:W-:-:S05]  /*2d60*/  IMAD.WIDE R4, R13, 0x4, R8 ;  /* 0x000000040d047825 */ /* 0x004fca00078e0208 */
[----:B------:R0:W2:Y:S01]  /*2d70*/  LDG.E R0, desc[UR12][R4.64] ;  /* 0x0000000c04007981 */ /* 0x0000a2000c1e1900 */
[C---:B------:R-:W-:Y:S01]  /*2d80*/  FMUL R8, R3.reuse, 8388608 ;  /* 0x4b00000003087820 */ /* 0x040fe20000400000 */
[----:B------:R-:W-:-:S04]  /*2d90*/  FSETP.GEU.AND P0, PT, R3, 1.175494350822287508e-38, PT ;  /* 0x008000000300780b */ /* 0x000fc80003f0e000 */
[----:B------:R-:W-:-:S04]  /*2da0*/  FSEL R8, R8, R3, !P0 ;  /* 0x0000000308087208 */ /* 0x000fc80004000000 */
[----:B------:R-:W-:Y:S01]  /*2db0*/  IADD3 R3, PT, PT, R8, -0x3f2aaaab, RZ ;  /* 0xc0d5555508037810 */ /* 0x000fe20007ffe0ff */
[----:B------:R-:W-:-:S03]  /*2dc0*/  HFMA2 R10, -RZ, RZ, 1.5048828125, 33.21875 ;  /* 0x3e055027ff0a7431 */ /* 0x000fc600000001ff */
[----:B------:R-:W-:-:S04]  /*2dd0*/  LOP3.LUT R9, R3, 0xff800000, RZ, 0xc0, !PT ;  /* 0xff80000003097812 */ /* 0x000fc800078ec0ff */
[----:B------:R-:W-:-:S05]  /*2de0*/  IADD3 R3, PT, PT, R8, -R9, RZ ;  /* 0x8000000908037210 */ /* 0x000fca0007ffe0ff */
[----:B------:R-:W-:-:S04]  /*2df0*/  FADD R11, R3, -1 ;  /* 0xbf800000030b7421 */ /* 0x000fc80000000000 */
[----:B------:R-:W-:-:S04]  /*2e00*/  FFMA R10, R11, -R10, 0.14084610342979431152 ;  /* 0x3e1039f60b0a7423 */ /* 0x000fc8000000080a */
[----:B------:R-:W-:-:S04]  /*2e10*/  FFMA R10, R11, R10, -0.12148627638816833496 ;  /* 0xbdf8cdcc0b0a7423 */ /* 0x000fc8000000000a */
[----:B------:R-:W-:-:S04]  /*2e20*/  FFMA R10, R11, R10, 0.13980610668659210205 ;  /* 0x3e0f29550b0a7423 */ /* 0x000fc8000000000a */
[----:B------:R-:W-:-:S04]  /*2e30*/  FFMA R10, R11, R10, -0.16684235632419586182 ;  /* 0xbe2ad8b90b0a7423 */ /* 0x000fc8000000000a */
[----:B------:R-:W-:-:S04]  /*2e40*/  FFMA R10, R11, R10, 0.20012299716472625732 ;  /* 0x3e4ced0b0b0a7423 */ /* 0x000fc8000000000a */
[----:B------:R-:W-:-:S04]  /*2e50*/  FFMA R10, R11, R10, -0.24999669194221496582 ;  /* 0xbe7fff220b0a7423 */ /* 0x000fc8000000000a */
[----:B------:R-:W-:Y:S01]  /*2e60*/  FFMA R10, R11, R10, 0.33333182334899902344 ;  /* 0x3eaaaa780b0a7423 */ /* 0x000fe2000000000a */
[----:B------:R-:W-:-:S03]  /*2e70*/  FSEL R3, RZ, -23, P0 ;  /* 0xc1b80000ff037808 */ /* 0x000fc60000000000 */
[C---:B0-----:R-:W-:Y:S01]  /*2e80*/  FFMA R4, R11.reuse, R10, -0.5 ;  /* 0xbf0000000b047423 */ /* 0x041fe2000000000a */
[----:B------:R-:W-:Y:S02]  /*2e90*/  ISETP.GT.U32.AND P0, PT, R8, 0x7f7fffff, PT ;  /* 0x7f7fffff0800780c */ /* 0x000fe40003f04070 */
[----:B------:R-:W-:Y:S01]  /*2ea0*/  I2FP.F32.S32 R10, R9 ;  /* 0x00000009000a7245 */ /* 0x000fe20000201400 */
[C---:B------:R-:W-:Y:S02]  /*2eb0*/  FMUL R12, R11.reuse, R4 ;  /* 0x000000040b0c7220 */ /* 0x040fe40000400000 */
[----:B------:R-:W0:Y:S01]  /*2ec0*/  LDC.64 R4, c[0x0][0x3c8] ;  /* 0x0000f200ff047b82 */ /* 0x000e220000000a00 */
[----:B------:R-:W-:Y:S01]  /*2ed0*/  MOV R7, 0x7f800000 ;  /* 0x7f80000000077802 */ /* 0x000fe20000000f00 */
[----:B------:R-:W-:Y:S01]  /*2ee0*/  FFMA R3, R10, 1.1920928955078125e-07, R3 ;  /* 0x340000000a037823 */ /* 0x000fe20000000003 */
[----:B------:R-:W-:-:S04]  /*2ef0*/  FFMA R12, R11, R12, R11 ;  /* 0x0000000c0b0c7223 */ /* 0x000fc8000000000b */
[----:B------:R-:W-:Y:S01]  /*2f00*/  FFMA R3, R3, 0.69314718246459960938, R12 ;  /* 0x3f31721803037823 */ /* 0x000fe2000000000c */
[C---:B------:R-:W-:Y:S01]  /*2f10*/  @P0 FFMA R3, R8.reuse, R7, +INF ;  /* 0x7f80000008030423 */ /* 0x040fe20000000007 */
[----:B------:R-:W-:-:S04]  /*2f20*/  FSETP.NEU.AND P0, PT, R8, RZ, PT ;  /* 0x000000ff0800720b */ /* 0x000fc80003f0d000 */
[----:B------:R-:W-:Y:S02]  /*2f30*/  FSEL R3, R3, -INF , P0 ;  /* 0xff80000003037808 */ /* 0x000fe40000000000 */
[----:B------:R-:W-:-:S05]  /*2f40*/  IADD3 R7, PT, PT, R2, UR8, RZ ;  /* 0x0000000802077c10 */ /* 0x000fca000fffe0ff */
[----:B0-----:R-:W-:-:S04]  /*2f50*/  IMAD.WIDE R4, R7, 0x4, R4 ;  /* 0x0000000407047825 */ /* 0x001fc800078e0204 */
[----:B---3--:R-:W-:-:S04]  /*2f60*/  FADD R3, R3, R6 ;  /* 0x0000000603037221 */ /* 0x008fc80000000000 */
[----:B--2---:R-:W-:-:S05]  /*2f70*/  FADD R3, R3, R0 ;  /* 0x0000000003037221 */ /* 0x004fca0000000000 */
[----:B------:R-:W-:Y:S01]  /*2f80*/  STG.E desc[UR12][R4.64], R3 ;  /* 0x0000000304007986 */ /* 0x000fe2000c10190c */
[----:B------:R-:W-:Y:S05]  /*2f90*/  EXIT ;  /* 0x000000000000794d */ /* 0x000fea0003800000 */
        .weak           $__internal_2_$__cuda_sm3x_div_rn_noftz_f32_slowpath
        .type           $__internal_2_$__cuda_sm3x_div_rn_noftz_f32_slowpath,@function
        .size           $__internal_2_$__cuda_sm3x_div_rn_noftz_f32_slowpath,(.L_x_430 - $__internal_2_$__cuda_sm3x_div_rn_noftz_f32_slowpath)
$__internal_2_$__cuda_sm3x_div_rn_noftz_f32_slowpath:
        /* <DEDUP_REMOVED lines=28> */
[----:B------:R-:W-:-:S04]  /*3160*/  IADD3 R12, PT, PT, R14, -0x1, RZ ;  /* 0xffffffff0e0c7810 */ /* 0x000fc80007ffe0ff */
[----:B------:R-:W-:Y:S02]  /*3170*/  ISETP.GE.AND P0, PT, R12, RZ, PT ;  /* 0x000000ff0c00720c */ /* 0x000fe40003f06270 */
[----:B------:R-:W-:-:S04]  /*3180*/  IADD3 R12, PT, PT, R11, -0x1, RZ ;  /* 0xffffffff0b0c7810 */ /* 0x000fc80007ffe0ff */
[----:B------:R-:W-:-:S07]  /*3190*/  ISETP.GE.AND P1, PT, R12, RZ, PT ;  /* 0x000000ff0c00720c */ /* 0x000fce0003f26270 */
[----:B------:R-:W-:Y:S01]  /*31a0*/  @P0 MOV R12, RZ ;  /* 0x000000ff000c0202 */ /* 0x000fe20000000f00 */
[----:B------:R-:W-:Y:S01]  /*31b0*/  @!P0 FFMA R0, R0, 1.84467440737095516160e+19, RZ ;  /* 0x5f80000000008823 */ /* 0x000fe200000000ff */
[----:B------:R-:W-:-:S04]  /*31c0*/  @!P0 MOV R12, 0xffffffc0 ;  /* 0xffffffc0000c8802 */ /* 0x000fc80000000f00 */
[----:B------:R-:W-:Y:S01]  /*31d0*/  @!P1 FFMA R15, R3, 1.84467440737095516160e+19, RZ ;  /* 0x5f800000030f9823 */ /* 0x000fe200000000ff */
[----:B------:R-:W-:-:S07]  /*31e0*/  @!P1 IADD3 R12, PT, PT, R12, 0x40, RZ ;  /* 0x000000400c0c9810 */ /* 0x000fce0007ffe0ff */
.L_x_294:
[----:B------:R-:W-:Y:S01]  /*31f0*/  LEA R16, R11, 0xc0800000, 0x17 ;  /* 0xc08000000b107811 */ /* 0x000fe200078eb8ff */
[----:B------:R-:W-:Y:S01]  /*3200*/  BSSY.RECONVERGENT B1, `(.L_x_299) ;  /* 0x0000036000017945 */ /* 0x000fe20003800200 */
[----:B------:R-:W-:Y:S02]  /*3210*/  IADD3 R14, PT, PT, R14, -0x7f, RZ ;  /* 0xffffff810e0e7810 */ /* 0x000fe40007ffe0ff */
[----:B------:R-:W-:-:S03]  /*3220*/  IADD3 R18, PT, PT, -R16, R15, RZ ;  /* 0x0000000f10127210 */ /* 0x000fc60007ffe1ff */
[----:B------:R-:W-:Y:S01]  /*3230*/  IMAD R0, R14, -0x800000, R0 ;  /* 0xff8000000e007824 */ /* 0x000fe200078e0200 */
[----:B------:R-:W0:Y:S01]  /*3240*/  MUFU.RCP R16, R18 ;  /* 0x0000001200107308 */ /* 0x000e220000001000 */
[----:B------:R-:W-:-:S04]  /*3250*/  FADD.FTZ R15, -R18, -RZ ;  /* 0x800000ff120f7221 */ /* 0x000fc80000010100 */
[----:B0-----:R-:W-:-:S04]  /*3260*/  FFMA R17, R16, R15, 1 ;  /* 0x3f80000010117423 */ /* 0x001fc8000000000f */
[----:B------:R-:W-:-:S04]  /*3270*/  FFMA R17, R16, R17, R16 ;  /* 0x0000001110117223 */ /* 0x000fc80000000010 */
[----:B------:R-:W-:-:S04]  /*3280*/  FFMA R16, R0, R17, RZ ;  /* 0x0000001100107223 */ /* 0x000fc800000000ff */
[----:B------:R-:W-:-:S04]  /*3290*/  FFMA R19, R15, R16, R0 ;  /* 0x000000100f137223 */ /* 0x000fc80000000000 */
[----:B------:R-:W-:Y:S01]  /*32a0*/  FFMA R16, R17, R19, R16 ;  /* 0x0000001311107223 */ /* 0x000fe20000000010 */
[----:B------:R-:W-:-:S03]  /*32b0*/  IADD3 R19, PT, PT, R14, 0x7f, -R11 ;  /* 0x0000007f0e137810 */ /* 0x000fc60007ffe80b */
[----:B------:R-:W-:Y:S01]  /*32c0*/  FFMA R15, R15, R16, R0 ;  /* 0x000000100f0f7223 */ /* 0x000fe20000000000 */
[----:B------:R-:W-:-:S03]  /*32d0*/  IADD3 R19, PT, PT, R19, R12, RZ ;  /* 0x0000000c13137210 */ /* 0x000fc60007ffe0ff */
        /* <DEDUP_REMOVED lines=36> */
.L_x_301:
[----:B------:R-:W-:-:S04]  /*3520*/  LOP3.LUT R0, R0, 0x80000000, RZ, 0xc0, !PT ;  /* 0x8000000000007812 */ /* 0x000fc800078ec0ff */
[----:B------:R-:W-:Y:S01]  /*3530*/  LOP3.LUT R0, R0, 0x7f800000, RZ, 0xfc, !PT ;  /* 0x7f80000000007812 */ /* 0x000fe200078efcff */
[----:B------:R-:W-:Y:S06]  /*3540*/  BRA `(.L_x_302) ;  /* 0x0000000000047947 */ /* 0x000fec0003800000 */
.L_x_300:
[----:B------:R-:W-:-:S07]  /*3550*/  LEA R0, R19, R0, 0x17 ;  /* 0x0000000013007211 */ /* 0x000fce00078eb8ff */
.L_x_302:
[----:B------:R-:W-:Y:S05]  /*3560*/  BSYNC.RECONVERGENT B1 ;  /* 0x0000000000017941 */ /* 0x000fea0003800200 */
.L_x_299:
[----:B------:R-:W-:Y:S05]  /*3570*/  BRA `(.L_x_303) ;  /* 0x0000000000207947 */ /* 0x000fea0003800000 */
.L_x_298:
[----:B------:R-:W-:-:S04]  /*3580*/  LOP3.LUT R0, R15, 0x80000000, R0, 0x48, !PT ;  /* 0x800000000f007812 */ /* 0x000fc800078e4800 */
[----:B------:R-:W-:Y:S01]  /*3590*/  LOP3.LUT R0, R0, 0x7f800000, RZ, 0xfc, !PT ;  /* 0x7f80000000007812 */ /* 0x000fe200078efcff */
[----:B------:R-:W-:Y:S06]  /*35a0*/  BRA `(.L_x_303) ;  /* 0x0000000000147947 */ /* 0x000fec0003800000 */
.L_x_297:
[----:B------:R-:W-:Y:S01]  /*35b0*/  LOP3.LUT R0, R15, 0x80000000, R0, 0x48, !PT ;  /* 0x800000000f007812 */ /* 0x000fe200078e4800 */
[----:B------:R-:W-:Y:S06]  /*35c0*/  BRA `(.L_x_303) ;  /* 0x00000000000c7947 */ /* 0x000fec0003800000 */
.L_x_296:
[----:B------:R-:W0:Y:S01]  /*35d0*/  MUFU.RSQ R0, -QNAN ;  /* 0xffc0000000007908 */ /* 0x000e220000001400 */
[----:B------:R-:W-:Y:S05]  /*35e0*/  BRA `(.L_x_303) ;  /* 0x0000000000047947 */ /* 0x000fea0003800000 */
.L_x_295:
[----:B------:R-:W-:-:S07]  /*35f0*/  FADD.FTZ R0, R0, R3 ;  /* 0x0000000300007221 */ /* 0x000fce0000010000 */
.L_x_303:
[----:B------:R-:W-:Y:S05]  /*3600*/  BSYNC.RECONVERGENT B0 ;  /* 0x0000000000007941 */ /* 0x000fea0003800200 */
.L_x_293:
[----:B------:R-:W-:-:S04]  /*3610*/  HFMA2 R11, -RZ, RZ, 0, 0 ;  /* 0x00000000ff0b7431 */ /* 0x000fc800000001ff */
[----:B0-----:R-:W-:Y:S05]  /*3620*/  RET.REL.NODEC R10 `(_Z17felsensteinhelperiiiiiiiPKiS0_PKfS2_S2_Pf) ;  /* 0xffffffc80a747950 */ /* 0x001fea0003c3ffff */
.L_x_304:
        /* <DEDUP_REMOVED lines=13> */
.L_x_430:


//--------------------- .text._Z7sumcatsiiPfS_S_  --------------------------
	.section	.text._Z7sumcatsiiPfS_S_,"ax",@progbits
	.align	128
        .global         _Z7sumcatsiiPfS_S_
        .type           _Z7sumcatsiiPfS_S_,@function
        .size           _Z7sumcatsiiPfS_S_,(.L_x_438 - _Z7sumcatsiiPfS_S_)
        .other          _Z7sumcatsiiPfS_S_,@"STO_CUDA_ENTRY STV_DEFAULT"
_Z7sumcatsiiPfS_S_:
.text._Z7sumcatsiiPfS_S_:
        /* <DEDUP_REMOVED lines=28> */
.L_x_314:
        /* <DEDUP_REMOVED lines=100> */
.L_x_308:
[----:B------:R-:W-:Y:S01]  /*0800*/  MOV R8, 0x0 ;  /* 0x0000000000087802 */ /* 0x000fe20000000f00 */
[----:B------:R-:W-:Y:S01]  /*0810*/  IMAD.MOV.U32 R9, RZ, RZ, 0x7ff00000 ;  /* 0x7ff00000ff097424 */ /* 0x000fe200078e00ff */
[----:B------:R-:W-:-:S05]  /*0820*/  LOP3.LUT P0, RZ, R11, 0x7fffffff, RZ, 0xc0, !PT ;  /* 0x7fffffff0bff7812 */ /* 0x000fca000780c0ff */
[----:B------:R-:W-:-:S10]  /*0830*/  DFMA R8, R10, R8, +INF ;  /* 0x7ff000000a08742b */ /* 0x000fd40000000008 */
[----:B------:R-:W-:Y:S02]  /*0840*/  FSEL R16, R8, RZ, P0 ;  /* 0x000000ff08107208 */ /* 0x000fe40000000000 */
[----:B------:R-:W-:-:S07]  /*0850*/  FSEL R17, R9, -QNAN , P0 ;  /* 0xfff0000009117808 */ /* 0x000fce0000000000 */
.L_x_309:
[----:B------:R-:W-:Y:S05]  /*0860*/  BSYNC.RECONVERGENT B1 ;  /* 0x0000000000017941 */ /* 0x000fea0003800200 */
.L_x_307:
[----:B------:R-:W2:Y:S02]  /*0870*/  F2F.F64.F32 R8, R19 ;  /* 0x0000001300087310 */ /* 0x000ea40000201800 */
[----:B--2---:R-:W-:Y:S01]  /*0880*/  DADD R8, R8, R16 ;  /* 0x0000000008087229 */ /* 0x004fe20000000010 */
[----:B------:R-:W-:Y:S10]  /*0890*/  BRA `(.L_x_310) ;  /* 0x0000000400907947 */ /* 0x000ff40003800000 */
.L_x_306:
        /* <DEDUP_REMOVED lines=91> */
.L_x_312:
[----:B------:R-:W-:Y:S01]  /*0e50*/  IMAD.MOV.U32 R8, RZ, RZ, 0x0 ;  /* 0x00000000ff087424 */ /* 0x000fe200078e00ff */
[----:B------:R-:W-:Y:S02]  /*0e60*/  MOV R9, 0x7ff00000 ;  /* 0x7ff0000000097802 */ /* 0x000fe40000000f00 */
[----:B------:R-:W-:-:S04]  /*0e70*/  LOP3.LUT P0, RZ, R11, 0x7fffffff, RZ, 0xc0, !PT ;  /* 0x7fffffff0bff7812 */ /* 0x000fc8000780c0ff */
[----:B------:R-:W-:-:S10]  /*0e80*/  DFMA R8, R10, R8, +INF ;  /* 0x7ff000000a08742b */ /* 0x000fd40000000008 */
[----:B------:R-:W-:Y:S02]  /*0e90*/  FSEL R8, R8, RZ, P0 ;  /* 0x000000ff08087208 */ /* 0x000fe40000000000 */
[----:B------:R-:W-:-:S07]  /*0ea0*/  FSEL R9, R9, -QNAN , P0 ;  /* 0xfff0000009097808 */ /* 0x000fce0000000000 */
.L_x_313:
[----:B------:R-:W-:Y:S05]  /*0eb0*/  BSYNC.RECONVERGENT B1 ;  /* 0x0000000000017941 */ /* 0x000fea0003800200 */
.L_x_311:
[----:B------:R-:W0:Y:S02]  /*0ec0*/  F2F.F64.F32 R18, R18 ;  /* 0x0000001200127310 */ /* 0x000e240000201800 */
[----:B0-----:R-:W-:-:S11]  /*0ed0*/  DADD R8, R18, R8 ;  /* 0x0000000012087229 */ /* 0x001fd60000000008 */
.L_x_310:
[----:B------:R-:W-:Y:S05]  /*0ee0*/  BSYNC.RECONVERGENT B0 ;  /* 0x0000000000007941 */ /* 0x000fea0003800200 */
.L_x_305:
        /* <DEDUP_REMOVED lines=9> */
.L_x_315:
        /* <DEDUP_REMOVED lines=16> */
.L_x_438:


//--------------------- .text._Z14sumfinalpairediiiPfS_S_ --------------------------
	.section	.text._Z14sumfinalpairediiiPfS_S_,"ax",@progbits
	.align	128
        .global         _Z14sumfinalpairediiiPfS_S_
        .type           _Z14sumfinalpairediiiPfS_S_,@function
        .size           _Z14sumfinalpairediiiPfS_S_,(.L_x_439 - _Z14sumfinalpairediiiPfS_S_)
        .other          _Z14sumfinalpairediiiPfS_S_,@"STO_CUDA_ENTRY STV_DEFAULT"
_Z14sumfinalpairediiiPfS_S_:
.text._Z14sumfinalpairediiiPfS_S_:
[----:B------:R-:W-:Y:S08]  /*0000*/  LDC R1, c[0x0][0x37c] ;  /* 0x0000df00ff017b82 */ /* 0x000ff00000000800 */
[----:B------:R-:W0:Y:S01]  /*0010*/  LDC R10, c[0x0][0x388] ;  /* 0x0000e200ff0a7b82 */ /* 0x000e220000000800 */
[----:B------:R-:W1:Y:S07]  /*0020*/  S2R R6, SR_TID.X ;  /* 0x0000000000067919 */ /* 0x000e6e0000002100 */
[----:B------:R-:W1:Y:S08]  /*0030*/  S2UR UR4, SR_CTAID.X ;  /* 0x00000000000479c3 */ /* 0x000e700000002500 */
[----:B------:R-:W1:Y:S01]  /*0040*/  LDC R7, c[0x0][0x360] ;  /* 0x0000d800ff077b82 */ /* 0x000e620000000800 */
[----:B0-----:R-:W-:-:S07]  /*0050*/  IABS R8, R10 ;  /* 0x0000000a00087213 */ /* 0x001fce0000000000 */
[----:B------:R-:W0:Y:S01]  /*0060*/  LDC.64 R2, c[0x0][0x380] ;  /* 0x0000e000ff027b82 */ /* 0x000e220000000a00 */
[----:B------:R-:W2:Y:S01]  /*0070*/  I2F.RP R0, R8 ;  /* 0x0000000800007306 */ /* 0x000ea20000209400 */
[----:B-1----:R-:W-:-:S07]  /*0080*/  IMAD R7, R7, UR4, R6 ;  /* 0x0000000407077c24 */ /* 0x002fce000f8e0206 */
[----:B--2---:R-:W1:Y:S01]  /*0090*/  MUFU.RCP R0, R0 ;  /* 0x0000000000007308 */ /* 0x004e620000001000 */
[----:B0-----:R-:W-:-:S05]  /*00a0*/  IMAD R6, R10, R3, RZ ;  /* 0x000000030a067224 */ /* 0x001fca00078e02ff */
[----:B------:R-:W-:Y:S02]  /*00b0*/  ISETP.GE.AND P0, PT, R7, R6, PT ;  /* 0x000000060700720c */ /* 0x000fe40003f06270 */
[----:B-1----:R-:W-:Y:S02]  /*00c0*/  IADD3 R4, PT, PT, R0, 0xffffffe, RZ ;  /* 0x0ffffffe00047810 */ /* 0x002fe40007ffe0ff */
[----:B------:R-:W-:Y:S02]  /*00d0*/  IABS R0, R7 ;  /* 0x0000000700007213 */ /* 0x000fe40000000000 */
[----:B------:R0:W1:Y:S02]  /*00e0*/  F2I.FTZ.U32.TRUNC.NTZ R5, R4 ;  /* 0x0000000400057305 */ /* 0x000064000021f000 */
[----:B0-----:R-:W-:Y:S01]  /*00f0*/  HFMA2 R4, -RZ, RZ, 0, 0 ;  /* 0x00000000ff047431 */ /* 0x001fe200000001ff */
[----:B-1----:R-:W-:-:S05]  /*0100*/  IADD3 R9, PT, PT, RZ, -R5, RZ ;  /* 0x80000005ff097210 */ /* 0x002fca0007ffe0ff */
[----:B------:R-:W-:-:S04]  /*0110*/  IMAD R9, R9, R8, RZ ;  /* 0x0000000809097224 */ /* 0x000fc800078e02ff */
[----:B------:R-:W-:-:S04]  /*0120*/  IMAD.HI.U32 R5, R5, R9, R4 ;  /* 0x0000000905057227 */ /* 0x000fc800078e0004 */
[----:B------:R-:W-:-:S04]  /*0130*/  IMAD.MOV.U32 R9, RZ, RZ, R0 ;  /* 0x000000ffff097224 */ /* 0x000fc800078e0000 */
[----:B------:R-:W-:-:S05]  /*0140*/  IMAD.HI.U32 R0, R5, R9, RZ ;  /* 0x0000000905007227 */ /* 0x000fca00078e00ff */
[----:B------:R-:W-:-:S05]  /*0150*/  IADD3 R3, PT, PT, -R0, RZ, RZ ;  /* 0x000000ff00037210 */ /* 0x000fca0007ffe1ff */
[----:B------:R-:W-:Y:S01]  /*0160*/  IMAD R3, R8, R3, R9 ;  /* 0x0000000308037224 */ /* 0x000fe200078e0209 */
[----:B------:R-:W-:Y:S06]  /*0170*/  @P0 EXIT ;  /* 0x000000000000094d */ /* 0x000fec0003800000 */
[----:B------:R-:W-:Y:S01]  /*0180*/  ISETP.GT.U32.AND P2, PT, R8, R3, PT ;  /* 0x000000030800720c */ /* 0x000fe20003f44070 */
[----:B------:R-:W0:Y:S01]  /*0190*/  LDC.64 R4, c[0x0][0x3a0] ;  /* 0x0000e800ff047b82 */ /* 0x000e220000000a00 */
[----:B------:R-:W1:Y:S11]  /*01a0*/  LDCU.64 UR12, c[0x0][0x358] ;  /* 0x00006b00ff0c77ac */ /* 0x000e760008000a00 */
[----:B------:R-:W-:-:S02]  /*01b0*/  @!P2 IADD3 R3, PT, PT, R3, -R8, RZ ;  /* 0x800000080303a210 */ /* 0x000fc40007ffe0ff */
[----:B------:R-:W-:Y:S02]  /*01c0*/  @!P2 IADD3 R0, PT, PT, R0, 0x1, RZ ;  /* 0x000000010000a810 */ /* 0x000fe40007ffe0ff */
[----:B------:R-:W-:Y:S02]  /*01d0*/  ISETP.GE.U32.AND P0, PT, R3, R8, PT ;  /* 0x000000080300720c */ /* 0x000fe40003f06070 */
[----:B------:R-:W-:Y:S02]  /*01e0*/  LOP3.LUT R3, R7, R10, RZ, 0x3c, !PT ;  /* 0x0000000a07037212 */ /* 0x000fe400078e3cff */
[----:B------:R-:W-:Y:S02]  /*01f0*/  ISETP.NE.AND P2, PT, R10, RZ, PT ;  /* 0x000000ff0a00720c */ /* 0x000fe40003f45270 */
[----:B------:R-:W-:Y:S01]  /*0200*/  ISETP.GE.AND P1, PT, R3, RZ, PT ;  /* 0x000000ff0300720c */ /* 0x000fe20003f26270 */
[----:B0-----:R-:W-:Y:S01]  /*0210*/  IMAD.WIDE R4, R7, 0x4, R4 ;  /* 0x0000000407047825 */ /* 0x001fe200078e0204 */
[----:B------:R-:W-:-:S05]  /*0220*/  MOV R3, RZ ;  /* 0x000000ff00037202 */ /* 0x000fca0000000f00 */
[----:B------:R-:W-:Y:S01]  /*0230*/  @P0 VIADD R0, R0, 0x1 ;  /* 0x0000000100000836 */ /* 0x000fe20000000000 */
[C---:B------:R-:W-:Y:S01]  /*0240*/  ISETP.GE.AND P0, PT, R2.reuse, 0x1, PT ;  /* 0x000000010200780c */ /* 0x040fe20003f06270 */
[----:B-1----:R0:W-:Y:S03]  /*0250*/  STG.E desc[UR12][R4.64], RZ ;  /* 0x000000ff04007986 */ /* 0x0021e6000c10190c */
[----:B------:R-:W-:Y:S01]  /*0260*/  MOV R9, R0 ;  /* 0x0000000000097202 */ /* 0x000fe20000000f00 */
[----:B------:R-:W-:-:S03]  /*0270*/  VIADD R0, R2, 0x1 ;  /* 0x0000000102007836 */ /* 0x000fc60000000000 */
[----:B------:R-:W-:Y:S02]  /*0280*/  @!P1 IADD3 R9, PT, PT, -R9, RZ, RZ ;  /* 0x000000ff09099210 */ /* 0x000fe40007ffe1ff */
[----:B------:R-:W-:-:S03]  /*0290*/  @!P2 LOP3.LUT R9, RZ, R10, RZ, 0x33, !PT ;  /* 0x0000000aff09a212 */ /* 0x000fc600078e33ff */
[----:B0-----:R-:W-:Y:S05]  /*02a0*/  @!P0 BRA `(.L_x_316) ;  /* 0x0000000400d88947 */ /* 0x001fea0003800000 */
[C---:B------:R-:W-:Y:S01]  /*02b0*/  ISETP.GE.U32.AND P0, PT, R2.reuse, 0x8, PT ;  /* 0x000000080200780c */ /* 0x040fe20003f06070 */
[----:B------:R-:W-:Y:S01]  /*02c0*/  HFMA2 R3, -RZ, RZ, 0, 0 ;  /* 0x00000000ff037431 */ /* 0x000fe200000001ff */
[----:B------:R-:W-:Y:S01]  /*02d0*/  LOP3.LUT R20, R2, 0x7, RZ, 0xc0, !PT ;  /* 0x0000000702147812 */ /* 0x000fe200078ec0ff */
[----:B------:R-:W-:Y:S01]  /*02e0*/  IMAD R6, R9, R2, RZ ;  /* 0x0000000209067224 */ /* 0x000fe200078e02ff */
[----:B------:R-:W-:Y:S01]  /*02f0*/  MOV R9, RZ ;  /* 0x000000ff00097202 */ /* 0x000fe20000000f00 */
[----:B------:R-:W-:Y:S01]  /*0300*/  IMAD R8, R7, R0, RZ ;  /* 0x0000000007087224 */ /* 0x000fe200078e02ff */
[----:B------:R-:W-:-:S07]  /*0310*/  ISETP.NE.AND P1, PT, R20, RZ, PT ;  /* 0x000000ff1400720c */ /* 0x000fce0003f25270 */
[----:B------:R-:W-:Y:S06]  /*0320*/  @!P0 BRA `(.L_x_317) ;  /* 0x0000000000d48947 */ /* 0x000fec0003800000 */
[----:B------:R-:W0:Y:S01]  /*0330*/  LDCU.128 UR8, c[0x0][0x390] ;  /* 0x00007200ff0877ac */ /* 0x000e220008000c00 */
[----:B------:R-:W-:Y:S01]  /*0340*/  LOP3.LUT R9, R2, 0x7ffffff8, RZ, 0xc0, !PT ;  /* 0x7ffffff802097812 */ /* 0x000fe200078ec0ff */
[----:B------:R-:W-:Y:S01]  /*0350*/  IMAD.MOV.U32 R17, RZ, RZ, R8 ;  /* 0x000000ffff117224 */ /* 0x000fe200078e0008 */
[----:B------:R-:W-:Y:S02]  /*0360*/  MOV R3, RZ ;  /* 0x000000ff00037202 */ /* 0x000fe40000000f00 */
[----:B------:R-:W-:Y:S02]  /*0370*/  MOV R15, R6 ;  /* 0x00000006000f7202 */ /* 0x000fe40000000f00 */
[----:B------:R-:W-:Y:S01]  /*0380*/  IADD3 R14, PT, PT, -R9, RZ, RZ ;  /* 0x000000ff090e7210 */ /* 0x000fe20007ffe1ff */
[----:B0-----:R-:W-:Y:S02]  /*0390*/  UIADD3 UR6, UP0, UPT, UR8, 0x10, URZ ;  /* 0x0000001008067890 */ /* 0x001fe4000ff1e0ff */
[----:B------:R-:W-:-:S02]  /*03a0*/  UIADD3 UR4, UP1, UPT, UR10, 0x10, URZ ;  /* 0x000000100a047890 */ /* 0x000fc4000ff3e0ff */
[----:B------:R-:W-:Y:S02]  /*03b0*/  UIADD3.X UR7, UPT, UPT, URZ, UR9, URZ, UP0, !UPT ;  /* 0x00000009ff077290 */ /* 0x000fe400087fe4ff */
[----:B------:R-:W-:-:S12]  /*03c0*/  UIADD3.X UR5, UPT, UPT, URZ, UR11, URZ, UP1, !UPT ;  /* 0x0000000bff057290 */ /* 0x000fd80008ffe4ff */
.L_x_318:
[----:B------:R-:W-:Y:S01]  /*03d0*/  MOV R10, UR6 ;  /* 0x00000006000a7c02 */ /* 0x000fe20008000f00 */
[----:B------:R-:W-:Y:S01]  /*03e0*/  IMAD.U32 R11, RZ, RZ, UR7 ;  /* 0x00000007ff0b7e24 */ /* 0x000fe2000f8e00ff */
[----:B------:R-:W-:Y:S02]  /*03f0*/  MOV R12, UR4 ;  /* 0x00000004000c7c02 */ /* 0x000fe40008000f00 */
[----:B------:R-:W-:Y:S01]  /*0400*/  MOV R13, UR5 ;  /* 0x00000005000d7c02 */ /* 0x000fe20008000f00 */
[----:B------:R-:W-:-:S04]  /*0410*/  IMAD.WIDE R10, R15, 0x4, R10 ;  /* 0x000000040f0a7825 */ /* 0x000fc800078e020a */
[----:B------:R-:W-:Y:S01]  /*0420*/  IMAD.WIDE R12, R17, 0x4, R12 ;  /* 0x00000004110c7825 */ /* 0x000fe200078e020c */
[----:B------:R-:W2:Y:S04]  /*0430*/  LDG.E R16, desc[UR12][R10.64+-0x10] ;  /* 0xfffff00c0a107981 */ /* 0x000ea8000c1e1900 */
[----:B------:R-:W2:Y:S02]  /*0440*/  LDG.E R18, desc[UR12][R12.64+-0x10] ;  /* 0xfffff00c0c127981 */ /* 0x000ea4000c1e1900 */
[----:B-12---:R-:W-:-:S05]  /*0450*/  FFMA R3, R16, R18, R3 ;  /* 0x0000001210037223 */ /* 0x006fca0000000003 */
        /* <DEDUP_REMOVED lines=22> */
[----:B------:R-:W2:Y:S01]  /*05c0*/  LDG.E R18, desc[UR12][R12.64+0x8] ;  /* 0x0000080c0c127981 */ /* 0x000ea2000c1e1900 */
[----:B------:R-:W-:Y:S01]  /*05d0*/  IADD3 R14, PT, PT, R14, 0x8, RZ ;  /* 0x000000080e0e7810 */ /* 0x000fe20007ffe0ff */
[----:B--2---:R-:W-:-:S05]  /*05e0*/  FFMA R23, R16, R18, R21 ;  /* 0x0000001210177223 */ /* 0x004fca0000000015 */
[----:B------:R1:W-:Y:S04]  /*05f0*/  STG.E desc[UR12][R4.64], R23 ;  /* 0x0000001704007986 */ /* 0x0003e8000c10190c */
[----:B------:R-:W2:Y:S04]  /*0600*/  LDG.E R16, desc[UR12][R10.64+0xc] ;  /* 0x00000c0c0a107981 */ /* 0x000ea8000c1e1900 */
[----:B0-----:R-:W2:Y:S01]  /*0610*/  LDG.E R3, desc[UR12][R12.64+0xc] ;  /* 0x00000c0c0c037981 */ /* 0x001ea2000c1e1900 */
[----:B------:R-:W-:Y:S01]  /*0620*/  ISETP.NE.AND P0, PT, R14, RZ, PT ;  /* 0x000000ff0e00720c */ /* 0x000fe20003f05270 */
[----:B------:R-:W-:Y:S01]  /*0630*/  VIADD R15, R15, 0x8 ;  /* 0x000000080f0f7836 */ /* 0x000fe20000000000 */
[----:B------:R-:W-:Y:S01]  /*0640*/  IADD3 R17, PT, PT, R17, 0x8, RZ ;  /* 0x0000000811117810 */ /* 0x000fe20007ffe0ff */
[----:B--2---:R-:W-:-:S05]  /*0650*/  FFMA R3, R16, R3, R23 ;  /* 0x0000000310037223 */ /* 0x004fca0000000017 */
[----:B------:R1:W-:Y:S05]  /*0660*/  STG.E desc[UR12][R4.64], R3 ;  /* 0x0000000304007986 */ /* 0x0003ea000c10190c */
[----:B------:R-:W-:Y:S05]  /*0670*/  @P0 BRA `(.L_x_318) ;  /* 0xfffffffc00540947 */ /* 0x000fea000383ffff */
.L_x_317:
[----:B------:R-:W-:Y:S05]  /*0680*/  @!P1 BRA `(.L_x_316) ;  /* 0x0000000000e09947 */ /* 0x000fea0003800000 */
[----:B------:R-:W-:Y:S02]  /*0690*/  ISETP.GE.U32.AND P0, PT, R20, 0x4, PT ;  /* 0x000000041400780c */ /* 0x000fe40003f06070 */
[----:B------:R-:W-:-:S04]  /*06a0*/  LOP3.LUT R16, R2, 0x3, RZ, 0xc0, !PT ;  /* 0x0000000302107812 */ /* 0x000fc800078ec0ff */
[----:B------:R-:W-:-:S07]  /*06b0*/  ISETP.NE.AND P1, PT, R16, RZ, PT ;  /* 0x000000ff1000720c */ /* 0x000fce0003f25270 */
[----:B------:R-:W-:Y:S06]  /*06c0*/  @!P0 BRA `(.L_x_319) ;  /* 0x00000000005c8947 */ /* 0x000fec0003800000 */
[----:B------:R-:W0:Y:S01]  /*06d0*/  LDC.64 R10, c[0x0][0x390] ;  /* 0x0000e400ff0a7b82 */ /* 0x000e220000000a00 */
[-C--:B------:R-:W-:Y:S02]  /*06e0*/  IADD3 R15, PT, PT, R6, R9.reuse, RZ ;  /* 0x00000009060f7210 */ /* 0x080fe40007ffe0ff */
[----:B------:R-:W-:-:S05]  /*06f0*/  IADD3 R17, PT, PT, R8, R9, RZ ;  /* 0x0000000908117210 */ /* 0x000fca0007ffe0ff */
[----:B------:R-:W2:Y:S01]  /*0700*/  LDC.64 R12, c[0x0][0x398] ;  /* 0x0000e600ff0c7b82 */ /* 0x000ea20000000a00 */
[----:B0-----:R-:W-:-:S05]  /*0710*/  IMAD.WIDE R10, R15, 0x4, R10 ;  /* 0x000000040f0a7825 */ /* 0x001fca00078e020a */
[----:B------:R-:W3:Y:S01]  /*0720*/  LDG.E R14, desc[UR12][R10.64] ;  /* 0x0000000c0a0e7981 */ /* 0x000ee2000c1e1900 */
[----:B--2---:R-:W-:-:S05]  /*0730*/  IMAD.WIDE R12, R17, 0x4, R12 ;  /* 0x00000004110c7825 */ /* 0x004fca00078e020c */
        /* <DEDUP_REMOVED lines=15> */
[----:B------:R0:W-:Y:S02]  /*0830*/  STG.E desc[UR12][R4.64], R3 ;  /* 0x0000000304007986 */ /* 0x0001e4000c10190c */
.L_x_319:
[----:B------:R-:W-:Y:S05]  /*0840*/  @!P1 BRA `(.L_x_316) ;  /* 0x0000000000709947 */ /* 0x000fea0003800000 */
[----:B0-----:R-:W0:Y:S01]  /*0850*/  LDC.64 R14, c[0x0][0x390] ;  /* 0x0000e400ff0e7b82 */ /* 0x001e220000000a00 */
[----:B------:R-:W-:-:S07]  /*0860*/  ISETP.NE.AND P0, PT, R16, 0x1, PT ;  /* 0x000000011000780c */ /* 0x000fce0003f05270 */
[----:B------:R-:W2:Y:S06]  /*0870*/  LDC.64 R10, c[0x0][0x398] ;  /* 0x0000e600ff0a7b82 */ /* 0x000eac0000000a00 */
[----:B------:R-:W-:Y:S01]  /*0880*/  @P0 IADD3 R17, PT, PT, R8, R9, RZ ;  /* 0x0000000908110210 */ /* 0x000fe20007ffe0ff */
[----:B------:R-:W-:-:S04]  /*0890*/  @P0 IMAD.IADD R13, R6, 0x1, R9 ;  /* 0x00000001060d0824 */ /* 0x000fc800078e0209 */
[----:B0-----:R-:W-:Y:S01]  /*08a0*/  @P0 IMAD.WIDE R14, R13, 0x4, R14 ;  /* 0x000000040d0e0825 */ /* 0x001fe200078e020e */
[----:B-1----:R-:W-:Y:S01]  /*08b0*/  LOP3.LUT R21, R2, 0x1, RZ, 0xc0, !PT ;  /* 0x0000000102157812 */ /* 0x002fe200078ec0ff */
[----:B------:R-:W0:Y:S02]  /*08c0*/  LDC.64 R12, c[0x0][0x390] ;  /* 0x0000e400ff0c7b82 */ /* 0x000e240000000a00 */
[----:B--2---:R-:W-:Y:S02]  /*08d0*/  @P0 IMAD.WIDE R16, R17, 0x4, R10 ;  /* 0x0000000411100825 */ /* 0x004fe400078e020a */
[----:B------:R-:W2:Y:S04]  /*08e0*/  @P0 LDG.E R10, desc[UR12][R14.64] ;  /* 0x0000000c0e0a0981 */ /* 0x000ea8000c1e1900 */
[----:B------:R-:W2:Y:S01]  /*08f0*/  @P0 LDG.E R11, desc[UR12][R16.64] ;  /* 0x0000000c100b0981 */ /* 0x000ea2000c1e1900 */
[----:B------:R-:W-:-:S02]  /*0900*/  ISETP.NE.U32.AND P1, PT, R21, 0x1, PT ;  /* 0x000000011500780c */ /* 0x000fc40003f25070 */
[----:B------:R-:W-:Y:S01]  /*0910*/  @P0 IADD3 R9, PT, PT, R9, 0x2, RZ ;  /* 0x0000000209090810 */ /* 0x000fe20007ffe0ff */
[----:B--2---:R-:W-:Y:S02]  /*0920*/  @P0 FFMA R19, R10, R11, R3 ;  /* 0x0000000b0a130223 */ /* 0x004fe40000000003 */
[----:B------:R-:W1:Y:S03]  /*0930*/  LDC.64 R10, c[0x0][0x398] ;  /* 0x0000e600ff0a7b82 */ /* 0x000e660000000a00 */
[----:B------:R-:W-:Y:S04]  /*0940*/  @P0 STG.E desc[UR12][R4.64], R19 ;  /* 0x0000001304000986 */ /* 0x000fe8000c10190c */
[----:B------:R-:W2:Y:S04]  /*0950*/  @P0 LDG.E R18, desc[UR12][R14.64+0x4] ;  /* 0x0000040c0e120981 */ /* 0x000ea8000c1e1900 */
[----:B------:R-:W2:Y:S01]  /*0960*/  @P0 LDG.E R20, desc[UR12][R16.64+0x4] ;  /* 0x0000040c10140981 */ /* 0x000ea2000c1e1900 */
[----:B------:R-:W-:-:S02]  /*0970*/  @!P1 IADD3 R21, PT, PT, R6, R9, RZ ;  /* 0x0000000906159210 */ /* 0x000fc40007ffe0ff */
[----:B------:R-:W-:-:S03]  /*0980*/  @!P1 IADD3 R9, PT, PT, R8, R9, RZ ;  /* 0x0000000908099210 */ /* 0x000fc60007ffe0ff */
[----:B0-----:R-:W-:-:S04]  /*0990*/  @!P1 IMAD.WIDE R12, R21, 0x4, R12 ;  /* 0x00000004150c9825 */ /* 0x001fc800078e020c */
[----:B-1----:R-:W-:-:S04]  /*09a0*/  @!P1 IMAD.WIDE R10, R9, 0x4, R10 ;  /* 0x00000004090a9825 */ /* 0x002fc800078e020a */
[----:B--2---:R-:W-:-:S05]  /*09b0*/  @P0 FFMA R3, R18, R20, R19 ;  /* 0x0000001412030223 */ /* 0x004fca0000000013 */
[----:B------:R0:W-:Y:S04]  /*09c0*/  @P0 STG.E desc[UR12][R4.64], R3 ;  /* 0x0000000304000986 */ /* 0x0001e8000c10190c */
[----:B------:R-:W0:Y:S04]  /*09d0*/  @!P1 LDG.E R12, desc[UR12][R12.64] ;  /* 0x0000000c0c0c9981 */ /* 0x000e28000c1e1900 */
[----:B------:R-:W0:Y:S02]  /*09e0*/  @!P1 LDG.E R10, desc[UR12][R10.64] ;  /* 0x0000000c0a0a9981 */ /* 0x000e24000c1e1900 */
[----:B0-----:R-:W-:-:S05]  /*09f0*/  @!P1 FFMA R3, R12, R10, R3 ;  /* 0x0000000a0c039223 */ /* 0x001fca0000000003 */
[----:B------:R2:W-:Y:S02]  /*0a00*/  @!P1 STG.E desc[UR12][R4.64], R3 ;  /* 0x0000000304009986 */ /* 0x0005e4000c10190c */
.L_x_316:
[----:B------:R-:W3:Y:S01]  /*0a10*/  LDC.64 R8, c[0x0][0x398] ;  /* 0x0000e600ff087b82 */ /* 0x000ee20000000a00 */
[----:B------:R-:W-:-:S04]  /*0a20*/  IMAD R7, R7, R0, R2 ;  /* 0x0000000007077224 */ /* 0x000fc800078e0202 */
[----:B---3--:R-:W-:-:S05]  /*0a30*/  IMAD.WIDE R6, R7, 0x4, R8 ;  /* 0x0000000407067825 */ /* 0x008fca00078e0208 */
[----:B------:R3:W4:Y:S01]  /*0a40*/  LDG.E R9, desc[UR12][R6.64] ;  /* 0x0000000c06097981 */ /* 0x000722000c1e1900 */
[----:B------:R-:W-:Y:S01]  /*0a50*/  IMAD.MOV.U32 R11, RZ, RZ, R3 ;  /* 0x000000ffff0b7224 */ /* 0x000fe200078e0003 */
[----:B012---:R-:W-:-:S04]  /*0a60*/  MOV R3, 0x3e055027 ;  /* 0x3e05502700037802 */ /* 0x007fc80000000f00 */
        /* <DEDUP_REMOVED lines=15> */
[C---:B---3--:R-:W-:Y:S01]  /*0b60*/  FFMA R7, R8.reuse, R3, -0.5 ;  /* 0xbf00000008077423 */ /* 0x048fe20000000003 */
        /* <DEDUP_REMOVED lines=9> */
[----:B----4-:R-:W-:-:S05]  /*0c00*/  FADD R9, R0, R9 ;  /* 0x0000000900097221 */ /* 0x010fca0000000000 */
[----:B------:R-:W-:Y:S01]  /*0c10*/  STG.E desc[UR12][R4.64], R9 ;  /* 0x0000000904007986 */ /* 0x000fe2000c10190c */
[----:B------:R-:W-:Y:S05]  /*0c20*/  EXIT ;  /* 0x000000000000794d */ /* 0x000fea0003800000 */
.L_x_320:
        /* <DEDUP_REMOVED lines=13> */
.L_x_439:


//--------------------- .text._Z25felsensteinhelper16pairediiiiiiiiiPKiS0_PKfS2_S2_Pf --------------------------
	.section	.text._Z25felsensteinhelper16pairediiiiiiiiiPKiS0_PKfS2_S2_Pf,"ax",@progbits
	.align	128
        .global         _Z25felsensteinhelper16pairediiiiiiiiiPKiS0_PKfS2_S2_Pf
        .type           _Z25felsensteinhelper16pairediiiiiiiiiPKiS0_PKfS2_S2_Pf,@function
        .size           _Z25felsensteinhelper16pairediiiiiiiiiPKiS0_PKfS2_S2_Pf,(.L_x_431 - _Z25felsensteinhelper16pairediiiiiiiiiPKiS0_PKfS2_S2_Pf)
        .other          _Z25felsensteinhelper16pairediiiiiiiiiPKiS0_PKfS2_S2_Pf,@"STO_CUDA_ENTRY STV_DEFAULT"
_Z25felsensteinhelper16pairediiiiiiiiiPKiS0_PKfS2_S2_Pf:
.text._Z25felsensteinhelper16pairediiiiiiiiiPKiS0_PKfS2_S2_Pf:
[----:B------:R-:W-:Y:S08]  /*0000*/  LDC R1, c[0x0][0x37c] ;  /* 0x0000df00ff017b82 */ /* 0x000ff00000000800 */
[----:B------:R-:W0:Y:S01]  /*0010*/  LDC R11, c[0x0][0x388] ;  /* 0x0000e200ff0b7b82 */ /* 0x000e220000000800 */
[----:B------:R-:W1:Y:S01]  /*0020*/  S2R R3, SR_TID.X ;  /* 0x0000000000037919 */ /* 0x000e620000002100 */
[----:B------:R-:W2:Y:S01]  /*0030*/  LDCU.64 UR4, c[0x0][0x358] ;  /* 0x00006b00ff0477ac */ /* 0x000ea20008000a00 */
[----:B------:R-:W3:Y:S05]  /*0040*/  LDCU UR10, c[0x0][0x384] ;  /* 0x00007080ff0a77ac */ /* 0x000eea0008000800 */
[----:B------:R-:W1:Y:S01]  /*0050*/  S2UR UR6, SR_CTAID.X ;  /* 0x00000000000679c3 */ /* 0x000e620000002500 */
[----:B------:R-:W4:Y:S01]  /*0060*/  LDCU UR7, c[0x0][0x38c] ;  /* 0x00007180ff0777ac */ /* 0x000f220008000800 */
[----:B------:R-:W5:Y:S06]  /*0070*/  LDCU.64 UR8, c[0x0][0x390] ;  /* 0x00007200ff0877ac */ /* 0x000f6c0008000a00 */
[----:B------:R-:W1:Y:S01]  /*0080*/  LDC R0, c[0x0][0x360] ;  /* 0x0000d800ff007b82 */ /* 0x000e620000000800 */
[----:B0-----:R-:W-:-:S04]  /*0090*/  IABS R7, R11 ;  /* 0x0000000b00077213 */ /* 0x001fc80000000000 */
[----:B------:R-:W0:Y:S01]  /*00a0*/  I2F.RP R2, R7 ;  /* 0x0000000700027306 */ /* 0x000e220000209400 */
[----:B-1----:R-:W-:-:S07]  /*00b0*/  IMAD R0, R0, UR6, R3 ;  /* 0x0000000600007c24 */ /* 0x002fce000f8e0203 */
[----:B0-----:R-:W0:Y:S02]  /*00c0*/  MUFU.RCP R2, R2 ;  /* 0x0000000200027308 */ /* 0x001e240000001000 */
[----:B0-----:R-:W-:-:S06]  /*00d0*/  IADD3 R4, PT, PT, R2, 0xffffffe, RZ ;  /* 0x0ffffffe02047810 */ /* 0x001fcc0007ffe0ff */
[----:B------:R0:W1:Y:S02]  /*00e0*/  F2I.FTZ.U32.TRUNC.NTZ R5, R4 ;  /* 0x0000000400057305 */ /* 0x000064000021f000 */
[----:B0-----:R-:W-:Y:S01]  /*00f0*/  HFMA2 R4, -RZ, RZ, 0, 0 ;  /* 0x00000000ff047431 */ /* 0x001fe200000001ff */
[----:B-1----:R-:W-:-:S05]  /*0100*/  IADD3 R6, PT, PT, RZ, -R5, RZ ;  /* 0x80000005ff067210 */ /* 0x002fca0007ffe0ff */
[----:B------:R-:W-:Y:S01]  /*0110*/  IMAD R9, R6, R7, RZ ;  /* 0x0000000706097224 */ /* 0x000fe200078e02ff */
[----:B------:R-:W-:-:S03]  /*0120*/  IABS R6, R0 ;  /* 0x0000000000067213 */ /* 0x000fc60000000000 */
[----:B------:R-:W-:-:S06]  /*0130*/  IMAD.HI.U32 R5, R5, R9, R4 ;  /* 0x0000000905057227 */ /* 0x000fcc00078e0004 */
[----:B------:R-:W-:-:S05]  /*0140*/  IMAD.HI.U32 R2, R5, R6, RZ ;  /* 0x0000000605027227 */ /* 0x000fca00078e00ff */
[----:B------:R-:W-:-:S05]  /*0150*/  IADD3 R5, PT, PT, -R2, RZ, RZ ;  /* 0x000000ff02057210 */ /* 0x000fca0007ffe1ff */
[----:B------:R-:W-:-:S05]  /*0160*/  IMAD R4, R7, R5, R6 ;  /* 0x0000000507047224 */ /* 0x000fca00078e0206 */
[----:B------:R-:W-:-:S13]  /*0170*/  ISETP.GT.U32.AND P2, PT, R7, R4, PT ;  /* 0x000000040700720c */ /* 0x000fda0003f44070 */
[-C--:B------:R-:W-:Y:S02]  /*0180*/  @!P2 IADD3 R4, PT, PT, R4, -R7.reuse, RZ ;  /* 0x800000070404a210 */ /* 0x080fe40007ffe0ff */
[----:B------:R-:W-:Y:S02]  /*0190*/  @!P2 IADD3 R2, PT, PT, R2, 0x1, RZ ;  /* 0x000000010202a810 */ /* 0x000fe40007ffe0ff */
[----:B------:R-:W-:Y:S02]  /*01a0*/  ISETP.GE.U32.AND P0, PT, R4, R7, PT ;  /* 0x000000070400720c */ /* 0x000fe40003f06070 */
[----:B------:R-:W-:Y:S01]  /*01b0*/  LOP3.LUT R4, R0, R11, RZ, 0x3c, !PT ;  /* 0x0000000b00047212 */ /* 0x000fe200078e3cff */
[----:B------:R-:W0:Y:S01]  /*01c0*/  LDC.64 R6, c[0x0][0x3b0] ;  /* 0x0000ec00ff067b82 */ /* 0x000e220000000a00 */
[----:B------:R-:W-:Y:S02]  /*01d0*/  ISETP.NE.AND P2, PT, R11, RZ, PT ;  /* 0x000000ff0b00720c */ /* 0x000fe40003f45270 */
[----:B------:R-:W-:-:S05]  /*01e0*/  ISETP.GE.AND P1, PT, R4, RZ, PT ;  /* 0x000000ff0400720c */ /* 0x000fca0003f26270 */
[----:B------:R-:W1:Y:S02]  /*01f0*/  LDC.64 R4, c[0x0][0x3a8] ;  /* 0x0000ea00ff047b82 */ /* 0x000e640000000a00 */
[----:B------:R-:W-:-:S06]  /*0200*/  @P0 IADD3 R2, PT, PT, R2, 0x1, RZ ;  /* 0x0000000102020810 */ /* 0x000fcc0007ffe0ff */
[----:B------:R-:W-:Y:S02]  /*0210*/  @!P1 IADD3 R2, PT, PT, -R2, RZ, RZ ;  /* 0x000000ff02029210 */ /* 0x000fe40007ffe1ff */
[----:B------:R-:W-:-:S04]  /*0220*/  @!P2 LOP3.LUT R2, RZ, R11, RZ, 0x33, !PT ;  /* 0x0000000bff02a212 */ /* 0x000fc800078e33ff */
[----:B------:R-:W-:-:S05]  /*0230*/  IADD3 R9, PT, PT, -R2, RZ, RZ ;  /* 0x000000ff02097210 */ /* 0x000fca0007ffe1ff */
[----:B------:R-:W-:-:S04]  /*0240*/  IMAD R9, R11, R9, R0 ;  /* 0x000000090b097224 */ /* 0x000fc800078e0200 */
[----:B0-----:R-:W-:-:S04]  /*0250*/  IMAD.WIDE R6, R9, 0x4, R6 ;  /* 0x0000000409067825 */ /* 0x001fc800078e0206 */
[----:B-1----:R-:W-:Y:S02]  /*0260*/  IMAD.WIDE R4, R9, 0x4, R4 ;  /* 0x0000000409047825 */ /* 0x002fe400078e0204 */
[----:B--2---:R-:W5:Y:S04]  /*0270*/  LDG.E R7, desc[UR4][R6.64] ;  /* 0x0000000406077981 */ /* 0x004f68000c1e1900 */
[----:B------:R-:W4:Y:S01]  /*0280*/  LDG.E R5, desc[UR4][R4.64] ;  /* 0x0000000404057981 */ /* 0x000f22000c1e1900 */
[----:B---3--:R-:W-:-:S05]  /*0290*/  IMAD R9, R11, UR10, RZ ;  /* 0x0000000a0b097c24 */ /* 0x008fca000f8e02ff */
[----:B------:R-:W-:Y:S02]  /*02a0*/  ISETP.GE.AND P0, PT, R0, R9, PT ;  /* 0x000000090000720c */ /* 0x000fe40003f06270 */
[----:B------:R-:W0:Y:S01]  /*02b0*/  LDC R9, c[0x0][0x39c] ;  /* 0x0000e700ff097b82 */ /* 0x000e220000000800 */
[----:B----4-:R-:W-:-:S07]  /*02c0*/  IMAD R0, R2, UR7, R5 ;  /* 0x0000000702007c24 */ /* 0x010fce000f8e0205 */
[----:B------:R-:W1:Y:S01]  /*02d0*/  LDC R5, c[0x0][0x3a0] ;  /* 0x0000e800ff057b82 */ /* 0x000e620000000800 */
[C---:B-----5:R-:W-:Y:S02]  /*02e0*/  IMAD R8, R2.reuse, UR8, R7 ;  /* 0x0000000802087c24 */ /* 0x060fe4000f8e0207 */
[----:B------:R-:W-:Y:S01]  /*02f0*/  IMAD R2, R2, UR9, RZ ;  /* 0x0000000902027c24 */ /* 0x000fe2000f8e02ff */
[----:B0-----:R-:W-:Y:S06]  /*0300*/  @P0 EXIT ;  /* 0x000000000000094d */ /* 0x001fec0003800000 */
[----:B------:R-:W0:Y:S01]  /*0310*/  LDC.64 R22, c[0x0][0x3b8] ;  /* 0x0000ee00ff167b82 */ /* 0x000e220000000a00 */
[----:B------:R-:W-:Y:S02]  /*0320*/  SHF.L.U32 R2, R2, 0x8, RZ ;  /* 0x0000000802027819 */ /* 0x000fe400000006ff */
[----:B------:R-:W-:Y:S02]  /*0330*/  LEA R7, R0, R0, 0x4 ;  /* 0x0000000000077211 */ /* 0x000fe400078e20ff */
[-C--:B------:R-:W-:Y:S02]  /*0340*/  LEA R9, R9, R2.reuse, 0x8 ;  /* 0x0000000209097211 */ /* 0x080fe400078e40ff */
[----:B-1----:R-:W-:Y:S01]  /*0350*/  LEA R11, R5, R2, 0x8 ;  /* 0x00000002050b7211 */ /* 0x002fe200078e40ff */
[----:B------:R-:W1:Y:S01]  /*0360*/  LDC.64 R18, c[0x0][0x3c0] ;  /* 0x0000f000ff127b82 */ /* 0x000e620000000a00 */
[----:B------:R-:W-:-:S07]  /*0370*/  LEA R5, R8, R8, 0x4 ;  /* 0x0000000808057211 */ /* 0x000fce00078e20ff */
        /* <DEDUP_REMOVED lines=8> */
[----:B------:R-:W5:Y:S04]  /*0400*/  LDG.E R4, desc[UR4][R18.64+0x4] ;  /* 0x0000040412047981 */ /* 0x000f68000c1e1900 */
[----:B------:R-:W3:Y:S04]  /*0410*/  LDG.E R5, desc[UR4][R18.64] ;  /* 0x0000000412057981 */ /* 0x000ee8000c1e1900 */
        /* <DEDUP_REMOVED lines=12> */
[----:B---3--:R-:W-:-:S03]  /*04e0*/  FFMA R0, R0, R5, RZ ;  /* 0x0000000500007223 */ /* 0x008fc600000000ff */
[----:B------:R-:W3:Y:S01]  /*04f0*/  LDG.E R5, desc[UR4][R20.64+0x8] ;  /* 0x0000080414057981 */ /* 0x000ee2000c1e1900 */
[----:B----4-:R-:W-:Y:S01]  /*0500*/  FFMA R2, R2, R7, RZ ;  /* 0x0000000702027223 */ /* 0x010fe200000000ff */
[----:B-----5:R-:W-:Y:S02]  /*0510*/  FFMA R0, R9, R4, R0 ;  /* 0x0000000409007223 */ /* 0x020fe40000000000 */
[----:B------:R-:W4:Y:S04]  /*0520*/  LDG.E R7, desc[UR4][R22.64+0x8] ;  /* 0x0000080416077981 */ /* 0x000f28000c1e1900 */
[----:B------:R-:W3:Y:S01]  /*0530*/  LDG.E R4, desc[UR4][R18.64+0x8] ;  /* 0x0000080412047981 */ /* 0x000ee2000c1e1900 */
[----:B--2---:R-:W-:-:S03]  /*0540*/  FFMA R2, R11, R6, R2 ;  /* 0x000000060b027223 */ /* 0x004fc60000000002 */
[----:B------:R-:W4:Y:S04]  /*0550*/  LDG.E R6, desc[UR4][R16.64+0x8] ;  /* 0x0000080410067981 */ /* 0x000f28000c1e1900 */
[----:B------:R-:W2:Y:S04]  /*0560*/  LDG.E R11, desc[UR4][R22.64+0xc] ;  /* 0x00000c04160b7981 */ /* 0x000ea8000c1e1900 */
[----:B------:R-:W5:Y:S01]  /*0570*/  LDG.E R9, desc[UR4][R20.64+0xc] ;  /* 0x00000c0414097981 */ /* 0x000f62000c1e1900 */
[----:B---3--:R-:W-:-:S03]  /*0580*/  FFMA R0, R5, R4, R0 ;  /* 0x0000000405007223 */ /* 0x008fc60000000000 */
[----:B------:R-:W3:Y:S04]  /*0590*/  LDG.E R5, desc[UR4][R22.64+0x14] ;  /* 0x0000140416057981 */ /* 0x000ee8000c1e1900 */
[----:B------:R-:W3:Y:S01]  /*05a0*/  LDG.E R4, desc[UR4][R16.64+0x14] ;  /* 0x0000140410047981 */ /* 0x000ee2000c1e1900 */
[----:B----4-:R-:W-:-:S03]  /*05b0*/  FFMA R2, R7, R6, R2 ;  /* 0x0000000607027223 */ /* 0x010fc60000000002 */
[----:B------:R-:W4:Y:S01]  /*05c0*/  LDG.E R7, desc[UR4][R20.64+0x18] ;  /* 0x0000180414077981 */ /* 0x000f22000c1e1900 */
[----:B--2---:R-:W-:-:S03]  /*05d0*/  FFMA R2, R11, R10, R2 ;  /* 0x0000000a0b027223 */ /* 0x004fc60000000002 */
[----:B------:R-:W4:Y:S04]  /*05e0*/  LDG.E R6, desc[UR4][R18.64+0x18] ;  /* 0x0000180412067981 */ /* 0x000f28000c1e1900 */
[----:B------:R-:W2:Y:S04]  /*05f0*/  LDG.E R11, desc[UR4][R20.64+0x1c] ;  /* 0x00001c04140b7981 */ /* 0x000ea8000c1e1900 */
[----:B------:R-:W2:Y:S01]  /*0600*/  LDG.E R10, desc[UR4][R18.64+0x1c] ;  /* 0x00001c04120a7981 */ /* 0x000ea2000c1e1900 */
[----:B-----5:R-:W-:Y:S01]  /*0610*/  FFMA R0, R9, R8, R0 ;  /* 0x0000000809007223 */ /* 0x020fe20000000000 */
[----:B------:R-:W-:-:S02]  /*0620*/  FFMA R2, R15, R14, R2 ;  /* 0x0000000e0f027223 */ /* 0x000fc40000000002 */
[----:B------:R-:W5:Y:S01]  /*0630*/  LDG.E R9, desc[UR4][R22.64+0x18] ;  /* 0x0000180416097981 */ /* 0x000f62000c1e1900 */
[----:B------:R-:W-:-:S03]  /*0640*/  FFMA R0, R13, R12, R0 ;  /* 0x0000000c0d007223 */ /* 0x000fc60000000000 */
[----:B------:R-:W5:Y:S04]  /*0650*/  LDG.E R8, desc[UR4][R16.64+0x18] ;  /* 0x0000180410087981 */ /* 0x000f68000c1e1900 */
[----:B------:R-:W5:Y:S04]  /*0660*/  LDG.E R15, desc[UR4][R20.64+0x20] ;  /* 0x00002004140f7981 */ /* 0x000f68000c1e1900 */
[----:B------:R-:W5:Y:S01]  /*0670*/  LDG.E R14, desc[UR4][R18.64+0x20] ;  /* 0x00002004120e7981 */ /* 0x000f62000c1e1900 */
[----:B------:R-:W-:-:S03]  /*0680*/  FFMA R0, R25, R24, R0 ;  /* 0x0000001819007223 */ /* 0x000fc60000000000 */
[----:B------:R-:W5:Y:S04]  /*0690*/  LDG.E R13, desc[UR4][R22.64+0x1c] ;  /* 0x00001c04160d7981 */ /* 0x000f68000c1e1900 */
[----:B------:R-:W5:Y:S04]  /*06a0*/  LDG.E R12, desc[UR4][R16.64+0x1c] ;  /* 0x00001c04100c7981 */ /* 0x000f68000c1e1900 */
[----:B------:R-:W5:Y:S04]  /*06b0*/  LDG.E R25, desc[UR4][R22.64+0x20] ;  /* 0x0000200416197981 */ /* 0x000f68000c1e1900 */
[----:B------:R-:W5:Y:S01]  /*06c0*/  LDG.E R24, desc[UR4][R16.64+0x20] ;  /* 0x0000200410187981 */ /* 0x000f62000c1e1900 */
[----:B---3--:R-:W-:-:S03]  /*06d0*/  FFMA R2, R5, R4, R2 ;  /* 0x0000000405027223 */ /* 0x008fc60000000002 */
[----:B------:R-:W3:Y:S04]  /*06e0*/  LDG.E R5, desc[UR4][R20.64+0x24] ;  /* 0x0000240414057981 */ /* 0x000ee8000c1e1900 */
[----:B------:R-:W3:Y:S01]  /*06f0*/  LDG.E R4, desc[UR4][R18.64+0x24] ;  /* 0x0000240412047981 */ /* 0x000ee2000c1e1900 */
[----:B----4-:R-:W-:-:S03]  /*0700*/  FFMA R0, R7, R6, R0 ;  /* 0x0000000607007223 */ /* 0x010fc60000000000 */
[----:B------:R-:W4:Y:S04]  /*0710*/  LDG.E R7, desc[UR4][R22.64+0x24] ;  /* 0x0000240416077981 */ /* 0x000f28000c1e1900 */
[----:B------:R-:W4:Y:S01]  /*0720*/  LDG.E R6, desc[UR4][R16.64+0x24] ;  /* 0x0000240410067981 */ /* 0x000f22000c1e1900 */
[----:B--2---:R-:W-:-:S03]  /*0730*/  FFMA R0, R11, R10, R0 ;  /* 0x0000000a0b007223 */ /* 0x004fc60000000000 */
[----:B------:R-:W2:Y:S04]  /*0740*/  LDG.E R11, desc[UR4][R22.64+0x28] ;  /* 0x00002804160b7981 */ /* 0x000ea8000c1e1900 */
[----:B------:R-:W2:Y:S01]  /*0750*/  LDG.E R10, desc[UR4][R16.64+0x28] ;  /* 0x00002804100a7981 */ /* 0x000ea2000c1e1900 */
[----:B-----5:R-:W-:-:S03]  /*0760*/  FFMA R2, R9, R8, R2 ;  /* 0x0000000809027223 */ /* 0x020fc60000000002 */
[----:B------:R-:W5:Y:S04]  /*0770*/  LDG.E R9, desc[UR4][R20.64+0x28] ;  /* 0x0000280414097981 */ /* 0x000f68000c1e1900 */
[----:B------:R-:W5:Y:S01]  /*0780*/  LDG.E R8, desc[UR4][R18.64+0x28] ;  /* 0x0000280412087981 */ /* 0x000f62000c1e1900 */
[----:B------:R-:W-:-:S03]  /*0790*/  FFMA R0, R15, R14, R0 ;  /* 0x0000000e0f007223 */ /* 0x000fc60000000000 */
        /* <DEDUP_REMOVED lines=18> */
[----:B------:R-:W4:Y:S04]  /*08c0*/  LDG.E R9, desc[UR4][R22.64+0x34] ;  /* 0x0000340416097981 */ /* 0x000f28000c1e1900 */
[----:B------:R-:W2:Y:S01]  /*08d0*/  LDG.E R8, desc[UR4][R18.64+0x38] ;  /* 0x0000380412087981 */ /* 0x000ea2000c1e1900 */
[----:B------:R-:W-:-:S03]  /*08e0*/  FFMA R15, R15, R14, R2 ;  /* 0x0000000e0f0f7223 */ /* 0x000fc60000000002 */
[----:B------:R-:W5:Y:S01]  /*08f0*/  LDG.E R2, desc[UR4][R18.64+0x34] ;  /* 0x0000340412027981 */ /* 0x000f62000c1e1900 */
[----:B------:R-:W-:-:S03]  /*0900*/  FFMA R4, R13, R12, R4 ;  /* 0x0000000c0d047223 */ /* 0x000fc60000000004 */
[----:B------:R-:W2:Y:S04]  /*0910*/  LDG.E R13, desc[UR4][R22.64+0x38] ;  /* 0x00003804160d7981 */ /* 0x000ea8000c1e1900 */
[----:B------:R-:W2:Y:S01]  /*0920*/  LDG.E R12, desc[UR4][R18.64+0x3c] ;  /* 0x00003c04120c7981 */ /* 0x000ea2000c1e1900 */
[----:B------:R-:W-:-:S03]  /*0930*/  FFMA R4, R25, R24, R4 ;  /* 0x0000001819047223 */ /* 0x000fc60000000004 */
[----:B------:R-:W2:Y:S04]  /*0940*/  LDG.E R25, desc[UR4][R20.64+0x3c] ;  /* 0x00003c0414197981 */ /* 0x000ea8000c1e1900 */
[----:B------:R-:W2:Y:S01]  /*0950*/  LDG.E R24, desc[UR4][R16.64+0x3c] ;  /* 0x00003c0410187981 */ /* 0x000ea2000c1e1900 */
[----:B------:R-:W0:Y:S02]  /*0960*/  LDC R26, c[0x0][0x360] ;  /* 0x0000d800ff1a7b82 */ /* 0x000e240000000800 */
[----:B0-----:R-:W-:-:S05]  /*0970*/  IMAD R3, R26, UR6, R3 ;  /* 0x000000061a037c24 */ /* 0x001fca000f8e0203 */
[----:B------:R-:W-:Y:S01]  /*0980*/  LEA R3, R3, R3, 0x4 ;  /* 0x0000000303037211 */ /* 0x000fe200078e20ff */
[----:B---3--:R-:W-:Y:S02]  /*0990*/  FFMA R0, R0, R5, R15 ;  /* 0x0000000500007223 */ /* 0x008fe4000000000f */
[----:B------:R-:W0:Y:S02]  /*09a0*/  LDC.64 R14, c[0x0][0x3d0] ;  /* 0x0000f400ff0e7b82 */ /* 0x000e240000000a00 */
[----:B----4-:R-:W-:Y:S01]  /*09b0*/  FFMA R0, R9, R6, R0 ;  /* 0x0000000609007223 */ /* 0x010fe20000000000 */
[----:B-----5:R-:W-:-:S04]  /*09c0*/  FFMA R2, R7, R2, R4 ;  /* 0x0000000207027223 */ /* 0x020fc80000000004 */
[----:B--2---:R-:W-:Y:S01]  /*09d0*/  FFMA R2, R11, R8, R2 ;  /* 0x000000080b027223 */ /* 0x004fe20000000002 */
[----:B------:R-:W-:Y:S01]  /*09e0*/  FFMA R0, R13, R10, R0 ;  /* 0x0000000a0d007223 */ /* 0x000fe20000000000 */
[----:B0-----:R-:W-:-:S04]  /*09f0*/  IMAD.WIDE R14, R3, 0x4, R14 ;  /* 0x00000004030e7825 */ /* 0x001fc800078e020e */
[----:B------:R-:W-:Y:S01]  /*0a00*/  FFMA R2, R25, R12, R2 ;  /* 0x0000000c19027223 */ /* 0x000fe20000000002 */
[----:B------:R-:W-:-:S04]  /*0a10*/  FFMA R27, R27, R24, R0 ;  /* 0x000000181b1b7223 */ /* 0x000fc80000000000 */
[----:B------:R-:W-:-:S05]  /*0a20*/  FMUL R0, R2, R27 ;  /* 0x0000001b02007220 */ /* 0x000fca0000400000 */
[----:B------:R0:W-:Y:S04]  /*0a30*/  STG.E desc[UR4][R14.64], R0 ;  /* 0x000000000e007986 */ /* 0x0001e8000c101904 */
[----:B------:R-:W2:Y:S04]  /*0a40*/  LDG.E R2, desc[UR4][R20.64+0x40] ;  /* 0x0000400414027981 */ /* 0x000ea8000c1e1900 */
[----:B------:R-:W2:Y:S04]  /*0a50*/  LDG.E R5, desc[UR4][R18.64] ;  /* 0x0000000412057981 */ /* 0x000ea8000c1e1900 */
[----:B------:R-:W3:Y:S04]  /*0a60*/  LDG.E R3, desc[UR4][R22.64+0x40] ;  /* 0x0000400416037981 */ /* 0x000ee8000c1e1900 */
[----:B------:R-:W3:Y:S04]  /*0a70*/  LDG.E R4, desc[UR4][R16.64] ;  /* 0x0000000410047981 */ /* 0x000ee8000c1e1900 */
[----:B------:R-:W4:Y:S04]  /*0a80*/  LDG.E R6, desc[UR4][R18.64+0x4] ;  /* 0x0000040412067981 */ /* 0x000f28000c1e1900 */
[----:B------:R-:W5:Y:S04]  /*0a90*/  LDG.E R8, desc[UR4][R22.64+0x44] ;  /* 0x0000440416087981 */ /* 0x000f68000c1e1900 */
[----:B------:R-:W5:Y:S04]  /*0aa0*/  LDG.E R7, desc[UR4][R16.64+0x4] ;  /* 0x0000040410077981 */ /* 0x000f68000c1e1900 */
[----:B------:R-:W4:Y:S04]  /*0ab0*/  LDG.E R9, desc[UR4][R20.64+0x48] ;  /* 0x0000480414097981 */ /* 0x000f28000c1e1900 */
[----:B------:R-:W4:Y:S04]  /*0ac0*/  LDG.E R10, desc[UR4][R18.64+0x8] ;  /* 0x00000804120a7981 */ /* 0x000f28000c1e1900 */
[----:B------:R-:W4:Y:S04]  /*0ad0*/  LDG.E R12, desc[UR4][R22.64+0x48] ;  /* 0x00004804160c7981 */ /* 0x000f28000c1e1900 */
[----:B------:R-:W4:Y:S04]  /*0ae0*/  LDG.E R11, desc[UR4][R16.64+0x8] ;  /* 0x00000804100b7981 */ /* 0x000f28000c1e1900 */
[----:B------:R-:W4:Y:S04]  /*0af0*/  LDG.E R13, desc[UR4][R20.64+0x4c] ;  /* 0x00004c04140d7981 */ /* 0x000f28000c1e1900 */
[----:B------:R-:W4:Y:S04]  /*0b00*/  LDG.E R24, desc[UR4][R18.64+0xc] ;  /* 0x00000c0412187981 */ /* 0x000f28000c1e1900 */
[----:B------:R-:W4:Y:S04]  /*0b10*/  LDG.E R26, desc[UR4][R22.64+0x4c] ;  /* 0x00004c04161a7981 */ /* 0x000f28000c1e1900 */
[----:B------:R-:W4:Y:S01]  /*0b20*/  LDG.E R25, desc[UR4][R16.64+0xc] ;  /* 0x00000c0410197981 */ /* 0x000f22000c1e1900 */
[----:B--2---:R-:W-:-:S03]  /*0b30*/  FFMA R2, R2, R5, RZ ;  /* 0x0000000502027223 */ /* 0x004fc600000000ff */
[----:B------:R-:W2:Y:S01]  /*0b40*/  LDG.E R5, desc[UR4][R20.64+0x44] ;  /* 0x0000440414057981 */ /* 0x000ea2000c1e1900 */
[----:B---3--:R-:W-:-:S03]  /*0b50*/  FFMA R3, R3, R4, RZ ;  /* 0x0000000403037223 */ /* 0x008fc600000000ff */
[----:B------:R-:W3:Y:S01]  /*0b60*/  LDG.E R4, desc[UR4][R18.64+0x10] ;  /* 0x0000100412047981 */ /* 0x000ee2000c1e1900 */
[----:B-----5:R-:W-:-:S03]  /*0b70*/  FFMA R3, R8, R7, R3 ;  /* 0x0000000708037223 */ /* 0x020fc60000000003 */
[----:B------:R-:W5:Y:S04]  /*0b80*/  LDG.E R7, desc[UR4][R16.64+0x10] ;  /* 0x0000100410077981 */ /* 0x000f68000c1e1900 */
[----:B------:R-:W5:Y:S01]  /*0b90*/  LDG.E R8, desc[UR4][R18.64+0x14] ;  /* 0x0000140412087981 */ /* 0x000f62000c1e1900 */
[----:B----4-:R-:W-:-:S03]  /*0ba0*/  FFMA R3, R12, R11, R3 ;  /* 0x0000000b0c037223 */ /* 0x010fc60000000003 */
[----:B------:R-:W4:Y:S04]  /*0bb0*/  LDG.E R11, desc[UR4][R16.64+0x14] ;  /* 0x00001404100b7981 */ /* 0x000f28000c1e1900 */
[----:B------:R-:W4:Y:S01]  /*0bc0*/  LDG.E R12, desc[UR4][R18.64+0x18] ;  /* 0x00001804120c7981 */ /* 0x000f22000c1e1900 */
[----:B------:R-:W-:-:S03]  /*0bd0*/  FFMA R3, R26, R25, R3 ;  /* 0x000000191a037223 */ /* 0x000fc60000000003 */
[----:B------:R-:W4:Y:S01]  /*0be0*/  LDG.E R25, desc[UR4][R16.64+0x18] ;  /* 0x0000180410197981 */ /* 0x000f22000c1e1900 */
[----:B--2---:R-:W-:-:S03]  /*0bf0*/  FFMA R2, R5, R6, R2 ;  /* 0x0000000605027223 */ /* 0x004fc60000000002 */
[----:B------:R-:W3:Y:S04]  /*0c00*/  LDG.E R5, desc[UR4][R20.64+0x50] ;  /* 0x0000500414057981 */ /* 0x000ee8000c1e1900 */
[----:B------:R-:W5:Y:S01]  /*0c10*/  LDG.E R6, desc[UR4][R22.64+0x50] ;  /* 0x0000500416067981 */ /* 0x000f62000c1e1900 */
[----:B------:R-:W-:-:S03]  /*0c20*/  FFMA R2, R9, R10, R2 ;  /* 0x0000000a09027223 */ /* 0x000fc60000000002 */
[----:B------:R-:W2:Y:S01]  /*0c30*/  LDG.E R9, desc[UR4][R20.64+0x54] ;  /* 0x0000540414097981 */ /* 0x000ea2000c1e1900 */
[----:B------:R-:W-:-:S03]  /*0c40*/  FFMA R2, R13, R24, R2 ;  /* 0x000000180d027223 */ /* 0x000fc60000000002 */
[----:B------:R-:W4:Y:S04]  /*0c50*/  LDG.E R10, desc[UR4][R22.64+0x54] ;  /* 0x00005404160a7981 */ /* 0x000f28000c1e1900 */
[----:B------:R-:W4:Y:S04]  /*0c60*/  LDG.E R13, desc[UR4][R20.64+0x58] ;  /* 0x00005804140d7981 */ /* 0x000f28000c1e1900 */
[----:B------:R-:W4:Y:S01]  /*0c70*/  LDG.E R24, desc[UR4][R22.64+0x58] ;  /* 0x0000580416187981 */ /* 0x000f22000c1e1900 */
[----:B---3--:R-:W-:-:S03]  /*0c80*/  FFMA R2, R5, R4, R2 ;  /* 0x0000000405027223 */ /* 0x008fc60000000002 */
[----:B------:R-:W3:Y:S01]  /*0c90*/  LDG.E R5, desc[UR4][R20.64+0x5c] ;  /* 0x00005c0414057981 */ /* 0x000ee2000c1e1900 */
[----:B-----5:R-:W-:-:S03]  /*0ca0*/  FFMA R3, R6, R7, R3 ;  /* 0x0000000706037223 */ /* 0x020fc60000000003 */
[----:B------:R-:W3:Y:S04]  /*0cb0*/  LDG.E R4, desc[UR4][R18.64+0x1c] ;  /* 0x00001c0412047981 */ /* 0x000ee8000c1e1900 */
[----:B------:R-:W5:Y:S01]  /*0cc0*/  LDG.E R6, desc[UR4][R22.64+0x5c] ;  /* 0x00005c0416067981 */ /* 0x000f62000c1e1900 */
[----:B--2---:R-:W-:-:S03]  /*0cd0*/  FFMA R2, R9, R8, R2 ;  /* 0x0000000809027223 */ /* 0x004fc60000000002 */
[----:B------:R-:W5:Y:S01]  /*0ce0*/  LDG.E R7, desc[UR4][R16.64+0x1c] ;  /* 0x00001c0410077981 */ /* 0x000f62000c1e1900 */
[----:B----4-:R-:W-:-:S03]  /*0cf0*/  FFMA R3, R10, R11, R3 ;  /* 0x0000000b0a037223 */ /* 0x010fc60000000003 */
[----:B------:R-:W2:Y:S01]  /*0d00*/  LDG.E R9, desc[UR4][R20.64+0x60] ;  /* 0x0000600414097981 */ /* 0x000ea2000c1e1900 */
[----:B------:R-:W-:-:S03]  /*0d10*/  FFMA R2, R13, R12, R2 ;  /* 0x0000000c0d027223 */ /* 0x000fc60000000002 */
[----:B------:R-:W2:Y:S01]  /*0d20*/  LDG.E R8, desc[UR4][R18.64+0x20] ;  /* 0x0000200412087981 */ /* 0x000ea2000c1e1900 */
[----:B------:R-:W-:-:S03]  /*0d30*/  FFMA R3, R24, R25, R3 ;  /* 0x0000001918037223 */ /* 0x000fc60000000003 */
[----:B------:R-:W4:Y:S04]  /*0d40*/  LDG.E R10, desc[UR4][R22.64+0x60] ;  /* 0x00006004160a7981 */ /* 0x000f28000c1e1900 */
[----:B------:R-:W4:Y:S04]  /*0d50*/  LDG.E R11, desc[UR4][R16.64+0x20] ;  /* 0x00002004100b7981 */ /* 0x000f28000c1e1900 */
[----:B------:R-:W4:Y:S04]  /*0d60*/  LDG.E R13, desc[UR4][R20.64+0x64] ;  /* 0x00006404140d7981 */ /* 0x000f28000c1e1900 */
[----:B------:R-:W4:Y:S04]  /*0d70*/  LDG.E R12, desc[UR4][R18.64+0x24] ;  /* 0x00002404120c7981 */ /* 0x000f28000c1e1900 */
[----:B------:R-:W4:Y:S04]  /*0d80*/  LDG.E R24, desc[UR4][R22.64+0x64] ;  /* 0x0000640416187981 */ /* 0x000f28000c1e1900 */
[----:B------:R-:W4:Y:S01]  /*0d90*/  LDG.E R25, desc[UR4][R16.64+0x24] ;  /* 0x0000240410197981 */ /* 0x000f22000c1e1900 */
[----:B---3--:R-:W-:-:S03]  /*0da0*/  FFMA R2, R5, R4, R2 ;  /* 0x0000000405027223 */ /* 0x008fc60000000002 */
[----:B------:R-:W3:Y:S04]  /*0db0*/  LDG.E R5, desc[UR4][R20.64+0x68] ;  /* 0x0000680414057981 */ /* 0x000ee8000c1e1900 */
[----:B------:R-:W3:Y:S01]  /*0dc0*/  LDG.E R4, desc[UR4][R18.64+0x28] ;  /* 0x0000280412047981 */ /* 0x000ee2000c1e1900 */
[----:B-----5:R-:W-:-:S03]  /*0dd0*/  FFMA R3, R6, R7, R3 ;  /* 0x0000000706037223 */ /* 0x020fc60000000003 */
[----:B------:R-:W5:Y:S04]  /*0de0*/  LDG.E R6, desc[UR4][R22.64+0x68] ;  /* 0x0000680416067981 */ /* 0x000f68000c1e1900 */
[----:B------:R-:W5:Y:S01]  /*0df0*/  LDG.E R7, desc[UR4][R16.64+0x28] ;  /* 0x0000280410077981 */ /* 0x000f62000c1e1900 */
[----:B--2---:R-:W-:-:S03]  /*0e00*/  FFMA R2, R9, R8, R2 ;  /* 0x0000000809027223 */ /* 0x004fc60000000002 */
[----:B------:R-:W2:Y:S04]  /*0e10*/  LDG.E R9, desc[UR4][R20.64+0x6c] ;  /* 0x00006c0414097981 */ /* 0x000ea8000c1e1900 */
[----:B------:R-:W2:Y:S01]  /*0e20*/  LDG.E R8, desc[UR4][R18.64+0x2c] ;  /* 0x00002c0412087981 */ /* 0x000ea2000c1e1900 */
[----:B----4-:R-:W-:-:S03]  /*0e30*/  FFMA R3, R10, R11, R3 ;  /* 0x0000000b0a037223 */ /* 0x010fc60000000003 */
[----:B------:R-:W4:Y:S04]  /*0e40*/  LDG.E R10, desc[UR4][R22.64+0x6c] ;  /* 0x00006c04160a7981 */ /* 0x000f28000c1e1900 */
[----:B------:R-:W4:Y:S01]  /*0e50*/  LDG.E R11, desc[UR4][R16.64+0x2c] ;  /* 0x00002c04100b7981 */ /* 0x000f22000c1e1900 */
[----:B------:R-:W-:-:S03]  /*0e60*/  FFMA R2, R13, R12, R2 ;  /* 0x0000000c0d027223 */ /* 0x000fc60000000002 */
[----:B------:R-:W4:Y:S04]  /*0e70*/  LDG.E R13, desc[UR4][R20.64+0x70] ;  /* 0x00007004140d7981 */ /* 0x000f28000c1e1900 */
[----:B------:R-:W4:Y:S01]  /*0e80*/  LDG.E R12, desc[UR4][R18.64+0x30] ;  /* 0x00003004120c7981 */ /* 0x000f22000c1e1900 */
[----:B------:R-:W-:-:S03]  /*0e90*/  FFMA R3, R24, R25, R3 ;  /* 0x0000001918037223 */ /* 0x000fc60000000003 */
        /* <DEDUP_REMOVED lines=20> */
[----:B---3--:R-:W-:Y:S01]  /*0fe0*/  FFMA R2, R5, R4, R2 ;  /* 0x0000000405027223 */ /* 0x008fe20000000002 */
[----:B-----5:R-:W-:-:S03]  /*0ff0*/  FFMA R3, R6, R7, R3 ;  /* 0x0000000706037223 */ /* 0x020fc60000000003 */
[----:B--2---:R-:W-:Y:S01]  /*1000*/  FFMA R2, R9, R8, R2 ;  /* 0x0000000809027223 */ /* 0x004fe20000000002 */
[----:B----4-:R-:W-:-:S03]  /*1010*/  FFMA R3, R10, R11, R3 ;  /* 0x0000000b0a037223 */ /* 0x010fc60000000003 */
        /* <DEDUP_REMOVED lines=18> */
[----:B--2---:R-:W-:-:S03]  /*1140*/  FFMA R3, R3, R6, RZ ;  /* 0x0000000603037223 */ /* 0x004fc600000000ff */
[----:B------:R-:W2:Y:S01]  /*1150*/  LDG.E R6, desc[UR4][R20.64+0x84] ;  /* 0x0000840414067981 */ /* 0x000ea2000c1e1900 */
[----:B---3--:R-:W-:-:S03]  /*1160*/  FFMA R4, R4, R5, RZ ;  /* 0x0000000504047223 */ /* 0x008fc600000000ff */
[----:B------:R-:W2:Y:S01]  /*1170*/  LDG.E R5, desc[UR4][R18.64+0x4] ;  /* 0x0000040412057981 */ /* 0x000ea2000c1e1900 */
[----:B----4-:R-:W-:-:S03]  /*1180*/  FFMA R4, R7, R8, R4 ;  /* 0x0000000807047223 */ /* 0x010fc60000000004 */
[----:B------:R-:W3:Y:S04]  /*1190*/  LDG.E R7, desc[UR4][R22.64+0x90] ;  /* 0x0000900416077981 */ /* 0x000ee8000c1e1900 */
[----:B------:R-:W3:Y:S01]  /*11a0*/  LDG.E R8, desc[UR4][R16.64+0x10] ;  /* 0x0000100410087981 */ /* 0x000ee2000c1e1900 */
[----:B-----5:R-:W-:-:S03]  /*11b0*/  FFMA R4, R11, R12, R4 ;  /* 0x0000000c0b047223 */ /* 0x020fc60000000004 */
[----:B------:R-:W4:Y:S04]  /*11c0*/  LDG.E R11, desc[UR4][R22.64+0x94] ;  /* 0x00009404160b7981 */ /* 0x000f28000c1e1900 */
[----:B------:R-:W4:Y:S01]  /*11d0*/  LDG.E R12, desc[UR4][R16.64+0x14] ;  /* 0x00001404100c7981 */ /* 0x000f22000c1e1900 */
[----:B------:R-:W-:-:S03]  /*11e0*/  FFMA R4, R25, R26, R4 ;  /* 0x0000001a19047223 */ /* 0x000fc60000000004 */
[----:B------:R-:W5:Y:S04]  /*11f0*/  LDG.E R25, desc[UR4][R22.64+0x98] ;  /* 0x0000980416197981 */ /* 0x000f68000c1e1900 */
[----:B------:R-:W5:Y:S01]  /*1200*/  LDG.E R26, desc[UR4][R16.64+0x18] ;  /* 0x00001804101a7981 */ /* 0x000f62000c1e1900 */
[----:B--2---:R-:W-:-:S03]  /*1210*/  FFMA R3, R6, R5, R3 ;  /* 0x0000000506037223 */ /* 0x004fc60000000003 */
[----:B------:R-:W2:Y:S04]  /*1220*/  LDG.E R6, desc[UR4][R20.64+0x90] ;  /* 0x0000900414067981 */ /* 0x000ea8000c1e1900 */
[----:B------:R-:W2:Y:S01]  /*1230*/  LDG.E R5, desc[UR4][R18.64+0x10] ;  /* 0x0000100412057981 */ /* 0x000ea2000c1e1900 */
[----:B------:R-:W-:-:S03]  /*1240*/  FFMA R3, R10, R9, R3 ;  /* 0x000000090a037223 */ /* 0x000fc60000000003 */
[----:B------:R-:W2:Y:S01]  /*1250*/  LDG.E R10, desc[UR4][R20.64+0x94] ;  /* 0x00009404140a7981 */ /* 0x000ea2000c1e1900 */
[----:B------:R-:W-:-:S03]  /*1260*/  FFMA R3, R24, R13, R3 ;  /* 0x0000000d18037223 */ /* 0x000fc60000000003 */
[----:B------:R-:W2:Y:S04]  /*1270*/  LDG.E R9, desc[UR4][R18.64+0x14] ;  /* 0x0000140412097981 */ /* 0x000ea8000c1e1900 */
[----:B------:R-:W2:Y:S04]  /*1280*/  LDG.E R24, desc[UR4][R20.64+0x98] ;  /* 0x0000980414187981 */ /* 0x000ea8000c1e1900 */
[----:B------:R-:W2:Y:S01]  /*1290*/  LDG.E R13, desc[UR4][R18.64+0x18] ;  /* 0x00001804120d7981 */ /* 0x000ea2000c1e1900 */
[----:B---3--:R-:W-:-:S03]  /*12a0*/  FFMA R4, R7, R8, R4 ;  /* 0x0000000807047223 */ /* 0x008fc60000000004 */
[----:B------:R-:W3:Y:S04]  /*12b0*/  LDG.E R7, desc[UR4][R22.64+0x9c] ;  /* 0x00009c0416077981 */ /* 0x000ee8000c1e1900 */
[----:B------:R-:W3:Y:S01]  /*12c0*/  LDG.E R8, desc[UR4][R16.64+0x1c] ;  /* 0x00001c0410087981 */ /* 0x000ee2000c1e1900 */
[----:B----4-:R-:W-:-:S03]  /*12d0*/  FFMA R4, R11, R12, R4 ;  /* 0x0000000c0b047223 */ /* 0x010fc60000000004 */
[----:B------:R-:W4:Y:S04]  /*12e0*/  LDG.E R11, desc[UR4][R22.64+0xa0] ;  /* 0x0000a004160b7981 */ /* 0x000f28000c1e1900 */
[----:B------:R-:W4:Y:S01]  /*12f0*/  LDG.E R12, desc[UR4][R16.64+0x20] ;  /* 0x00002004100c7981 */ /* 0x000f22000c1e1900 */
[----:B-----5:R-:W-:-:S03]  /*1300*/  FFMA R4, R25, R26, R4 ;  /* 0x0000001a19047223 */ /* 0x020fc60000000004 */
[----:B------:R-:W5:Y:S04]  /*1310*/  LDG.E R25, desc[UR4][R22.64+0xa4] ;  /* 0x0000a40416197981 */ /* 0x000f68000c1e1900 */
[----:B------:R-:W5:Y:S01]  /*1320*/  LDG.E R26, desc[UR4][R16.64+0x24] ;  /* 0x00002404101a7981 */ /* 0x000f62000c1e1900 */
[----:B--2---:R-:W-:-:S03]  /*1330*/  FFMA R3, R6, R5, R3 ;  /* 0x0000000506037223 */ /* 0x004fc60000000003 */
[----:B------:R-:W2:Y:S04]  /*1340*/  LDG.E R6, desc[UR4][R20.64+0x9c] ;  /* 0x00009c0414067981 */ /* 0x000ea8000c1e1900 */
[----:B------:R-:W2:Y:S01]  /*1350*/  LDG.E R5, desc[UR4][R18.64+0x1c] ;  /* 0x00001c0412057981 */ /* 0x000ea2000c1e1900 */
[----:B------:R-:W-:-:S03]  /*1360*/  FFMA R3, R10, R9, R3 ;  /* 0x000000090a037223 */ /* 0x000fc60000000003 */
[----:B------:R-:W2:Y:S04]  /*1370*/  LDG.E R10, desc[UR4][R20.64+0xa0] ;  /* 0x0000a004140a7981 */ /* 0x000ea8000c1e1900 */
[----:B------:R-:W2:Y:S01]  /*1380*/  LDG.E R9, desc[UR4][R18.64+0x20] ;  /* 0x0000200412097981 */ /* 0x000ea2000c1e1900 */
[----:B------:R-:W-:-:S03]  /*1390*/  FFMA R3, R24, R13, R3 ;  /* 0x0000000d18037223 */ /* 0x000fc60000000003 */
        /* <DEDUP_REMOVED lines=38> */
[----:B---3--:R-:W-:-:S04]  /*1600*/  FFMA R4, R7, R8, R4 ;  /* 0x0000000807047223 */ /* 0x008fc80000000004 */
[----:B----4-:R-:W-:-:S04]  /*1610*/  FFMA R4, R11, R12, R4 ;  /* 0x0000000c0b047223 */ /* 0x010fc80000000004 */
[----:B-----5:R-:W-:Y:S01]  /*1620*/  FFMA R4, R25, R26, R4 ;  /* 0x0000001a19047223 */ /* 0x020fe20000000004 */
[----:B--2---:R-:W-:-:S04]  /*1630*/  FFMA R3, R6, R5, R3 ;  /* 0x0000000506037223 */ /* 0x004fc80000000003 */
[----:B------:R-:W-:-:S04]  /*1640*/  FFMA R3, R10, R9, R3 ;  /* 0x000000090a037223 */ /* 0x000fc80000000003 */
        /* <DEDUP_REMOVED lines=26> */
[----:B--2---:R-:W-:-:S03]  /*17f0*/  FFMA R4, R7, R8, R4 ;  /* 0x0000000807047223 */ /* 0x004fc60000000004 */
[----:B------:R-:W3:Y:S01]  /*1800*/  LDG.E R7, desc[UR4][R16.64+0xc] ;  /* 0x00000c0410077981 */ /* 0x000ee2000c1e1900 */
[----:B------:R-:W-:-:S03]  /*1810*/  FFMA R4, R11, R12, R4 ;  /* 0x0000000c0b047223 */ /* 0x000fc60000000004 */
[----:B------:R-:W5:Y:S04]  /*1820*/  LDG.E R8, desc[UR4][R18.64+0x10] ;  /* 0x0000100412087981 */ /* 0x000f68000c1e1900 */
[----:B------:R-:W2:Y:S01]  /*1830*/  LDG.E R11, desc[UR4][R16.64+0x10] ;  /* 0x00001004100b7981 */ /* 0x000ea2000c1e1900 */
[----:B------:R-:W-:-:S03]  /*1840*/  FFMA R4, R25, R26, R4 ;  /* 0x0000001a19047223 */ /* 0x000fc60000000004 */
[----:B------:R-:W4:Y:S04]  /*1850*/  LDG.E R12, desc[UR4][R18.64+0x14] ;  /* 0x00001404120c7981 */ /* 0x000f28000c1e1900 */
[----:B------:R-:W4:Y:S01]  /*1860*/  LDG.E R25, desc[UR4][R16.64+0x14] ;  /* 0x0000140410197981 */ /* 0x000f22000c1e1900 */
[----:B---3--:R-:W-:-:S03]  /*1870*/  FFMA R5, R6, R7, R5 ;  /* 0x0000000706057223 */ /* 0x008fc60000000005 */
[----:B------:R-:W3:Y:S04]  /*1880*/  LDG.E R7, desc[UR4][R20.64+0xd8] ;  /* 0x0000d80414077981 */ /* 0x000ee8000c1e1900 */
[----:B------:R-:W3:Y:S01]  /*1890*/  LDG.E R6, desc[UR4][R18.64+0x18] ;  /* 0x0000180412067981 */ /* 0x000ee2000c1e1900 */
[----:B-----5:R-:W-:Y:S01]  /*18a0*/  FFMA R4, R9, R8, R4 ;  /* 0x0000000809047223 */ /* 0x020fe20000000004 */
[----:B--2---:R-:W-:Y:S02]  /*18b0*/  FFMA R5, R10, R11, R5 ;  /* 0x0000000b0a057223 */ /* 0x004fe40000000005 */
[----:B------:R-:W2:Y:S04]  /*18c0*/  LDG.E R8, desc[UR4][R22.64+0xd8] ;  /* 0x0000d80416087981 */ /* 0x000ea8000c1e1900 */
[----:B------:R-:W2:Y:S01]  /*18d0*/  LDG.E R9, desc[UR4][R16.64+0x18] ;  /* 0x0000180410097981 */ /* 0x000ea2000c1e1900 */
[----:B----4-:R-:W-:-:S03]  /*18e0*/  FFMA R4, R13, R12, R4 ;  /* 0x0000000c0d047223 */ /* 0x010fc60000000004 */
[----:B------:R-:W4:Y:S01]  /*18f0*/  LDG.E R11, desc[UR4][R20.64+0xdc] ;  /* 0x0000dc04140b7981 */ /* 0x000f22000c1e1900 */
[----:B------:R-:W-:-:S03]  /*1900*/  FFMA R5, R24, R25, R5 ;  /* 0x0000001918057223 */ /* 0x000fc60000000005 */
[----:B------:R-:W4:Y:S04]  /*1910*/  LDG.E R10, desc[UR4][R18.64+0x1c] ;  /* 0x00001c04120a7981 */ /* 0x000f28000c1e1900 */
[----:B------:R-:W5:Y:S04]  /*1920*/  LDG.E R12, desc[UR4][R22.64+0xdc] ;  /* 0x0000dc04160c7981 */ /* 0x000f68000c1e1900 */
[----:B------:R-:W5:Y:S04]  /*1930*/  LDG.E R13, desc[UR4][R16.64+0x1c] ;  /* 0x00001c04100d7981 */ /* 0x000f68000c1e1900 */
[----:B------:R-:W5:Y:S04]  /*1940*/  LDG.E R25, desc[UR4][R20.64+0xe0] ;  /* 0x0000e00414197981 */ /* 0x000f68000c1e1900 */
[----:B------:R-:W5:Y:S01]  /*1950*/  LDG.E R24, desc[UR4][R18.64+0x20] ;  /* 0x0000200412187981 */ /* 0x000f62000c1e1900 */
[----:B---3--:R-:W-:-:S03]  /*1960*/  FFMA R4, R7, R6, R4 ;  /* 0x0000000607047223 */ /* 0x008fc60000000004 */
[----:B------:R-:W3:Y:S04]  /*1970*/  LDG.E R6, desc[UR4][R22.64+0xe0] ;  /* 0x0000e00416067981 */ /* 0x000ee8000c1e1900 */
[----:B------:R-:W3:Y:S01]  /*1980*/  LDG.E R7, desc[UR4][R16.64+0x20] ;  /* 0x0000200410077981 */ /* 0x000ee2000c1e1900 */
[----:B--2---:R-:W-:-:S03]  /*1990*/  FFMA R5, R8, R9, R5 ;  /* 0x0000000908057223 */ /* 0x004fc60000000005 */
[----:B------:R-:W2:Y:S04]  /*19a0*/  LDG.E R9, desc[UR4][R20.64+0xe4] ;  /* 0x0000e40414097981 */ /* 0x000ea8000c1e1900 */
[----:B------:R-:W2:Y:S01]  /*19b0*/  LDG.E R8, desc[UR4][R18.64+0x24] ;  /* 0x0000240412087981 */ /* 0x000ea2000c1e1900 */
[----:B----4-:R-:W-:-:S03]  /*19c0*/  FFMA R4, R11, R10, R4 ;  /* 0x0000000a0b047223 */ /* 0x010fc60000000004 */
[----:B------:R-:W4:Y:S04]  /*19d0*/  LDG.E R10, desc[UR4][R22.64+0xe4] ;  /* 0x0000e404160a7981 */ /* 0x000f28000c1e1900 */
[----:B------:R-:W4:Y:S01]  /*19e0*/  LDG.E R11, desc[UR4][R16.64+0x24] ;  /* 0x00002404100b7981 */ /* 0x000f22000c1e1900 */
[----:B-----5:R-:W-:-:S03]  /*19f0*/  FFMA R5, R12, R13, R5 ;  /* 0x0000000d0c057223 */ /* 0x020fc60000000005 */
        /* <DEDUP_REMOVED lines=35> */
[----:B---3--:R-:W-:Y:S01]  /*1c30*/  FFMA R5, R6, R7, R5 ;  /* 0x0000000706057223 */ /* 0x008fe20000000005 */
[----:B--2---:R-:W-:-:S03]  /*1c40*/  FFMA R4, R9, R8, R4 ;  /* 0x0000000809047223 */ /* 0x004fc60000000004 */
[----:B----4-:R-:W-:Y:S01]  /*1c50*/  FFMA R5, R10, R11, R5 ;  /* 0x0000000b0a057223 */ /* 0x010fe20000000005 */
[----:B-----5:R-:W-:-:S03]  /*1c60*/  FFMA R4, R13, R12, R4 ;  /* 0x0000000c0d047223 */ /* 0x020fc60000000004 */
        /* <DEDUP_REMOVED lines=25> */
[----:B--2---:R-:W-:-:S03]  /*1e00*/  FFMA R5, R8, R7, R5 ;  /* 0x0000000708057223 */ /* 0x004fc60000000005 */
[----:B------:R-:W2:Y:S04]  /*1e10*/  LDG.E R7, desc[UR4][R22.64+0x10c] ;  /* 0x00010c0416077981 */ /* 0x000ea8000c1e1900 */
[----:B------:R-:W2:Y:S01]  /*1e20*/  LDG.E R8, desc[UR4][R16.64+0xc] ;  /* 0x00000c0410087981 */ /* 0x000ea2000c1e1900 */
[----:B------:R-:W-:-:S03]  /*1e30*/  FFMA R5, R12, R11, R5 ;  /* 0x0000000b0c057223 */ /* 0x000fc60000000005 */
[----:B------:R-:W5:Y:S01]  /*1e40*/  LDG.E R11, desc[UR4][R22.64+0x110] ;  /* 0x00011004160b7981 */ /* 0x000f62000c1e1900 */
[----:B------:R-:W-:-:S03]  /*1e50*/  FFMA R5, R26, R25, R5 ;  /* 0x000000191a057223 */ /* 0x000fc60000000005 */
        /* <DEDUP_REMOVED lines=63> */
[----:B---3--:R-:W-:-:S04]  /*2250*/  FFMA R5, R10, R9, R5 ;  /* 0x000000090a057223 */ /* 0x008fc80000000005 */
[----:B----4-:R-:W-:Y:S01]  /*2260*/  FFMA R5, R24, R13, R5 ;  /* 0x0000000d18057223 */ /* 0x010fe20000000005 */
[----:B--2---:R-:W-:-:S04]  /*2270*/  FFMA R6, R7, R8, R6 ;  /* 0x0000000807067223 */ /* 0x004fc80000000006 */
[----:B-----5:R-:W-:-:S04]  /*2280*/  FFMA R6, R11, R12, R6 ;  /* 0x0000000c0b067223 */ /* 0x020fc80000000006 */
        /* <DEDUP_REMOVED lines=26> */
[----:B---3--:R-:W-:-:S03]  /*2430*/  FFMA R7, R10, R11, R7 ;  /* 0x0000000b0a077223 */ /* 0x008fc60000000007 */
[----:B------:R-:W3:Y:S04]  /*2440*/  LDG.E R10, desc[UR4][R22.64+0x150] ;  /* 0x00015004160a7981 */ /* 0x000ee8000c1e1900 */
[----:B------:R-:W3:Y:S01]  /*2450*/  LDG.E R11, desc[UR4][R16.64+0x10] ;  /* 0x00001004100b7981 */ /* 0x000ee2000c1e1900 */
[----:B------:R-:W-:Y:S01]  /*2460*/  FFMA R7, R24, R25, R7 ;  /* 0x0000001918077223 */ /* 0x000fe20000000007 */
[----:B----4-:R-:W-:Y:S02]  /*2470*/  FFMA R6, R13, R12, R6 ;  /* 0x0000000c0d067223 */ /* 0x010fe40000000006 */
[----:B------:R-:W4:Y:S04]  /*2480*/  LDG.E R13, desc[UR4][R20.64+0x154] ;  /* 0x00015404140d7981 */ /* 0x000f28000c1e1900 */
[----:B------:R-:W4:Y:S04]  /*2490*/  LDG.E R12, desc[UR4][R18.64+0x14] ;  /* 0x00001404120c7981 */ /* 0x000f28000c1e1900 */
[----:B------:R-:W5:Y:S04]  /*24a0*/  LDG.E R24, desc[UR4][R22.64+0x154] ;  /* 0x0001540416187981 */ /* 0x000f68000c1e1900 */
[----:B------:R-:W5:Y:S01]  /*24b0*/  LDG.E R25, desc[UR4][R16.64+0x14] ;  /* 0x0000140410197981 */ /* 0x000f62000c1e1900 */
[----:B--2---:R-:W-:-:S03]  /*24c0*/  FFMA R6, R9, R8, R6 ;  /* 0x0000000809067223 */ /* 0x004fc60000000006 */
        /* <DEDUP_REMOVED lines=59> */
[----:B--2---:R-:W-:Y:S01]  /*2880*/  FFMA R6, R9, R8, R6 ;  /* 0x0000000809067223 */ /* 0x004fe20000000006 */
[----:B---3--:R-:W-:-:S03]  /*2890*/  FFMA R7, R10, R11, R7 ;  /* 0x0000000b0a077223 */ /* 0x008fc60000000007 */
[----:B----4-:R-:W-:Y:S01]  /*28a0*/  FFMA R6, R13, R12, R6 ;  /* 0x0000000c0d067223 */ /* 0x010fe20000000006 */
[----:B-----5:R-:W-:-:S04]  /*28b0*/  FFMA R7, R24, R25, R7 ;  /* 0x0000001918077223 */ /* 0x020fc80000000007 */
        /* <DEDUP_REMOVED lines=108> */
[----:B------:R-:W4:Y:S01]  /*2f80*/  LDG.E R26, desc[UR4][R18.64+0x8] ;  /* 0x00000804121a7981 */ /* 0x000f22000c1e1900 */
[----:B--2---:R-:W-:-:S03]  /*2f90*/  FFMA R8, R8, R11, RZ ;  /* 0x0000000b08087223 */ /* 0x004fc600000000ff */
[----:B------:R-:W4:Y:S01]  /*2fa0*/  LDG.E R11, desc[UR4][R20.64+0x1c4] ;  /* 0x0001c404140b7981 */ /* 0x000f22000c1e1900 */
[----:B---3--:R-:W-:-:S03]  /*2fb0*/  FFMA R9, R9, R10, RZ ;  /* 0x0000000a09097223 */ /* 0x008fc600000000ff */
[----:B------:R-:W2:Y:S01]  /*2fc0*/  LDG.E R10, desc[UR4][R22.64+0x1c8] ;  /* 0x0001c804160a7981 */ /* 0x000ea2000c1e1900 */
[----:B-----5:R-:W-:-:S03]  /*2fd0*/  FFMA R9, R24, R13, R9 ;  /* 0x0000000d18097223 */ /* 0x020fc60000000009 */
[----:B------:R-:W3:Y:S04]  /*2fe0*/  LDG.E R13, desc[UR4][R20.64+0x1cc] ;  /* 0x0001cc04140d7981 */ /* 0x000ee8000c1e1900 */
[----:B------:R-:W5:Y:S01]  /*2ff0*/  LDG.E R24, desc[UR4][R22.64+0x1cc] ;  /* 0x0001cc0416187981 */ /* 0x000f62000c1e1900 */
[----:B----4-:R-:W-:-:S03]  /*3000*/  FFMA R8, R11, R12, R8 ;  /* 0x0000000c0b087223 */ /* 0x010fc60000000008 */
[----:B------:R-:W2:Y:S01]  /*3010*/  LDG.E R11, desc[UR4][R16.64+0x8] ;  /* 0x00000804100b7981 */ /* 0x000ea2000c1e1900 */
[----:B------:R-:W-:-:S03]  /*3020*/  FFMA R8, R25, R26, R8 ;  /* 0x0000001a19087223 */ /* 0x000fc60000000008 */
[----:B------:R-:W3:Y:S04]  /*3030*/  LDG.E R12, desc[UR4][R18.64+0xc] ;  /* 0x00000c04120c7981 */ /* 0x000ee8000c1e1900 */
[----:B------:R-:W5:Y:S01]  /*3040*/  LDG.E R25, desc[UR4][R16.64+0xc] ;  /* 0x00000c0410197981 */ /* 0x000f62000c1e1900 */
[----:B--2---:R-:W-:-:S03]  /*3050*/  FFMA R9, R10, R11, R9 ;  /* 0x0000000b0a097223 */ /* 0x004fc60000000009 */
[----:B------:R-:W2:Y:S04]  /*3060*/  LDG.E R11, desc[UR4][R20.64+0x1d0] ;  /* 0x0001d004140b7981 */ /* 0x000ea8000c1e1900 */
[----:B------:R-:W2:Y:S01]  /*3070*/  LDG.E R10, desc[UR4][R18.64+0x10] ;  /* 0x00001004120a7981 */ /* 0x000ea2000c1e1900 */
[----:B---3--:R-:W-:Y:S01]  /*3080*/  FFMA R8, R13, R12, R8 ;  /* 0x0000000c0d087223 */ /* 0x008fe20000000008 */
[----:B-----5:R-:W-:Y:S02]  /*3090*/  FFMA R9, R24, R25, R9 ;  /* 0x0000001918097223 */ /* 0x020fe40000000009 */
[----:B------:R-:W3:Y:S04]  /*30a0*/  LDG.E R12, desc[UR4][R22.64+0x1d0] ;  /* 0x0001d004160c7981 */ /* 0x000ee8000c1e1900 */
[----:B------:R-:W3:Y:S04]  /*30b0*/  LDG.E R13, desc[UR4][R16.64+0x10] ;  /* 0x00001004100d7981 */ /* 0x000ee8000c1e1900 */
        /* <DEDUP_REMOVED lines=65> */
[----:B--2---:R-:W-:Y:S01]  /*34d0*/  FFMA R9, R10, R11, R9 ;  /* 0x0000000b0a097223 */ /* 0x004fe20000000009 */
[----:B---3--:R-:W-:-:S03]  /*34e0*/  FFMA R8, R13, R12, R8 ;  /* 0x0000000c0d087223 */ /* 0x008fc60000000008 */
[----:B----4-:R-:W-:-:S04]  /*34f0*/  FFMA R9, R24, R25, R9 ;  /* 0x0000001918097223 */ /* 0x010fc80000000009 */
        /* <DEDUP_REMOVED lines=17> */
[----:B--2---:R-:W-:-:S03]  /*3610*/  FFMA R9, R12, R11, R9 ;  /* 0x0000000b0c097223 */ /* 0x004fc60000000009 */
[----:B------:R-:W2:Y:S04]  /*3620*/  LDG.E R11, desc[UR4][R22.64+0x208] ;  /* 0x00020804160b7981 */ /* 0x000ea8000c1e1900 */
[----:B------:R-:W2:Y:S01]  /*3630*/  LDG.E R12, desc[UR4][R16.64+0x8] ;  /* 0x00000804100c7981 */ /* 0x000ea2000c1e1900 */
[----:B-----5:R-:W-:-:S03]  /*3640*/  FFMA R9, R26, R25, R9 ;  /* 0x000000191a097223 */ /* 0x020fc60000000009 */
[----:B------:R-:W4:Y:S04]  /*3650*/  LDG.E R25, desc[UR4][R22.64+0x20c] ;  /* 0x00020c0416197981 */ /* 0x000f28000c1e1900 */
[----:B------:R-:W4:Y:S01]  /*3660*/  LDG.E R26, desc[UR4][R16.64+0xc] ;  /* 0x00000c04101a7981 */ /* 0x000f22000c1e1900 */
        /* <DEDUP_REMOVED lines=72> */
[----:B---3--:R-:W-:Y:S01]  /*3af0*/  FFMA R9, R24, R13, R9 ;  /* 0x0000000d18097223 */ /* 0x008fe20000000009 */
[----:B--2---:R-:W-:-:S04]  /*3b00*/  FFMA R10, R11, R12, R10 ;  /* 0x0000000c0b0a7223 */ /* 0x004fc8000000000a */
        /* <DEDUP_REMOVED lines=9> */
[----:B------:R-:W5:Y:S01]  /*3ba0*/  LDG.E R25, desc[UR4][R16.64+0x4] ;  /* 0x0000040410197981 */ /* 0x000f62000c1e1900 */
[----:B--2---:R-:W-:-:S03]  /*3bb0*/  FFMA R10, R10, R13, RZ ;  /* 0x0000000d0a0a7223 */ /* 0x004fc600000000ff */
[----:B------:R-:W4:Y:S01]  /*3bc0*/  LDG.E R13, desc[UR4][R20.64+0x244] ;  /* 0x00024404140d7981 */ /* 0x000f22000c1e1900 */
[----:B---3--:R-:W-:-:S03]  /*3bd0*/  FFMA R11, R11, R12, RZ ;  /* 0x0000000c0b0b7223 */ /* 0x008fc600000000ff */
[----:B------:R-:W2:Y:S01]  /*3be0*/  LDG.E R12, desc[UR4][R18.64+0x8] ;  /* 0x00000804120c7981 */ /* 0x000ea2000c1e1900 */
[----:B-----5:R-:W-:-:S03]  /*3bf0*/  FFMA R11, R26, R25, R11 ;  /* 0x000000191a0b7223 */ /* 0x020fc6000000000b */
[----:B------:R-:W3:Y:S01]  /*3c00*/  LDG.E R25, desc[UR4][R16.64+0x8] ;  /* 0x0000080410197981 */ /* 0x000ee2000c1e1900 */
[----:B----4-:R-:W-:-:S03]  /*3c10*/  FFMA R10, R13, R24, R10 ;  /* 0x000000180d0a7223 */ /* 0x010fc6000000000a */
[----:B------:R-:W2:Y:S04]  /*3c20*/  LDG.E R13, desc[UR4][R20.64+0x248] ;  /* 0x00024804140d7981 */ /* 0x000ea8000c1e1900 */
[----:B------:R-:W3:Y:S01]  /*3c30*/  LDG.E R24, desc[UR4][R22.64+0x248] ;  /* 0x0002480416187981 */ /* 0x000ee2000c1e1900 */
[----:B--2---:R-:W-:-:S03]  /*3c40*/  FFMA R10, R13, R12, R10 ;  /* 0x0000000c0d0a7223 */ /* 0x004fc6000000000a */
[----:B------:R-:W2:Y:S01]  /*3c50*/  LDG.E R13, desc[UR4][R20.64+0x24c] ;  /* 0x00024c04140d7981 */ /* 0x000ea2000c1e1900 */
[----:B---3--:R-:W-:-:S03]  /*3c60*/  FFMA R11, R24, R25, R11 ;  /* 0x00000019180b7223 */ /* 0x008fc6000000000b */
[----:B------:R-:W2:Y:S04]  /*3c70*/  LDG.E R12, desc[UR4][R18.64+0xc] ;  /* 0x00000c04120c7981 */ /* 0x000ea8000c1e1900 */
        /* <DEDUP_REMOVED lines=74> */
[----:B--2---:R-:W-:Y:S01]  /*4120*/  FFMA R10, R13, R12, R10 ;  /* 0x0000000c0d0a7223 */ /* 0x004fe2000000000a */
[----:B---3--:R-:W-:-:S04]  /*4130*/  FFMA R11, R24, R25, R11 ;  /* 0x00000019180b7223 */ /* 0x008fc8000000000b */
[----:B------:R-:W-:-:S05]  /*4140*/  FMUL R10, R10, R11 ;  /* 0x0000000b0a0a7220 */ /* 0x000fca0000400000 */
[----:B------:R0:W-:Y:S04]  /*4150*/  STG.E desc[UR4][R14.64+0x24], R10 ;  /* 0x0000240a0e007986 */ /* 0x0001e8000c101904 */
[----:B------:R-:W2:Y:S04]  /*4160*/  LDG.E R11, desc[UR4][R20.64+0x280] ;  /* 0x00028004140b7981 */ /* 0x000ea8000c1e1900 */
[----:B------:R-:W2:Y:S04]  /*4170*/  LDG.E R24, desc[UR4][R18.64] ;  /* 0x0000000412187981 */ /* 0x000ea8000c1e1900 */
[----:B------:R-:W3:Y:S04]  /*4180*/  LDG.E R12, desc[UR4][R22.64+0x280] ;  /* 0x00028004160c7981 */ /* 0x000ee8000c1e1900 */
[----:B------:R-:W3:Y:S04]  /*4190*/  LDG.E R13, desc[UR4][R16.64] ;  /* 0x00000004100d7981 */ /* 0x000ee8000c1e1900 */
[----:B------:R-:W4:Y:S04]  /*41a0*/  LDG.E R25, desc[UR4][R22.64+0x284] ;  /* 0x0002840416197981 */ /* 0x000f28000c1e1900 */
[----:B------:R-:W4:Y:S01]  /*41b0*/  LDG.E R26, desc[UR4][R16.64+0x4] ;  /* 0x00000404101a7981 */ /* 0x000f22000c1e1900 */
        /* <DEDUP_REMOVED lines=88> */
[----:B---3--:R-:W-:Y:S01]  /*4740*/  FFMA R12, R25, R26, R12 ;  /* 0x0000001a190c7223 */ /* 0x008fe2000000000c */
[----:B--2---:R-:W-:-:S04]  /*4750*/  FFMA R11, R24, R13, R11 ;  /* 0x0000000d180b7223 */ /* 0x004fc8000000000b */
[----:B------:R-:W-:-:S05]  /*4760*/  FMUL R11, R11, R12 ;  /* 0x0000000c0b0b7220 */ /* 0x000fca0000400000 */
[----:B------:R0:W-:Y:S04]  /*4770*/  STG.E desc[UR4][R14.64+0x28], R11 ;  /* 0x0000280b0e007986 */ /* 0x0001e8000c101904 */
[----:B------:R-:W2:Y:S04]  /*4780*/  LDG.E R12, desc[UR4][R20.64+0x2c0] ;  /* 0x0002c004140c7981 */ /* 0x000ea8000c1e1900 */
[----:B------:R-:W2:Y:S04]  /*4790*/  LDG.E R13, desc[UR4][R18.64] ;  /* 0x00000004120d7981 */ /* 0x000ea8000c1e1900 */
[----:B------:R-:W3:Y:S04]  /*47a0*/  LDG.E R25, desc[UR4][R20.64+0x2c4] ;  /* 0x0002c40414197981 */ /* 0x000ee8000c1e1900 */
[----:B------:R-:W3:Y:S04]  /*47b0*/  LDG.E R24, desc[UR4][R18.64+0x4] ;  /* 0x0000040412187981 */ /* 0x000ee8000c1e1900 */
[----:B------:R-:W4:Y:S04]  /*47c0*/  LDG.E R26, desc[UR4][R16.64+0x4] ;  /* 0x00000404101a7981 */ /* 0x000f28000c1e1900 */
[----:B------:R-:W5:Y:S01]  /*47d0*/  LDG.E R27, desc[UR4][R22.64+0x2c8] ;  /* 0x0002c804161b7981 */ /* 0x000f62000c1e1900 */
[----:B--2---:R-:W-:-:S03]  /*47e0*/  FFMA R12, R12, R13, RZ ;  /* 0x0000000d0c0c7223 */ /* 0x004fc600000000ff */
[----:B------:R-:W2:Y:S01]  /*47f0*/  LDG.E R13, desc[UR4][R16.64] ;  /* 0x00000004100d7981 */ /* 0x000ea2000c1e1900 */
[----:B---3--:R-:W-:-:S03]  /*4800*/  FFMA R24, R25, R24, R12 ;  /* 0x0000001819187223 */ /* 0x008fc6000000000c */
[----:B------:R-:W2:Y:S04]  /*4810*/  LDG.E R12, desc[UR4][R22.64+0x2c0] ;  /* 0x0002c004160c7981 */ /* 0x000ea8000c1e1900 */
[----:B------:R-:W4:Y:S01]  /*4820*/  LDG.E R25, desc[UR4][R22.64+0x2c4] ;  /* 0x0002c40416197981 */ /* 0x000f22000c1e1900 */
[----:B--2---:R-:W-:-:S03]  /*4830*/  FFMA R12, R12, R13, RZ ;  /* 0x0000000d0c0c7223 */ /* 0x004fc600000000ff */
[----:B------:R-:W2:Y:S01]  /*4840*/  LDG.E R13, desc[UR4][R20.64+0x2c8] ;  /* 0x0002c804140d7981 */ /* 0x000ea2000c1e1900 */
[----:B----4-:R-:W-:-:S03]  /*4850*/  FFMA R12, R25, R26, R12 ;  /* 0x0000001a190c7223 */ /* 0x010fc6000000000c */
[----:B------:R-:W2:Y:S04]  /*4860*/  LDG.E R25, desc[UR4][R18.64+0x8] ;  /* 0x0000080412197981 */ /* 0x000ea8000c1e1900 */
[----:B------:R-:W5:Y:S01]  /*4870*/  LDG.E R26, desc[UR4][R16.64+0x8] ;  /* 0x00000804101a7981 */ /* 0x000f62000c1e1900 */
[----:B--2---:R-:W-:-:S03]  /*4880*/  FFMA R13, R13, R25, R24 ;  /* 0x000000190d0d7223 */ /* 0x004fc60000000018 */
[----:B------:R-:W2:Y:S01]  /*4890*/  LDG.E R24, desc[UR4][R20.64+0x2cc] ;  /* 0x0002cc0414187981 */ /* 0x000ea2000c1e1900 */
[----:B-----5:R-:W-:-:S03]  /*48a0*/  FFMA R12, R27, R26, R12 ;  /* 0x0000001a1b0c7223 */ /* 0x020fc6000000000c */
        /* <DEDUP_REMOVED lines=181> */
[----:B------:R-:W4:Y:S01]  /*5400*/  LDG.E R28, desc[UR4][R16.64+0x4] ;  /* 0x00000404101c7981 */ /* 0x000f22000c1e1900 */
        /* <DEDUP_REMOVED lines=8> */
[----:B------:R-:W2:Y:S02]  /*5490*/  LDG.E R27, desc[UR4][R18.64+0x8] ;  /* 0x00000804121b7981 */ /* 0x000ea4000c1e1900 */
[----:B--2---:R-:W-:Y:S02]  /*54a0*/  FFMA R25, R25, R27, R26 ;  /* 0x0000001b19197223 */ /* 0x004fe4000000001a */
[----:B------:R-:W2:Y:S04]  /*54b0*/  LDG.E R27, desc[UR4][R22.64+0x348] ;  /* 0x00034804161b7981 */ /* 0x000ea8000c1e1900 */
[----:B------:R-:W2:Y:S02]  /*54c0*/  LDG.E R26, desc[UR4][R16.64+0x8] ;  /* 0x00000804101a7981 */ /* 0x000ea4000c1e1900 */
[----:B--2---:R-:W-:-:S02]  /*54d0*/  FFMA R24, R27, R26, R24 ;  /* 0x0000001a1b187223 */ /* 0x004fc40000000018 */
[----:B------:R-:W2:Y:S04]  /*54e0*/  LDG.E R26, desc[UR4][R20.64+0x34c] ;  /* 0x00034c04141a7981 */ /* 0x000ea8000c1e1900 */
        /* <DEDUP_REMOVED lines=76> */
[----:B--2---:R-:W-:-:S04]  /*59b0*/  FFMA R24, R27, R26, R24 ;  /* 0x0000001a1b187223 */ /* 0x004fc80000000018 */
        /* <DEDUP_REMOVED lines=11> */
[----:B------:R-:W3:Y:S01]  /*5a70*/  LDG.E R29, desc[UR4][R22.64+0x3bc] ;  /* 0x0003bc04161d7981 */ /* 0x000ee2000c1e1900 */
[----:B--2---:R-:W-:-:S03]  /*5a80*/  FFMA R24, R24, R27, RZ ;  /* 0x0000001b18187223 */ /* 0x004fc600000000ff */
[----:B------:R-:W4:Y:S02]  /*5a90*/  LDG.E R27, desc[UR4][R22.64+0x384] ;  /* 0x00038404161b7981 */ /* 0x000f24000c1e1900 */
[----:B----4-:R-:W-:Y:S02]  /*5aa0*/  FFMA R24, R27, R28, R24 ;  /* 0x0000001c1b187223 */ /* 0x010fe40000000018 */
        /* <DEDUP_REMOVED lines=81> */
[----:B------:R-:W3:Y:S02]  /*5fc0*/  LDG.E R26, desc[UR4][R16.64+0x3c] ;  /* 0x00003c04101a7981 */ /* 0x000ee4000c1e1900 */
[----:B---3--:R-:W-:-:S04]  /*5fd0*/  FFMA R24, R29, R26, R24 ;  /* 0x0000001a1d187223 */ /* 0x008fc80000000018 */
[----:B------:R-:W-:-:S05]  /*5fe0*/  FMUL R27, R27, R24 ;  /* 0x000000181b1b7220 */ /* 0x000fca0000400000 */
[----:B------:R0:W-:Y:S04]  /*5ff0*/  STG.E desc[UR4][R14.64+0x38], R27 ;  /* 0x0000381b0e007986 */ /* 0x0001e8000c101904 */
[----:B------:R-:W2:Y:S04]  /*6000*/  LDG.E R24, desc[UR4][R20.64+0x3c0] ;  /* 0x0003c00414187981 */ /* 0x000ea8000c1e1900 */
[----:B------:R-:W2:Y:S04]  /*6010*/  LDG.E R29, desc[UR4][R18.64] ;  /* 0x00000004121d7981 */ /* 0x000ea8000c1e1900 */
[----:B------:R-:W3:Y:S04]  /*6020*/  LDG.E R26, desc[UR4][R18.64+0x4] ;  /* 0x00000404121a7981 */ /* 0x000ee8000c1e1900 */
[----:B------:R-:W4:Y:S04]  /*6030*/  LDG.E R31, desc[UR4][R20.64+0x3fc] ;  /* 0x0003fc04141f7981 */ /* 0x000f28000c1e1900 */
[----:B------:R-:W4:Y:S01]  /*6040*/  LDG.E R28, desc[UR4][R18.64+0x3c] ;  /* 0x00003c04121c7981 */ /* 0x000f22000c1e1900 */
[----:B--2---:R-:W-:-:S03]  /*6050*/  FFMA R24, R24, R29, RZ ;  /* 0x0000001d18187223 */ /* 0x004fc600000000ff */
[----:B------:R-:W3:Y:S02]  /*6060*/  LDG.E R29, desc[UR4][R20.64+0x3c4] ;  /* 0x0003c404141d7981 */ /* 0x000ee4000c1e1900 */
[----:B---3--:R-:W-:Y:S02]  /*6070*/  FFMA R24, R29, R26, R24 ;  /* 0x0000001a1d187223 */ /* 0x008fe40000000018 */
        /* <DEDUP_REMOVED lines=37> */
[----:B------:R-:W2:Y:S04]  /*62d0*/  LDG.E R26, desc[UR4][R18.64+0x38] ;  /* 0x00003804121a7981 */ /* 0x000ea8000c1e1900 */
        /* <DEDUP_REMOVED lines=8> */
[----:B--2---:R-:W-:-:S03]  /*6360*/  FFMA R24, R24, R29, RZ ;  /* 0x0000001d18187223 */ /* 0x004fc600000000ff */
[----:B------:R-:W2:Y:S01]  /*6370*/  LDG.E R29, desc[UR4][R22.64+0x3fc] ;  /* 0x0003fc04161d7981 */ /* 0x000ea2000c1e1900 */
[----:B----4-:R-:W-:-:S03]  /*6380*/  FFMA R24, R31, R28, R24 ;  /* 0x0000001c1f187223 */ /* 0x010fc60000000018 */
[----:B------:R-:W2:Y:S01]  /*6390*/  LDG.E R28, desc[UR4][R16.64+0x3c] ;  /* 0x00003c04101c7981 */ /* 0x000ea2000c1e1900 */
[----:B---3--:R-:W-:-:S03]  /*63a0*/  FFMA R20, R21, R20, R24 ;  /* 0x0000001415147223 */ /* 0x008fc60000000018 */
[----:B------:R-:W3:Y:S04]  /*63b0*/  LDG.E R21, desc[UR4][R22.64+0x3cc] ;  /* 0x0003cc0416157981 */ /* 0x000ee8000c1e1900 */
[----:B------:R-:W3:Y:S02]  /*63c0*/  LDG.E R24, desc[UR4][R16.64+0xc] ;  /* 0x00000c0410187981 */ /* 0x000ee4000c1e1900 */
[----:B---3--:R-:W-:Y:S02]  /*63d0*/  FFMA R20, R21, R24, R20 ;  /* 0x0000001815147223 */ /* 0x008fe40000000014 */
[----:B------:R-:W3:Y:S04]  /*63e0*/  LDG.E R21, desc[UR4][R22.64+0x3d0] ;  /* 0x0003d00416157981 */ /* 0x000ee8000c1e1900 */
[----:B------:R-:W3:Y:S02]  /*63f0*/  LDG.E R24, desc[UR4][R16.64+0x10] ;  /* 0x0000100410187981 */ /* 0x000ee4000c1e1900 */
[----:B---3--:R-:W-:-:S02]  /*6400*/  FFMA R20, R21, R24, R20 ;  /* 0x0000001815147223 */ /* 0x008fc40000000014 */
        /* <DEDUP_REMOVED lines=28> */
[----:B------:R-:W3:Y:S01]  /*65d0*/  LDG.E R24, desc[UR4][R16.64+0x38] ;  /* 0x0000380410187981 */ /* 0x000ee2000c1e1900 */
[----:B------:R-:W-:Y:S01]  /*65e0*/  BSSY.RECONVERGENT B2, `(.L_x_321) ;  /* 0x000002f000027945 */ /* 0x000fe20003800200 */
[----:B---3--:R-:W-:Y:S01]  /*65f0*/  FFMA R20, R21, R24, R20 ;  /* 0x0000001815147223 */ /* 0x008fe20000000014 */
[----:B------:R-:W-:-:S04]  /*6600*/  FMNMX R21, RZ, R0, !PT ;  /* 0x00000000ff157209 */ /* 0x000fc80007800000 */
[----:B------:R-:W-:Y:S01]  /*6610*/  FSETP.GT.AND P0, PT, R2, R21, PT ;  /* 0x000000150200720b */ /* 0x000fe20003f04000 */
[----:B--2---:R-:W-:-:S03]  /*6620*/  FFMA R29, R29, R28, R20 ;  /* 0x0000001c1d1d7223 */ /* 0x004fc60000000014 */
[----:B------:R-:W-:-:S04]  /*6630*/  FSEL R20, R2, R21, P0 ;  /* 0x0000001502147208 */ /* 0x000fc80000000000 */
[----:B------:R-:W-:-:S04]  /*6640*/  FSETP.GT.AND P0, PT, R3, R20, PT ;  /* 0x000000140300720b */ /* 0x000fc80003f04000 */
        /* <DEDUP_REMOVED lines=22> */
[----:B------:R-:W-:Y:S01]  /*67b0*/  FSEL R20, R25, R20, P0 ;  /* 0x0000001419147208 */ /* 0x000fe20000000000 */
[----:B------:R-:W-:-:S03]  /*67c0*/  FMUL R22, R26, R29 ;  /* 0x0000001d1a167220 */ /* 0x000fc60000400000 */
[----:B------:R-:W-:-:S04]  /*67d0*/  FSETP.GT.AND P0, PT, R27, R20, PT ;  /* 0x000000141b00720b */ /* 0x000fc80003f04000 */
[----:B------:R-:W-:-:S04]  /*67e0*/  FSEL R23, R27, R20, P0 ;  /* 0x000000141b177208 */ /* 0x000fc80000000000 */
[----:B------:R-:W-:-:S04]  /*67f0*/  FSETP.GT.AND P0, PT, R22, R23, PT ;  /* 0x000000171600720b */ /* 0x000fc80003f04000 */
[----:B------:R-:W-:-:S04]  /*6800*/  FSEL R23, R22, R23, P0 ;  /* 0x0000001716177208 */ /* 0x000fc80000000000 */
[----:B------:R-:W1:Y:S08]  /*6810*/  MUFU.RCP R20, R23 ;  /* 0x0000001700147308 */ /* 0x000e700000001000 */
[----:B------:R-:W2:Y:S01]  /*6820*/  FCHK P0, R0, R23 ;  /* 0x0000001700007302 */ /* 0x000ea20000000000 */
[----:B-1----:R-:W-:-:S04]  /*6830*/  FFMA R21, -R23, R20, 1 ;  /* 0x3f80000017157423 */ /* 0x002fc80000000114 */
[----:B------:R-:W-:-:S04]  /*6840*/  FFMA R21, R20, R21, R20 ;  /* 0x0000001514157223 */ /* 0x000fc80000000014 */
[----:B------:R-:W-:-:S04]  /*6850*/  FFMA R20, R0, R21, RZ ;  /* 0x0000001500147223 */ /* 0x000fc800000000ff */
[----:B------:R-:W-:-:S04]  /*6860*/  FFMA R24, -R23, R20, R0 ;  /* 0x0000001417187223 */ /* 0x000fc80000000100 */
[----:B------:R-:W-:Y:S01]  /*6870*/  FFMA R21, R21, R24, R20 ;  /* 0x0000001815157223 */ /* 0x000fe20000000014 */
[----:B0-2---:R-:W-:Y:S06]  /*6880*/  @!P0 BRA `(.L_x_322) ;  /* 0x0000000000108947 */ /* 0x005fec0003800000 */
[----:B------:R-:W-:Y:S02]  /*6890*/  MOV R21, R23 ;  /* 0x0000001700157202 */ /* 0x000fe40000000f00 */
[----:B------:R-:W-:-:S07]  /*68a0*/  MOV R20, 0x68c0 ;  /* 0x000068c000147802 */ /* 0x000fce0000000f00 */
[----:B------:R-:W-:Y:S05]  /*68b0*/  CALL.REL.NOINC `($__internal_3_$__cuda_sm3x_div_rn_noftz_f32_slowpath) ;  /* 0x00000010004c7944 */ /* 0x000fea0003c00000 */
[----:B------:R-:W-:-:S07]  /*68c0*/  MOV R21, R0 ;  /* 0x0000000000157202 */ /* 0x000fce0000000f00 */
.L_x_322:
[----:B------:R-:W-:Y:S05]  /*68d0*/  BSYNC.RECONVERGENT B2 ;  /* 0x0000000000027941 */ /* 0x000fea0003800200 */
.L_x_321:
[----:B------:R-:W0:Y:S01]  /*68e0*/  MUFU.RCP R0, R23 ;  /* 0x0000001700007308 */ /* 0x000e220000001000 */
[----:B------:R1:W-:Y:S01]  /*68f0*/  STG.E desc[UR4][R14.64], R21 ;  /* 0x000000150e007986 */ /* 0x0003e2000c101904 */
[----:B------:R-:W-:Y:S06]  /*6900*/  BSSY.RECONVERGENT B2, `(.L_x_323) ;  /* 0x000000d000027945 */ /* 0x000fec0003800200 */
[----:B------:R-:W2:Y:S01]  /*6910*/  FCHK P0, R2, R23 ;  /* 0x0000001702007302 */ /* 0x000ea20000000000 */
[----:B0-----:R-:W-:-:S04]  /*6920*/  FFMA R29, -R23, R0, 1 ;  /* 0x3f800000171d7423 */ /* 0x001fc80000000100 */
[----:B------:R-:W-:-:S04]  /*6930*/  FFMA R31, R0, R29, R0 ;  /* 0x0000001d001f7223 */ /* 0x000fc80000000000 */
[----:B------:R-:W-:-:S04]  /*6940*/  FFMA R0, R2, R31, RZ ;  /* 0x0000001f02007223 */ /* 0x000fc800000000ff */
[----:B------:R-:W-:-:S04]  /*6950*/  FFMA R29, -R23, R0, R2 ;  /* 0x00000000171d7223 */ /* 0x000fc80000000102 */
[----:B------:R-:W-:Y:S01]  /*6960*/  FFMA R29, R31, R29, R0 ;  /* 0x0000001d1f1d7223 */ /* 0x000fe20000000000 */
[----:B-12---:R-:W-:Y:S06]  /*6970*/  @!P0 BRA `(.L_x_324) ;  /* 0x0000000000148947 */ /* 0x006fec0003800000 */
[----:B------:R-:W-:Y:S02]  /*6980*/  MOV R0, R2 ;  /* 0x0000000200007202 */ /* 0x000fe40000000f00 */
[----:B------:R-:W-:Y:S02]  /*6990*/  MOV R21, R23 ;  /* 0x0000001700157202 */ /* 0x000fe40000000f00 */
[----:B------:R-:W-:-:S07]  /*69a0*/  MOV R20, 0x69c0 ;  /* 0x000069c000147802 */ /* 0x000fce0000000f00 */
[----:B------:R-:W-:Y:S05]  /*69b0*/  CALL.REL.NOINC `($__internal_3_$__cuda_sm3x_div_rn_noftz_f32_slowpath) ;  /* 0x00000010000c7944 */ /* 0x000fea0003c00000 */
[----:B------:R-:W-:-:S07]  /*69c0*/  MOV R29, R0 ;  /* 0x00000000001d7202 */ /* 0x000fce0000000f00 */
.L_x_324:
[----:B------:R-:W-:Y:S05]  /*69d0*/  BSYNC.RECONVERGENT B2 ;  /* 0x0000000000027941 */ /* 0x000fea0003800200 */
.L_x_323:
        /* <DEDUP_REMOVED lines=15> */
.L_x_326:
[----:B------:R-:W-:Y:S05]  /*6ad0*/  BSYNC.RECONVERGENT B2 ;  /* 0x0000000000027941 */ /* 0x000fea0003800200 */
.L_x_325:
        /* <DEDUP_REMOVED lines=15> */
.L_x_328:
[----:B------:R-:W-:Y:S05]  /*6bd0*/  BSYNC.RECONVERGENT B2 ;  /* 0x0000000000027941 */ /* 0x000fea0003800200 */
.L_x_327:
        /* <DEDUP_REMOVED lines=15> */
.L_x_330:
[----:B------:R-:W-:Y:S05]  /*6cd0*/  BSYNC.RECONVERGENT B2 ;  /* 0x0000000000027941 */ /* 0x000fea0003800200 */
.L_x_329:
        /* <DEDUP_REMOVED lines=15> */
.L_x_332:
[----:B------:R-:W-:Y:S05]  /*6dd0*/  BSYNC.RECONVERGENT B2 ;  /* 0x0000000000027941 */ /* 0x000fea0003800200 */
.L_x_331:
        /* <DEDUP_REMOVED lines=15> */
.L_x_334:
[----:B------:R-:W-:Y:S05]  /*6ed0*/  BSYNC.RECONVERGENT B2 ;  /* 0x0000000000027941 */ /* 0x000fea0003800200 */
.L_x_333:
        /* <DEDUP_REMOVED lines=15> */
.L_x_336:
[----:B------:R-:W-:Y:S05]  /*6fd0*/  BSYNC.RECONVERGENT B2 ;  /* 0x0000000000027941 */ /* 0x000fea0003800200 */
.L_x_335:
        /* <DEDUP_REMOVED lines=15> */
.L_x_338:
[----:B------:R-:W-:Y:S05]  /*70d0*/  BSYNC.RECONVERGENT B2 ;  /* 0x0000000000027941 */ /* 0x000fea0003800200 */
.L_x_337:
        /* <DEDUP_REMOVED lines=15> */
.L_x_340:
[----:B------:R-:W-:Y:S05]  /*71d0*/  BSYNC.RECONVERGENT B2 ;  /* 0x0000000000027941 */ /* 0x000fea0003800200 */
.L_x_339:
        /* <DEDUP_REMOVED lines=15> */
.L_x_342:
[----:B------:R-:W-:Y:S05]  /*72d0*/  BSYNC.RECONVERGENT B2 ;  /* 0x0000000000027941 */ /* 0x000fea0003800200 */
.L_x_341:
        /* <DEDUP_REMOVED lines=15> */
.L_x_344:
[----:B------:R-:W-:Y:S05]  /*73d0*/  BSYNC.RECONVERGENT B2 ;  /* 0x0000000000027941 */ /* 0x000fea0003800200 */
.L_x_343:
        /* <DEDUP_REMOVED lines=15> */
.L_x_346:
[----:B------:R-:W-:Y:S05]  /*74d0*/  BSYNC.RECONVERGENT B2 ;  /* 0x0000000000027941 */ /* 0x000fea0003800200 */
.L_x_345:
        /* <DEDUP_REMOVED lines=15> */
.L_x_348:
[----:B------:R-:W-:Y:S05]  /*75d0*/  BSYNC.RECONVERGENT B2 ;  /* 0x0000000000027941 */ /* 0x000fea0003800200 */
.L_x_347:
        /* <DEDUP_REMOVED lines=15> */
.L_x_350:
[----:B------:R-:W-:Y:S05]  /*76d0*/  BSYNC.RECONVERGENT B2 ;  /* 0x0000000000027941 */ /* 0x000fea0003800200 */
.L_x_349:
        /* <DEDUP_REMOVED lines=15> */
.L_x_352:
[----:B------:R-:W-:Y:S05]  /*77d0*/  BSYNC.RECONVERGENT B2 ;  /* 0x0000000000027941 */ /* 0x000fea0003800200 */
.L_x_351:
[----:B------:R0:W-:Y:S04]  /*77e0*/  STG.E desc[UR4][R14.64+0x3c], R3 ;  /* 0x00003c030e007986 */ /* 0x0001e8000c101904 */
[----:B------:R-:W2:Y:S04]  /*77f0*/  LDG.E R19, desc[UR4][R18.64+0x40] ;  /* 0x0000400412137981 */ /* 0x000ea8000c1e1900 */
[----:B------:R-:W3:Y:S01]  /*7800*/  LDG.E R17, desc[UR4][R16.64+0x40] ;  /* 0x0000400410117981 */ /* 0x000ee2000c1e1900 */
[----:B------:R-:W-:Y:S01]  /*7810*/  FSETP.GEU.AND P0, PT, R23, 1.175494350822287508e-38, PT ;  /* 0x008000001700780b */ /* 0x000fe20003f0e000 */
[----:B------:R-:W-:-:S12]  /*7820*/  HFMA2 R5, -RZ, RZ, 1.5048828125, 33.21875 ;  /* 0x3e055027ff057431 */ /* 0x000fd800000001ff */
[----:B------:R-:W-:-:S05]  /*7830*/  @!P0 FMUL R23, R23, 8388608 ;  /* 0x4b00000017178820 */ /* 0x000fca0000400000 */
[----:B------:R-:W-:-:S04]  /*7840*/  IADD3 R0, PT, PT, R23, -0x3f2aaaab, RZ ;  /* 0xc0d5555517007810 */ /* 0x000fc80007ffe0ff */
[----:B------:R-:W-:-:S04]  /*7850*/  LOP3.LUT R2, R0, 0xff800000, RZ, 0xc0, !PT ;  /* 0xff80000000027812 */ /* 0x000fc800078ec0ff */
[CC--:B------:R-:W-:Y:S02]  /*7860*/  IADD3 R0, PT, PT, R23.reuse, -R2.reuse, RZ ;  /* 0x8000000217007210 */ /* 0x0c0fe40007ffe0ff */
[----:B0-----:R-:W-:Y:S02]  /*7870*/  I2FP.F32.S32 R3, R2 ;  /* 0x0000000200037245 */ /* 0x001fe40000201400 */
[----:B------:R-:W-:Y:S01]  /*7880*/  MOV R2, 0x7f800000 ;  /* 0x7f80000000027802 */ /* 0x000fe20000000f00 */
[----:B------:R-:W-:Y:S01]  /*7890*/  FADD R4, R0, -1 ;  /* 0xbf80000000047421 */ /* 0x000fe20000000000 */
[----:B------:R-:W-:Y:S02]  /*78a0*/  FSEL R0, RZ, -23, P0 ;  /* 0xc1b80000ff007808 */ /* 0x000fe40000000000 */
[----:B------:R-:W-:Y:S01]  /*78b0*/  ISETP.GT.U32.AND P0, PT, R23, 0x7f7fffff, PT ;  /* 0x7f7fffff1700780c */ /* 0x000fe20003f04070 */
[----:B------:R-:W-:Y:S02]  /*78c0*/  FFMA R5, R4, -R5, 0.14084610342979431152 ;  /* 0x3e1039f604057423 */ /* 0x000fe40000000805 */
[----:B------:R-:W-:-:S02]  /*78d0*/  FFMA R0, R3, 1.1920928955078125e-07, R0 ;  /* 0x3400000003007823 */ /* 0x000fc40000000000 */
        /* <DEDUP_REMOVED lines=13> */
[----:B--2---:R-:W-:-:S04]  /*79b0*/  FADD R0, R0, R19 ;  /* 0x0000001300007221 */ /* 0x004fc80000000000 */
[----:B---3--:R-:W-:-:S05]  /*79c0*/  FADD R17, R0, R17 ;  /* 0x0000001100117221 */ /* 0x008fca0000000000 */
[----:B------:R-:W-:Y:S01]  /*79d0*/  STG.E desc[UR4][R14.64+0x40], R17 ;  /* 0x000040110e007986 */ /* 0x000fe2000c101904 */
[----:B------:R-:W-:Y:S05]  /*79e0*/  EXIT ;  /* 0x000000000000794d */ /* 0x000fea0003800000 */
        .weak           $__internal_3_$__cuda_sm3x_div_rn_noftz_f32_slowpath
        .type           $__internal_3_$__cuda_sm3x_div_rn_noftz_f32_slowpath,@function
        .size           $__internal_3_$__cuda_sm3x_div_rn_noftz_f32_slowpath,(.L_x_431 - $__internal_3_$__cuda_sm3x_div_rn_noftz_f32_slowpath)
$__internal_3_$__cuda_sm3x_div_rn_noftz_f32_slowpath:
[----:B------:R-:W-:Y:S01]  /*79f0*/  SHF.R.U32.HI R24, RZ, 0x17, R21 ;  /* 0x00000017ff187819 */ /* 0x000fe20000011615 */
[----:B------:R-:W-:Y:S03]  /*7a00*/  BSSY.RECONVERGENT B0, `(.L_x_353) ;  /* 0x0000064000007945 */ /* 0x000fe60003800200 */
[----:B------:R-:W-:-:S04]  /*7a10*/  LOP3.LUT R24, R24, 0xff, RZ, 0xc0, !PT ;  /* 0x000000ff18187812 */ /* 0x000fc800078ec0ff */
[----:B------:R-:W-:-:S04]  /*7a20*/  IADD3 R26, PT, PT, R24, -0x1, RZ ;  /* 0xffffffff181a7810 */ /* 0x000fc80007ffe0ff */
[----:B------:R-:W-:Y:S02]  /*7a30*/  ISETP.GT.U32.AND P0, PT, R26, 0xfd, PT ;  /* 0x000000fd1a00780c */ /* 0x000fe40003f04070 */
[----:B------:R-:W-:-:S04]  /*7a40*/  SHF.R.U32.HI R26, RZ, 0x17, R0 ;  /* 0x00000017ff1a7819 */ /* 0x000fc80000011600 */
[----:B------:R-:W-:-:S04]  /*7a50*/  LOP3.LUT R29, R26, 0xff, RZ, 0xc0, !PT ;  /* 0x000000ff1a1d7812 */ /* 0x000fc800078ec0ff */
[----:B------:R-:W-:-:S04]  /*7a60*/  IADD3 R26, PT, PT, R29, -0x1, RZ ;  /* 0xffffffff1d1a7810 */ /* 0x000fc80007ffe0ff */
        /* <DEDUP_REMOVED lines=28> */
.L_x_354:
[----:B------:R-:W-:Y:S01]  /*7c30*/  LEA R28, R24, 0xc0800000, 0x17 ;  /* 0xc0800000181c7811 */ /* 0x000fe200078eb8ff */
[----:B------:R-:W-:Y:S01]  /*7c40*/  BSSY.RECONVERGENT B1, `(.L_x_359) ;  /* 0x0000036000017945 */ /* 0x000fe20003800200 */
[----:B------:R-:W-:Y:S02]  /*7c50*/  IADD3 R29, PT, PT, R29, -0x7f, RZ ;  /* 0xffffff811d1d7810 */ /* 0x000fe40007ffe0ff */
[----:B------:R-:W-:Y:S02]  /*7c60*/  IADD3 R28, PT, PT, -R28, R21, RZ ;  /* 0x000000151c1c7210 */ /* 0x000fe40007ffe1ff */
[C---:B------:R-:W-:Y:S01]  /*7c70*/  IADD3 R21, PT, PT, R29.reuse, 0x7f, -R24 ;  /* 0x0000007f1d157810 */ /* 0x040fe20007ffe818 */
[----:B------:R-:W-:Y:S02]  /*7c80*/  IMAD R0, R29, -0x800000, R0 ;  /* 0xff8000001d007824 */ /* 0x000fe400078e0200 */
[----:B------:R-:W0:Y:S01]  /*7c90*/  MUFU.RCP R29, R28 ;  /* 0x0000001c001d7308 */ /* 0x000e220000001000 */
[----:B------:R-:W-:Y:S01]  /*7ca0*/  FADD.FTZ R31, -R28, -RZ ;  /* 0x800000ff1c1f7221 */ /* 0x000fe20000010100 */
[----:B------:R-:W-:-:S03]  /*7cb0*/  IADD3 R21, PT, PT, R21, R26, RZ ;  /* 0x0000001a15157210 */ /* 0x000fc60007ffe0ff */
[----:B0-----:R-:W-:-:S04]  /*7cc0*/  FFMA R24, R29, R31, 1 ;  /* 0x3f8000001d187423 */ /* 0x001fc8000000001f */
        /* <DEDUP_REMOVED lines=19> */
[CCC-:B------:R-:W-:Y:S01]  /*7e00*/  FFMA.RP R21, R29.reuse, R31.reuse, R26.reuse ;  /* 0x0000001f1d157223 */ /* 0x1c0fe2000000801a */
[CCC-:B------:R-:W-:Y:S01]  /*7e10*/  FFMA.RM R24, R29.reuse, R31.reuse, R26.reuse ;  /* 0x0000001f1d187223 */ /* 0x1c0fe2000000401a */
[----:B------:R-:W-:Y:S01]  /*7e20*/  FFMA.RZ R29, R29, R31, R26 ;  /* 0x0000001f1d1d7223 */ /* 0x000fe2000000c01a */
[C---:B------:R-:W-:Y:S02]  /*7e30*/  ISETP.NE.AND P1, PT, R28.reuse, RZ, PT ;  /* 0x000000ff1c00720c */ /* 0x040fe40003f25270 */
[----:B------:R-:W-:Y:S02]  /*7e40*/  ISETP.NE.AND P2, PT, R28, RZ, PT ;  /* 0x000000ff1c00720c */ /* 0x000fe40003f45270 */
[----:B------:R-:W-:Y:S02]  /*7e50*/  LOP3.LUT R29, R29, 0x7fffff, RZ, 0xc0, !PT ;  /* 0x007fffff1d1d7812 */ /* 0x000fe400078ec0ff */
[----:B------:R-:W-:Y:S02]  /*7e60*/  FSETP.NEU.FTZ.AND P0, PT, R21, R24, PT ;  /* 0x000000181500720b */ /* 0x000fe40003f1d000 */
[----:B------:R-:W-:-:S02]  /*7e70*/  LOP3.LUT R29, R29, 0x800000, RZ, 0xfc, !PT ;  /* 0x008000001d1d7812 */ /* 0x000fc400078efcff */
[C---:B------:R-:W-:Y:S02]  /*7e80*/  IADD3 R24, PT, PT, R28.reuse, 0x20, RZ ;  /* 0x000000201c187810 */ /* 0x040fe40007ffe0ff */
[----:B------:R-:W-:Y:S02]  /*7e90*/  IADD3 R21, PT, PT, -R28, RZ, RZ ;  /* 0x000000ff1c157210 */ /* 0x000fe40007ffe1ff */
[----:B------:R-:W-:-:S04]  /*7ea0*/  SHF.L.U32 R24, R29, R24, RZ ;  /* 0x000000181d187219 */ /* 0x000fc800000006ff */
[----:B------:R-:W-:Y:S02]  /*7eb0*/  ISETP.NE.AND P1, PT, R24, RZ, P1 ;  /* 0x000000ff1800720c */ /* 0x000fe40000f25270 */
[----:B------:R-:W-:Y:S02]  /*7ec0*/  SEL R24, R21, RZ, P2 ;  /* 0x000000ff15187207 */ /* 0x000fe40001000000 */
[----:B------:R-:W-:Y:S02]  /*7ed0*/  PLOP3.LUT P0, PT, P0, P1, PT, 0xf8, 0x8f ;  /* 0x00000000008f781c */ /* 0x000fe40000703f70 */
[----:B------:R-:W-:Y:S02]  /*7ee0*/  SHF.R.U32.HI R24, RZ, R24, R29 ;  /* 0x00000018ff187219 */ /* 0x000fe4000001161d */
[----:B------:R-:W-:Y:S02]  /*7ef0*/  SEL R21, RZ, 0x1, !P0 ;  /* 0x00000001ff157807 */ /* 0x000fe40004000000 */
[----:B------:R-:W-:-:S04]  /*7f00*/  SHF.R.U32.HI R26, RZ, 0x1, R24 ;  /* 0x00000001ff1a7819 */ /* 0x000fc80000011618 */
[----:B------:R-:W-:-:S04]  /*7f10*/  LOP3.LUT R21, R21, 0x1, R26, 0xf8, !PT ;  /* 0x0000000115157812 */ /* 0x000fc800078ef81a */
[----:B------:R-:W-:-:S04]  /*7f20*/  LOP3.LUT R21, R21, R24, RZ, 0xc0, !PT ;  /* 0x0000001815157212 */ /* 0x000fc800078ec0ff */
[----:B------:R-:W-:-:S04]  /*7f30*/  IADD3 R21, PT, PT, R26, R21, RZ ;  /* 0x000000151a157210 */ /* 0x000fc80007ffe0ff */
[----:B------:R-:W-:Y:S01]  /*7f40*/  LOP3.LUT R0, R21, R0, RZ, 0xfc, !PT ;  /* 0x0000000015007212 */ /* 0x000fe200078efcff */
[----:B------:R-:W-:Y:S06]  /*7f50*/  BRA `(.L_x_362) ;  /* 0x0000000000107947 */ /* 0x000fec0003800000 */
.L_x_361:
[----:B------:R-:W-:-:S04]  /*7f60*/  LOP3.LUT R0, R0, 0x80000000, RZ, 0xc0, !PT ;  /* 0x8000000000007812 */ /* 0x000fc800078ec0ff */
[----:B------:R-:W-:Y:S01]  /*7f70*/  LOP3.LUT R0, R0, 0x7f800000, RZ, 0xfc, !PT ;  /* 0x7f80000000007812 */ /* 0x000fe200078efcff */
[----:B------:R-:W-:Y:S06]  /*7f80*/  BRA `(.L_x_362) ;  /* 0x0000000000047947 */ /* 0x000fec0003800000 */
.L_x_360:
[----:B------:R-:W-:-:S07]  /*7f90*/  LEA R0, R21, R0, 0x17 ;  /* 0x0000000015007211 */ /* 0x000fce00078eb8ff */
.L_x_362:
[----:B------:R-:W-:Y:S05]  /*7fa0*/  BSYNC.RECONVERGENT B1 ;  /* 0x0000000000017941 */ /* 0x000fea0003800200 */
.L_x_359:
[----:B------:R-:W-:Y:S05]  /*7fb0*/  BRA `(.L_x_363) ;  /* 0x0000000000207947 */ /* 0x000fea0003800000 */
.L_x_358:
[----:B------:R-:W-:-:S04]  /*7fc0*/  LOP3.LUT R0, R21, 0x80000000, R0, 0x48, !PT ;  /* 0x8000000015007812 */ /* 0x000fc800078e4800 */
[----:B------:R-:W-:Y:S01]  /*7fd0*/  LOP3.LUT R0, R0, 0x7f800000, RZ, 0xfc, !PT ;  /* 0x7f80000000007812 */ /* 0x000fe200078efcff */
[----:B------:R-:W-:Y:S06]  /*7fe0*/  BRA `(.L_x_363) ;  /* 0x0000000000147947 */ /* 0x000fec0003800000 */
.L_x_357:
[----:B------:R-:W-:Y:S01]  /*7ff0*/  LOP3.LUT R0, R21, 0x80000000, R0, 0x48, !PT ;  /* 0x8000000015007812 */ /* 0x000fe200078e4800 */
[----:B------:R-:W-:Y:S06]  /*8000*/  BRA `(.L_x_363) ;  /* 0x00000000000c7947 */ /* 0x000fec0003800000 */
.L_x_356:
[----:B------:R-:W0:Y:S01]  /*8010*/  MUFU.RSQ R0, -QNAN ;  /* 0xffc0000000007908 */ /* 0x000e220000001400 */
[----:B------:R-:W-:Y:S05]  /*8020*/  BRA `(.L_x_363) ;  /* 0x0000000000047947 */ /* 0x000fea0003800000 */
.L_x_355:
[----:B------:R-:W-:-:S07]  /*8030*/  FADD.FTZ R0, R0, R21 ;  /* 0x0000001500007221 */ /* 0x000fce0000010000 */
.L_x_363:
[----:B------:R-:W-:Y:S05]  /*8040*/  BSYNC.RECONVERGENT B0 ;  /* 0x0000000000007941 */ /* 0x000fea0003800200 */
.L_x_353:
[----:B------:R-:W-:-:S04]  /*8050*/  HFMA2 R21, -RZ, RZ, 0, 0 ;  /* 0x00000000ff157431 */ /* 0x000fc800000001ff */
[----:B0-----:R-:W-:Y:S05]  /*8060*/  RET.REL.NODEC R20 `(_Z25felsensteinhelper16pairediiiiiiiiiPKiS0_PKfS2_S2_Pf) ;  /* 0xffffff7c14e47950 */ /* 0x001fea0003c3ffff */
.L_x_364:
        /* <DEDUP_REMOVED lines=9> */
.L_x_431:


//--------------------- .text._Z25felsensteinleaves16pairediiiPKiS0_PfS1_ --------------------------
	.section	.text._Z25felsensteinleaves16pairediiiPKiS0_PfS1_,"ax",@progbits
	.align	128
        .global         _Z25felsensteinleaves16pairediiiPKiS0_PfS1_
        .type           _Z25felsensteinleaves16pairediiiPKiS0_PfS1_,@function
        .size           _Z25felsensteinleaves16pairediiiPKiS0_PfS1_,(.L_x_441 - _Z25felsensteinleaves16pairediiiPKiS0_PfS1_)
        .other          _Z25felsensteinleaves16pairediiiPKiS0_PfS1_,@"STO_CUDA_ENTRY STV_DEFAULT"
_Z25felsensteinleaves16pairediiiPKiS0_PfS1_:
.text._Z25felsensteinleaves16pairediiiPKiS0_PfS1_:
[----:B------:R-:W-:Y:S01]  /*0000*/  LDC R1, c[0x0][0x37c] ;  /* 0x0000df00ff017b82 */ /* 0x000fe20000000800 */
[----:B------:R-:W0:Y:S07]  /*0010*/  S2R R3, SR_TID.X ;  /* 0x0000000000037919 */ /* 0x000e2e0000002100 */
[----:B------:R-:W0:Y:S01]  /*0020*/  S2UR UR4, SR_CTAID.X ;  /* 0x00000000000479c3 */ /* 0x000e220000002500 */
[----:B------:R-:W1:Y:S07]  /*0030*/  LDCU UR5, c[0x0][0x384] ;  /* 0x00007080ff0577ac */ /* 0x000e6e0008000800 */
[----:B------:R-:W0:Y:S08]  /*0040*/  LDC R0, c[0x0][0x360] ;  /* 0x0000d800ff007b82 */ /* 0x000e300000000800 */
[----:B------:R-:W1:Y:S01]  /*0050*/  LDC R11, c[0x0][0x388] ;  /* 0x0000e200ff0b7b82 */ /* 0x000e620000000800 */
[----:B0-----:R-:W-:-:S02]  /*0060*/  IMAD R0, R0, UR4, R3 ;  /* 0x0000000400007c24 */ /* 0x001fc4000f8e0203 */
[----:B-1----:R-:W-:-:S05]  /*0070*/  IMAD R3, R11, UR5, RZ ;  /* 0x000000050b037c24 */ /* 0x002fca000f8e02ff */
[----:B------:R-:W-:-:S13]  /*0080*/  ISETP.GE.AND P0, PT, R0, R3, PT ;  /* 0x000000030000720c */ /* 0x000fda0003f06270 */
[----:B------:R-:W-:Y:S05]  /*0090*/  @P0 EXIT ;  /* 0x000000000000094d */ /* 0x000fea0003800000 */
[----:B------:R-:W-:Y:S01]  /*00a0*/  IABS R10, R11 ;  /* 0x0000000b000a7213 */ /* 0x000fe20000000000 */
[----:B------:R-:W0:Y:S01]  /*00b0*/  LDC.64 R8, c[0x0][0x398] ;  /* 0x0000e600ff087b82 */ /* 0x000e220000000a00 */
[----:B------:R-:W-:Y:S01]  /*00c0*/  IABS R6, R0 ;  /* 0x0000000000067213 */ /* 0x000fe20000000000 */
[----:B------:R-:W1:Y:S01]  /*00d0*/  LDCU.64 UR4, c[0x0][0x358] ;  /* 0x00006b00ff0477ac */ /* 0x000e620008000a00 */
[----:B------:R-:W2:Y:S01]  /*00e0*/  I2F.RP R4, R10 ;  /* 0x0000000a00047306 */ /* 0x000ea20000209400 */
[----:B------:R-:W-:-:S07]  /*00f0*/  ISETP.GE.AND P2, PT, R0, RZ, PT ;  /* 0x000000ff0000720c */ /* 0x000fce0003f46270 */
[----:B--2---:R-:W2:Y:S02]  /*0100*/  MUFU.RCP R4, R4 ;  /* 0x0000000400047308 */ /* 0x004ea40000001000 */
[----:B--2---:R-:W-:-:S06]  /*0110*/  IADD3 R2, PT, PT, R4, 0xffffffe, RZ ;  /* 0x0ffffffe04027810 */ /* 0x004fcc0007ffe0ff */
[----:B------:R2:W3:Y:S02]  /*0120*/  F2I.FTZ.U32.TRUNC.NTZ R3, R2 ;  /* 0x0000000200037305 */ /* 0x0004e4000021f000 */
[----:B--2---:R-:W-:Y:S01]  /*0130*/  HFMA2 R2, -RZ, RZ, 0, 0 ;  /* 0x00000000ff027431 */ /* 0x004fe200000001ff */
[----:B---3--:R-:W-:-:S05]  /*0140*/  IADD3 R5, PT, PT, RZ, -R3, RZ ;  /* 0x80000003ff057210 */ /* 0x008fca0007ffe0ff */
[----:B------:R-:W-:-:S04]  /*0150*/  IMAD R5, R5, R10, RZ ;  /* 0x0000000a05057224 */ /* 0x000fc800078e02ff */
[----:B------:R-:W-:Y:S01]  /*0160*/  IMAD.HI.U32 R3, R3, R5, R2 ;  /* 0x0000000503037227 */ /* 0x000fe200078e0002 */
[----:B------:R-:W-:Y:S02]  /*0170*/  MOV R5, R6 ;  /* 0x0000000600057202 */ /* 0x000fe40000000f00 */
[----:B------:R-:W2:Y:S03]  /*0180*/  LDC.64 R6, c[0x0][0x390] ;  /* 0x0000e400ff067b82 */ /* 0x000ea60000000a00 */
[----:B------:R-:W-:-:S05]  /*0190*/  IMAD.HI.U32 R3, R3, R5, RZ ;  /* 0x0000000503037227 */ /* 0x000fca00078e00ff */
[----:B------:R-:W-:-:S05]  /*01a0*/  IADD3 R3, PT, PT, -R3, RZ, RZ ;  /* 0x000000ff03037210 */ /* 0x000fca0007ffe1ff */
[C---:B------:R-:W-:Y:S02]  /*01b0*/  IMAD R3, R10.reuse, R3, R5 ;  /* 0x000000030a037224 */ /* 0x040fe400078e0205 */
[----:B------:R-:W3:Y:S03]  /*01c0*/  LDC.64 R4, c[0x0][0x3a0] ;  /* 0x0000e800ff047b82 */ /* 0x000ee60000000a00 */
[----:B------:R-:W-:-:S13]  /*01d0*/  ISETP.GT.U32.AND P0, PT, R10, R3, PT ;  /* 0x000000030a00720c */ /* 0x000fda0003f04070 */
[----:B------:R-:W-:Y:S02]  /*01e0*/  @!P0 IADD3 R3, PT, PT, R3, -R10, RZ ;  /* 0x8000000a03038210 */ /* 0x000fe40007ffe0ff */
[----:B------:R-:W-:Y:S02]  /*01f0*/  ISETP.NE.AND P0, PT, R11, RZ, PT ;  /* 0x000000ff0b00720c */ /* 0x000fe40003f05270 */
[----:B------:R-:W-:-:S13]  /*0200*/  ISETP.GT.U32.AND P1, PT, R10, R3, PT ;  /* 0x000000030a00720c */ /* 0x000fda0003f24070 */
[----:B------:R-:W-:-:S04]  /*0210*/  @!P1 IADD3 R3, PT, PT, R3, -R10, RZ ;  /* 0x8000000a03039210 */ /* 0x000fc80007ffe0ff */
[----:B------:R-:W-:Y:S02]  /*0220*/  @!P2 IADD3 R3, PT, PT, -R3, RZ, RZ ;  /* 0x000000ff0303a210 */ /* 0x000fe40007ffe1ff */
[----:B------:R-:W-:-:S05]  /*0230*/  @!P0 LOP3.LUT R3, RZ, R11, RZ, 0x33, !PT ;  /* 0x0000000bff038212 */ /* 0x000fca00078e33ff */
[----:B--2---:R-:W-:-:S04]  /*0240*/  IMAD.WIDE R6, R3, 0x4, R6 ;  /* 0x0000000403067825 */ /* 0x004fc800078e0206 */
[----:B0-----:R-:W-:Y:S02]  /*0250*/  IMAD.WIDE R8, R3, 0x4, R8 ;  /* 0x0000000403087825 */ /* 0x001fe400078e0208 */
[----:B-1----:R-:W2:Y:S04]  /*0260*/  LDG.E R6, desc[UR4][R6.64] ;  /* 0x0000000406067981 */ /* 0x002ea8000c1e1900 */
[----:B------:R-:W4:Y:S01]  /*0270*/  LDG.E R8, desc[UR4][R8.64] ;  /* 0x0000000408087981 */ /* 0x000f22000c1e1900 */
[----:B--2---:R-:W-:Y:S02]  /*0280*/  SHF.L.U32 R3, R6, 0x2, RZ ;  /* 0x0000000206037819 */ /* 0x004fe400000006ff */
[----:B----4-:R-:W-:-:S03]  /*0290*/  SHF.L.U32 R11, R8, 0x2, RZ ;  /* 0x00000002080b7819 */ /* 0x010fc600000006ff */
[----:B---3--:R-:W-:-:S04]  /*02a0*/  IMAD.WIDE R2, R3, 0x4, R4 ;  /* 0x0000000403027825 */ /* 0x008fc800078e0204 */
[----:B------:R-:W-:Y:S01]  /*02b0*/  IMAD.WIDE R4, R11, 0x4, R4 ;  /* 0x000000040b047825 */ /* 0x000fe200078e0204 */
[----:B------:R-:W2:Y:S01]  /*02c0*/  LDG.E R12, desc[UR4][R2.64] ;  /* 0x00000004020c7981 */ /* 0x000ea2000c1e1900 */
[----:B------:R-:W0:Y:S03]  /*02d0*/  LDC.64 R10, c[0x0][0x3a8] ;  /* 0x0000ea00ff0a7b82 */ /* 0x000e260000000a00 */
[----:B------:R-:W2:Y:S01]  /*02e0*/  LDG.E R15, desc[UR4][R4.64] ;  /* 0x00000004040f7981 */ /* 0x000ea2000c1e1900 */
[----:B------:R-:W-:-:S05]  /*02f0*/  LEA R13, R0, R0, 0x4 ;  /* 0x00000000000d7211 */ /* 0x000fca00078e20ff */
        /* <DEDUP_REMOVED lines=27> */
[----:B------:R-:W4:Y:S04]  /*04b0*/  LDG.E R0, desc[UR4][R2.64+0x4] ;  /* 0x0000040402007981 */ /* 0x000f28000c1e1900 */
[----:B---3--:R-:W4:Y:S02]  /*04c0*/  LDG.E R13, desc[UR4][R4.64+0xc] ;  /* 0x00000c04040d7981 */ /* 0x008f24000c1e1900 */
[----:B----4-:R-:W-:-:S05]  /*04d0*/  FMUL R13, R0, R13 ;  /* 0x0000000d000d7220 */ /* 0x010fca0000400000 */
        /* <DEDUP_REMOVED lines=20> */
[----:B------:R-:W-:Y:S04]  /*0620*/  STG.E desc[UR4][R6.64+0x30], R15 ;  /* 0x0000300f06007986 */ /* 0x000fe8000c101904 */
[----:B------:R-:W4:Y:S04]  /*0630*/  LDG.E R0, desc[UR4][R2.64+0xc] ;  /* 0x00000c0402007981 */ /* 0x000f28000c1e1900 */
[----:B-1----:R-:W4:Y:S02]  /*0640*/  LDG.E R9, desc[UR4][R4.64+0x4] ;  /* 0x0000040404097981 */ /* 0x002f24000c1e1900 */
[----:B----4-:R-:W-:-:S05]  /*0650*/  FMUL R9, R0, R9 ;  /* 0x0000000900097220 */ /* 0x010fca0000400000 */
[----:B------:R-:W-:Y:S04]  /*0660*/  STG.E desc[UR4][R6.64+0x34], R9 ;  /* 0x0000340906007986 */ /* 0x000fe8000c101904 */
[----:B------:R-:W4:Y:S04]  /*0670*/  LDG.E R0, desc[UR4][R2.64+0xc] ;  /* 0x00000c0402007981 */ /* 0x000f28000c1e1900 */
[----:B--2---:R-:W4:Y:S02]  /*0680*/  LDG.E R11, desc[UR4][R4.64+0x8] ;  /* 0x00000804040b7981 */ /* 0x004f24000c1e1900 */
[----:B----4-:R-:W-:-:S05]  /*0690*/  FMUL R11, R0, R11 ;  /* 0x0000000b000b7220 */ /* 0x010fca0000400000 */
[----:B------:R-:W-:Y:S04]  /*06a0*/  STG.E desc[UR4][R6.64+0x38], R11 ;  /* 0x0000380b06007986 */ /* 0x000fe8000c101904 */
[----:B------:R-:W2:Y:S04]  /*06b0*/  LDG.E R0, desc[UR4][R2.64+0xc] ;  /* 0x00000c0402007981 */ /* 0x000ea8000c1e1900 */
[----:B---3--:R-:W2:Y:S04]  /*06c0*/  LDG.E R13, desc[UR4][R4.64+0xc] ;  /* 0x00000c04040d7981 */ /* 0x008ea8000c1e1900 */
[----:B------:R-:W-:Y:S01]  /*06d0*/  STG.E desc[UR4][R6.64+0x40], RZ ;  /* 0x000040ff06007986 */ /* 0x000fe2000c101904 */
[----:B--2---:R-:W-:-:S05]  /*06e0*/  FMUL R13, R0, R13 ;  /* 0x0000000d000d7220 */ /* 0x004fca0000400000 */
[----:B------:R-:W-:Y:S01]  /*06f0*/  STG.E desc[UR4][R6.64+0x3c], R13 ;  /* 0x00003c0d06007986 */ /* 0x000fe2000c101904 */
[----:B------:R-:W-:Y:S05]  /*0700*/  EXIT ;  /* 0x000000000000794d */ /* 0x000fea0003800000 */
.L_x_365:
        /* <DEDUP_REMOVED lines=15> */
.L_x_441:


//--------------------- .text._Z19felsensteinhelper16iiiiiiPKiS0_PKfS2_S2_Pf --------------------------
	.section	.text._Z19felsensteinhelper16iiiiiiPKiS0_PKfS2_S2_Pf,"ax",@progbits
	.align	128
        .global         _Z19felsensteinhelper16iiiiiiPKiS0_PKfS2_S2_Pf
        .type           _Z19felsensteinhelper16iiiiiiPKiS0_PKfS2_S2_Pf,@function
        .size           _Z19felsensteinhelper16iiiiiiPKiS0_PKfS2_S2_Pf,(.L_x_432 - _Z19felsensteinhelper16iiiiiiPKiS0_PKfS2_S2_Pf)
        .other          _Z19felsensteinhelper16iiiiiiPKiS0_PKfS2_S2_Pf,@"STO_CUDA_ENTRY STV_DEFAULT"
_Z19felsensteinhelper16iiiiiiPKiS0_PKfS2_S2_Pf:
.text._Z19felsensteinhelper16iiiiiiPKiS0_PKfS2_S2_Pf:
        /* <DEDUP_REMOVED lines=9> */
[----:B------:R-:W1:Y:S07]  /*0090*/  LDCU.64 UR4, c[0x0][0x358] ;  /* 0x00006b00ff0477ac */ /* 0x000e6e0008000a00 */
[----:B------:R-:W2:Y:S08]  /*00a0*/  LDC.64 R6, c[0x0][0x398] ;  /* 0x0000e600ff067b82 */ /* 0x000eb00000000a00 */
[----:B------:R-:W3:Y:S01]  /*00b0*/  LDC.64 R4, c[0x0][0x3a0] ;  /* 0x0000e800ff047b82 */ /* 0x000ee20000000a00 */
[----:B0-----:R-:W-:-:S07]  /*00c0*/  IMAD R3, R0, UR6, R3 ;  /* 0x0000000600037c24 */ /* 0x001fce000f8e0203 */
[----:B------:R-:W0:Y:S01]  /*00d0*/  LDC.64 R8, c[0x0][0x390] ;  /* 0x0000e400ff087b82 */ /* 0x000e220000000a00 */
[----:B--2---:R-:W-:-:S07]  /*00e0*/  IMAD.WIDE R6, R3, 0x4, R6 ;  /* 0x0000000403067825 */ /* 0x004fce00078e0206 */
[----:B------:R-:W2:Y:S01]  /*00f0*/  LDC.64 R22, c[0x0][0x3a8] ;  /* 0x0000ea00ff167b82 */ /* 0x000ea20000000a00 */
[----:B-1----:R-:W4:Y:S01]  /*0100*/  LDG.E R6, desc[UR4][R6.64] ;  /* 0x0000000406067981 */ /* 0x002f22000c1e1900 */
[----:B---3--:R-:W-:-:S06]  /*0110*/  IMAD.WIDE R4, R3, 0x4, R4 ;  /* 0x0000000403047825 */ /* 0x008fcc00078e0204 */
[----:B------:R-:W1:Y:S01]  /*0120*/  LDC.64 R18, c[0x0][0x3b0] ;  /* 0x0000ec00ff127b82 */ /* 0x000e620000000a00 */
[----:B------:R-:W3:Y:S07]  /*0130*/  LDG.E R4, desc[UR4][R4.64] ;  /* 0x0000000404047981 */ /* 0x000eee000c1e1900 */
[----:B------:R-:W5:Y:S01]  /*0140*/  LDC.64 R16, c[0x0][0x3b8] ;  /* 0x0000ee00ff107b82 */ /* 0x000f620000000a00 */
[----:B0-----:R-:W-:Y:S02]  /*0150*/  SHF.L.U32 R21, R8, 0x8, RZ ;  /* 0x0000000808157819 */ /* 0x001fe400000006ff */
[----:B------:R-:W-:-:S03]  /*0160*/  SHF.L.U32 R9, R9, 0x8, RZ ;  /* 0x0000000809097819 */ /* 0x000fc600000006ff */
[----:B--2---:R-:W-:-:S04]  /*0170*/  IMAD.WIDE R20, R21, 0x4, R22 ;  /* 0x0000000415147825 */ /* 0x004fc800078e0216 */
[----:B------:R-:W-:Y:S01]  /*0180*/  IMAD.WIDE R22, R9, 0x4, R22 ;  /* 0x0000000409167825 */ /* 0x000fe200078e0216 */
        /* <DEDUP_REMOVED lines=9> */
[----:B----4-:R-:W-:-:S02]  /*0220*/  LEA R13, R6, R6, 0x4 ;  /* 0x00000006060d7211 */ /* 0x010fc400078e20ff */
[----:B---3--:R-:W-:-:S03]  /*0230*/  LEA R11, R4, R4, 0x4 ;  /* 0x00000004040b7211 */ /* 0x008fc600078e20ff */
[----:B-1----:R-:W-:Y:S01]  /*0240*/  IMAD.WIDE R18, R13, 0x4, R18 ;  /* 0x000000040d127825 */ /* 0x002fe200078e0212 */
[----:B------:R-:W3:Y:S03]  /*0250*/  LDG.E R4, desc[UR4][R22.64+0x10] ;  /* 0x0000100416047981 */ /* 0x000ee6000c1e1900 */
[----:B-----5:R-:W-:Y:S01]  /*0260*/  IMAD.WIDE R16, R11, 0x4, R16 ;  /* 0x000000040b107825 */ /* 0x020fe200078e0210 */
[----:B------:R-:W2:Y:S04]  /*0270*/  LDG.E R7, desc[UR4][R18.64] ;  /* 0x0000000412077981 */ /* 0x000ea8000c1e1900 */
[----:B------:R-:W4:Y:S04]  /*0280*/  LDG.E R9, desc[UR4][R16.64] ;  /* 0x0000000410097981 */ /* 0x000f28000c1e1900 */
[----:B------:R-:W5:Y:S04]  /*0290*/  LDG.E R11, desc[UR4][R20.64+0x4] ;  /* 0x00000404140b7981 */ /* 0x000f68000c1e1900 */
[----:B------:R-:W5:Y:S04]  /*02a0*/  LDG.E R6, desc[UR4][R18.64+0x4] ;  /* 0x0000040412067981 */ /* 0x000f68000c1e1900 */
[----:B------:R-:W3:Y:S04]  /*02b0*/  LDG.E R13, desc[UR4][R22.64+0x4] ;  /* 0x00000404160d7981 */ /* 0x000ee8000c1e1900 */
        /* <DEDUP_REMOVED lines=9> */
[----:B------:R-:W3:Y:S01]  /*0350*/  LDG.E R30, desc[UR4][R16.64+0x18] ;  /* 0x00001804101e7981 */ /* 0x000ee2000c1e1900 */
[----:B--2---:R-:W-:-:S03]  /*0360*/  FFMA R0, R0, R7, RZ ;  /* 0x0000000700007223 */ /* 0x004fc600000000ff */
[----:B------:R-:W2:Y:S01]  /*0370*/  LDG.E R7, desc[UR4][R18.64+0x28] ;  /* 0x0000280412077981 */ /* 0x000ea2000c1e1900 */
[----:B----4-:R-:W-:-:S03]  /*0380*/  FFMA R2, R2, R9, RZ ;  /* 0x0000000902027223 */ /* 0x010fc600000000ff */
[----:B------:R-:W4:Y:S01]  /*0390*/  LDG.E R9, desc[UR4][R18.64+0x24] ;  /* 0x0000240412097981 */ /* 0x000f22000c1e1900 */
[----:B-----5:R-:W-:-:S03]  /*03a0*/  FFMA R0, R11, R6, R0 ;  /* 0x000000060b007223 */ /* 0x020fc60000000000 */
[----:B------:R-:W5:Y:S04]  /*03b0*/  LDG.E R6, desc[UR4][R22.64+0x20] ;  /* 0x0000200416067981 */ /* 0x000f68000c1e1900 */
[----:B------:R-:W5:Y:S01]  /*03c0*/  LDG.E R11, desc[UR4][R16.64+0x20] ;  /* 0x00002004100b7981 */ /* 0x000f62000c1e1900 */
[----:B---3--:R-:W-:-:S03]  /*03d0*/  FFMA R2, R13, R8, R2 ;  /* 0x000000080d027223 */ /* 0x008fc60000000002 */
[----:B------:R-:W3:Y:S01]  /*03e0*/  LDG.E R8, desc[UR4][R20.64+0x20] ;  /* 0x0000200414087981 */ /* 0x000ee2000c1e1900 */
[----:B------:R-:W-:-:S03]  /*03f0*/  FFMA R0, R15, R10, R0 ;  /* 0x0000000a0f007223 */ /* 0x000fc60000000000 */
[----:B------:R-:W3:Y:S01]  /*0400*/  LDG.E R13, desc[UR4][R18.64+0x20] ;  /* 0x00002004120d7981 */ /* 0x000ee2000c1e1900 */
[----:B------:R-:W-:-:S03]  /*0410*/  FFMA R2, R25, R12, R2 ;  /* 0x0000000c19027223 */ /* 0x000fc60000000002 */
[----:B------:R-:W2:Y:S04]  /*0420*/  LDG.E R25, desc[UR4][R20.64+0x14] ;  /* 0x0000140414197981 */ /* 0x000ea8000c1e1900 */
[----:B------:R-:W2:Y:S01]  /*0430*/  LDG.E R12, desc[UR4][R18.64+0x14] ;  /* 0x00001404120c7981 */ /* 0x000ea2000c1e1900 */
[----:B------:R-:W-:-:S03]  /*0440*/  FFMA R0, R27, R14, R0 ;  /* 0x0000000e1b007223 */ /* 0x000fc60000000000 */
[----:B------:R-:W4:Y:S01]  /*0450*/  LDG.E R27, desc[UR4][R20.64+0x18] ;  /* 0x00001804141b7981 */ /* 0x000f22000c1e1900 */
[----:B------:R-:W-:-:S03]  /*0460*/  FFMA R29, R29, R24, R2 ;  /* 0x000000181d1d7223 */ /* 0x000fc60000000002 */
[----:B------:R-:W5:Y:S01]  /*0470*/  LDG.E R14, desc[UR4][R22.64+0x14] ;  /* 0x00001404160e7981 */ /* 0x000f62000c1e1900 */
[----:B------:R-:W-:-:S03]  /*0480*/  FFMA R29, R4, R5, R29 ;  /* 0x00000005041d7223 */ /* 0x000fc6000000001d */
[----:B------:R-:W5:Y:S01]  /*0490*/  LDG.E R24, desc[UR4][R16.64+0x14] ;  /* 0x0000140410187981 */ /* 0x000f62000c1e1900 */
[----:B------:R-:W-:-:S03]  /*04a0*/  FFMA R26, R31, R26, R0 ;  /* 0x0000001a1f1a7223 */ /* 0x000fc60000000000 */
[----:B------:R-:W5:Y:S04]  /*04b0*/  LDG.E R4, desc[UR4][R20.64+0x24] ;  /* 0x0000240414047981 */ /* 0x000f68000c1e1900 */
[----:B------:R-:W5:Y:S04]  /*04c0*/  LDG.E R31, desc[UR4][R22.64+0x18] ;  /* 0x00001804161f7981 */ /* 0x000f68000c1e1900 */
[----:B------:R-:W5:Y:S04]  /*04d0*/  LDG.E R10, desc[UR4][R22.64+0x1c] ;  /* 0x00001c04160a7981 */ /* 0x000f68000c1e1900 */
[----:B------:R-:W5:Y:S04]  /*04e0*/  LDG.E R15, desc[UR4][R16.64+0x1c] ;  /* 0x00001c04100f7981 */ /* 0x000f68000c1e1900 */
[----:B------:R-:W5:Y:S04]  /*04f0*/  LDG.E R0, desc[UR4][R22.64+0x24] ;  /* 0x0000240416007981 */ /* 0x000f68000c1e1900 */
[----:B------:R-:W5:Y:S04]  /*0500*/  LDG.E R2, desc[UR4][R20.64+0x28] ;  /* 0x0000280414027981 */ /* 0x000f68000c1e1900 */
[----:B------:R-:W5:Y:S01]  /*0510*/  LDG.E R5, desc[UR4][R16.64+0x24] ;  /* 0x0000240410057981 */ /* 0x000f62000c1e1900 */
[----:B--2---:R-:W-:-:S03]  /*0520*/  FFMA R12, R25, R12, R26 ;  /* 0x0000000c190c7223 */ /* 0x004fc6000000001a */
[----:B------:R-:W2:Y:S01]  /*0530*/  LDG.E R26, desc[UR4][R20.64+0x30] ;  /* 0x00003004141a7981 */ /* 0x000ea2000c1e1900 */
[----:B----4-:R-:W-:-:S03]  /*0540*/  FFMA R12, R27, R28, R12 ;  /* 0x0000001c1b0c7223 */ /* 0x010fc6000000000c */
[----:B------:R-:W4:Y:S01]  /*0550*/  LDG.E R27, desc[UR4][R18.64+0x34] ;  /* 0x00003404121b7981 */ /* 0x000f22000c1e1900 */
[----:B------:R-:W-:-:S03]  /*0560*/  FFMA R33, R33, R32, R12 ;  /* 0x0000002021217223 */ /* 0x000fc6000000000c */
[----:B------:R-:W2:Y:S01]  /*0570*/  LDG.E R32, desc[UR4][R16.64+0x2c] ;  /* 0x00002c0410207981 */ /* 0x000ea2000c1e1900 */
[----:B---3--:R-:W-:Y:S01]  /*0580*/  FFMA R13, R8, R13, R33 ;  /* 0x0000000d080d7223 */ /* 0x008fe20000000021 */
[----:B-----5:R-:W-:Y:S02]  /*0590*/  FFMA R14, R14, R24, R29 ;  /* 0x000000180e0e7223 */ /* 0x020fe4000000001d */
[----:B------:R-:W3:Y:S01]  /*05a0*/  LDG.E R33, desc[UR4][R20.64+0x2c] ;  /* 0x00002c0414217981 */ /* 0x000ee2000c1e1900 */
[----:B------:R-:W-:-:S03]  /*05b0*/  FFMA R13, R4, R9, R13 ;  /* 0x00000009040d7223 */ /* 0x000fc6000000000d */
[----:B------:R-:W5:Y:S04]  /*05c0*/  LDG.E R9, desc[UR4][R22.64+0x28] ;  /* 0x0000280416097981 */ /* 0x000f68000c1e1900 */
[----:B------:R-:W5:Y:S01]  /*05d0*/  LDG.E R4, desc[UR4][R16.64+0x28] ;  /* 0x0000280410047981 */ /* 0x000f62000c1e1900 */
[----:B------:R-:W-:-:S03]  /*05e0*/  FFMA R31, R31, R30, R14 ;  /* 0x0000001e1f1f7223 */ /* 0x000fc6000000000e */
[----:B------:R-:W3:Y:S01]  /*05f0*/  LDG.E R30, desc[UR4][R18.64+0x2c] ;  /* 0x00002c04121e7981 */ /* 0x000ee2000c1e1900 */
[----:B------:R-:W-:-:S03]  /*0600*/  FFMA R15, R10, R15, R31 ;  /* 0x0000000f0a0f7223 */ /* 0x000fc6000000001f */
[----:B------:R-:W4:Y:S01]  /*0610*/  LDG.E R31, desc[UR4][R18.64+0x30] ;  /* 0x00003004121f7981 */ /* 0x000f22000c1e1900 */
[----:B------:R-:W-:-:S03]  /*0620*/  FFMA R11, R6, R11, R15 ;  /* 0x0000000b060b7223 */ /* 0x000fc6000000000f */
[----:B------:R-:W4:Y:S04]  /*0630*/  LDG.E R24, desc[UR4][R22.64+0x30] ;  /* 0x0000300416187981 */ /* 0x000f28000c1e1900 */
[----:B------:R-:W4:Y:S01]  /*0640*/  LDG.E R29, desc[UR4][R16.64+0x30] ;  /* 0x00003004101d7981 */ /* 0x000f22000c1e1900 */
[----:B------:R-:W-:-:S03]  /*0650*/  FFMA R28, R2, R7, R13 ;  /* 0x00000007021c7223 */ /* 0x000fc6000000000d */
[----:B------:R-:W4:Y:S01]  /*0660*/  LDG.E R12, desc[UR4][R20.64+0x34] ;  /* 0x00003404140c7981 */ /* 0x000f22000c1e1900 */
[----:B------:R-:W-:-:S03]  /*0670*/  FFMA R14, R0, R5, R11 ;  /* 0x00000005000e7223 */ /* 0x000fc6000000000b */
[----:B------:R-:W4:Y:S04]  /*0680*/  LDG.E R10, desc[UR4][R22.64+0x34] ;  /* 0x00003404160a7981 */ /* 0x000f28000c1e1900 */
        /* <DEDUP_REMOVED lines=9> */
[----:B------:R-:W-:Y:S01]  /*0720*/  LEA R3, R3, R3, 0x4 ;  /* 0x0000000303037211 */ /* 0x000fe200078e20ff */
[----:B-----5:R-:W-:-:S02]  /*0730*/  FFMA R4, R9, R4, R14 ;  /* 0x0000000409047223 */ /* 0x020fc4000000000e */
[----:B------:R-:W0:Y:S01]  /*0740*/  LDC.64 R14, c[0x0][0x3c0] ;  /* 0x0000f000ff0e7b82 */ /* 0x000e220000000a00 */
[----:B---3--:R-:W-:Y:S01]  /*0750*/  FFMA R33, R33, R30, R28 ;  /* 0x0000001e21217223 */ /* 0x008fe2000000001c */
[----:B--2---:R-:W-:-:S03]  /*0760*/  FFMA R35, R35, R32, R4 ;  /* 0x0000002023237223 */ /* 0x004fc60000000004 */
[----:B----4-:R-:W-:Y:S01]  /*0770*/  FFMA R31, R26, R31, R33 ;  /* 0x0000001f1a1f7223 */ /* 0x010fe20000000021 */
[----:B------:R-:W-:-:S03]  /*0780*/  FFMA R29, R24, R29, R35 ;  /* 0x0000001d181d7223 */ /* 0x000fc60000000023 */
[----:B------:R-:W-:Y:S01]  /*0790*/  FFMA R27, R12, R27, R31 ;  /* 0x0000001b0c1b7223 */ /* 0x000fe2000000001f */
[----:B------:R-:W-:-:S03]  /*07a0*/  FFMA R25, R10, R25, R29 ;  /* 0x000000190a197223 */ /* 0x000fc6000000001d */
[----:B------:R-:W-:Y:S01]  /*07b0*/  FFMA R13, R8, R13, R27 ;  /* 0x0000000d080d7223 */ /* 0x000fe2000000001b */
        /* <DEDUP_REMOVED lines=29> */
[----:B------:R-:W2:Y:S04]  /*0990*/  LDG.E R5, desc[UR4][R22.64+0x54] ;  /* 0x0000540416057981 */ /* 0x000ea8000c1e1900 */
[----:B------:R-:W2:Y:S01]  /*09a0*/  LDG.E R2, desc[UR4][R16.64+0x14] ;  /* 0x0000140410027981 */ /* 0x000ea2000c1e1900 */
[----:B---3--:R-:W-:-:S03]  /*09b0*/  FFMA R26, R29, R30, R26 ;  /* 0x0000001e1d1a7223 */ /* 0x008fc6000000001a */
[----:B------:R-:W3:Y:S04]  /*09c0*/  LDG.E R29, desc[UR4][R20.64+0x5c] ;  /* 0x00005c04141d7981 */ /* 0x000ee8000c1e1900 */
[----:B------:R-:W3:Y:S01]  /*09d0*/  LDG.E R30, desc[UR4][R22.64+0x5c] ;  /* 0x00005c04161e7981 */ /* 0x000ee2000c1e1900 */
[----:B----4-:R-:W-:-:S03]  /*09e0*/  FFMA R3, R3, R28, RZ ;  /* 0x0000001c03037223 */ /* 0x010fc600000000ff */
[----:B------:R-:W4:Y:S01]  /*09f0*/  LDG.E R28, desc[UR4][R18.64+0x1c] ;  /* 0x00001c04121c7981 */ /* 0x000f22000c1e1900 */
[----:B-----5:R-:W-:-:S03]  /*0a00*/  FFMA R33, R33, R34, R26 ;  /* 0x0000002221217223 */ /* 0x020fc6000000001a */
[----:B------:R-:W5:Y:S01]  /*0a10*/  LDG.E R26, desc[UR4][R22.64+0x58] ;  /* 0x00005804161a7981 */ /* 0x000f62000c1e1900 */
[----:B------:R-:W-:-:S03]  /*0a20*/  FFMA R3, R32, R31, R3 ;  /* 0x0000001f20037223 */ /* 0x000fc60000000003 */
[----:B------:R-:W3:Y:S04]  /*0a30*/  LDG.E R31, desc[UR4][R16.64+0x1c] ;  /* 0x00001c04101f7981 */ /* 0x000ee8000c1e1900 */
[----:B------:R-:W4:Y:S01]  /*0a40*/  LDG.E R32, desc[UR4][R18.64+0x20] ;  /* 0x0000200412207981 */ /* 0x000f22000c1e1900 */
[----:B------:R-:W-:-:S03]  /*0a50*/  FFMA R25, R12, R25, R33 ;  /* 0x000000190c197223 */ /* 0x000fc60000000021 */
[----:B------:R-:W4:Y:S01]  /*0a60*/  LDG.E R33, desc[UR4][R20.64+0x60] ;  /* 0x0000600414217981 */ /* 0x000f22000c1e1900 */
[----:B------:R-:W-:-:S03]  /*0a70*/  FFMA R3, R24, R27, R3 ;  /* 0x0000001b18037223 */ /* 0x000fc60000000003 */
[----:B------:R-:W3:Y:S04]  /*0a80*/  LDG.E R24, desc[UR4][R18.64+0x18] ;  /* 0x0000180412187981 */ /* 0x000ee8000c1e1900 */
[----:B------:R-:W5:Y:S01]  /*0a90*/  LDG.E R27, desc[UR4][R16.64+0x18] ;  /* 0x00001804101b7981 */ /* 0x000f62000c1e1900 */
[----:B------:R-:W-:-:S03]  /*0aa0*/  FFMA R11, R8, R11, R25 ;  /* 0x0000000b080b7223 */ /* 0x000fc60000000019 */
[----:B------:R-:W3:Y:S04]  /*0ab0*/  LDG.E R25, desc[UR4][R20.64+0x58] ;  /* 0x0000580414197981 */ /* 0x000ee8000c1e1900 */
[----:B------:R-:W4:Y:S01]  /*0ac0*/  LDG.E R8, desc[UR4][R20.64+0x64] ;  /* 0x0000640414087981 */ /* 0x000f22000c1e1900 */
[----:B------:R-:W-:-:S03]  /*0ad0*/  FFMA R3, R10, R13, R3 ;  /* 0x0000000d0a037223 */ /* 0x000fc60000000003 */
[----:B------:R-:W4:Y:S01]  /*0ae0*/  LDG.E R10, desc[UR4][R22.64+0x60] ;  /* 0x00006004160a7981 */ /* 0x000f22000c1e1900 */
[----:B------:R-:W-:-:S03]  /*0af0*/  FFMA R6, R6, R9, R3 ;  /* 0x0000000906067223 */ /* 0x000fc60000000003 */
[----:B------:R-:W4:Y:S04]  /*0b00*/  LDG.E R9, desc[UR4][R18.64+0x24] ;  /* 0x0000240412097981 */ /* 0x000f28000c1e1900 */
[----:B------:R-:W4:Y:S01]  /*0b10*/  LDG.E R3, desc[UR4][R22.64+0x68] ;  /* 0x0000680416037981 */ /* 0x000f22000c1e1900 */
[----:B------:R-:W-:-:S03]  /*0b20*/  FFMA R12, R4, R7, R11 ;  /* 0x00000007040c7223 */ /* 0x000fc6000000000b */
[----:B------:R-:W4:Y:S04]  /*0b30*/  LDG.E R11, desc[UR4][R16.64+0x20] ;  /* 0x00002004100b7981 */ /* 0x000f28000c1e1900 */
[----:B------:R-:W4:Y:S04]  /*0b40*/  LDG.E R7, desc[UR4][R16.64+0x24] ;  /* 0x0000240410077981 */ /* 0x000f28000c1e1900 */
[----:B------:R-:W4:Y:S01]  /*0b50*/  LDG.E R4, desc[UR4][R20.64+0x68] ;  /* 0x0000680414047981 */ /* 0x000f22000c1e1900 */
[----:B--2---:R-:W-:-:S03]  /*0b60*/  FFMA R13, R5, R2, R6 ;  /* 0x00000002050d7223 */ /* 0x004fc60000000006 */
[----:B------:R-:W2:Y:S04]  /*0b70*/  LDG.E R6, desc[UR4][R22.64+0x64] ;  /* 0x0000640416067981 */ /* 0x000ea8000c1e1900 */
[----:B------:R-:W2:Y:S04]  /*0b80*/  LDG.E R5, desc[UR4][R18.64+0x28] ;  /* 0x0000280412057981 */ /* 0x000ea8000c1e1900 */
[----:B------:R-:W2:Y:S01]  /*0b90*/  LDG.E R2, desc[UR4][R16.64+0x28] ;  /* 0x0000280410027981 */ /* 0x000ea2000c1e1900 */
[----:B-----5:R-:W-:-:S03]  /*0ba0*/  FFMA R13, R26, R27, R13 ;  /* 0x0000001b1a0d7223 */ /* 0x020fc6000000000d */
[----:B------:R-:W5:Y:S01]  /*0bb0*/  LDG.E R26, desc[UR4][R22.64+0x6c] ;  /* 0x00006c04161a7981 */ /* 0x000f62000c1e1900 */
[----:B---3--:R-:W-:Y:S01]  /*0bc0*/  FFMA R12, R25, R24, R12 ;  /* 0x00000018190c7223 */ /* 0x008fe2000000000c */
[----:B------:R-:W-:Y:S02]  /*0bd0*/  FFMA R13, R30, R31, R13 ;  /* 0x0000001f1e0d7223 */ /* 0x000fe4000000000d */
[----:B------:R-:W3:Y:S01]  /*0be0*/  LDG.E R25, desc[UR4][R20.64+0x6c] ;  /* 0x00006c0414197981 */ /* 0x000ee2000c1e1900 */
[----:B----4-:R-:W-:-:S03]  /*0bf0*/  FFMA R12, R29, R28, R12 ;  /* 0x0000001c1d0c7223 */ /* 0x010fc6000000000c */
[----:B------:R-:W3:Y:S01]  /*0c00*/  LDG.E R24, desc[UR4][R18.64+0x2c] ;  /* 0x00002c0412187981 */ /* 0x000ee2000c1e1900 */
[----:B------:R-:W-:-:S03]  /*0c10*/  FFMA R33, R33, R32, R12 ;  /* 0x0000002021217223 */ /* 0x000fc6000000000c */
[----:B------:R-:W5:Y:S04]  /*0c20*/  LDG.E R27, desc[UR4][R16.64+0x2c] ;  /* 0x00002c04101b7981 */ /* 0x000f68000c1e1900 */
[----:B------:R-:W4:Y:S01]  /*0c30*/  LDG.E R29, desc[UR4][R20.64+0x70] ;  /* 0x00007004141d7981 */ /* 0x000f22000c1e1900 */
[----:B------:R-:W-:-:S03]  /*0c40*/  FFMA R9, R8, R9, R33 ;  /* 0x0000000908097223 */ /* 0x000fc60000000021 */
[----:B------:R-:W4:Y:S04]  /*0c50*/  LDG.E R28, desc[UR4][R18.64+0x30] ;  /* 0x00003004121c7981 */ /* 0x000f28000c1e1900 */
[----:B------:R-:W4:Y:S01]  /*0c60*/  LDG.E R30, desc[UR4][R22.64+0x70] ;  /* 0x00007004161e7981 */ /* 0x000f22000c1e1900 */
[----:B------:R-:W-:-:S03]  /*0c70*/  FFMA R11, R10, R11, R13 ;  /* 0x0000000b0a0b7223 */ /* 0x000fc6000000000d */
[----:B------:R-:W4:Y:S04]  /*0c80*/  LDG.E R31, desc[UR4][R16.64+0x30] ;  /* 0x00003004101f7981 */ /* 0x000f28000c1e1900 */
[----:B------:R-:W4:Y:S04]  /*0c90*/  LDG.E R33, desc[UR4][R20.64+0x74] ;  /* 0x0000740414217981 */ /* 0x000f28000c1e1900 */
[----:B------:R-:W4:Y:S04]  /*0ca0*/  LDG.E R32, desc[UR4][R18.64+0x34] ;  /* 0x0000340412207981 */ /* 0x000f28000c1e1900 */
[----:B------:R-:W4:Y:S04]  /*0cb0*/  LDG.E R10, desc[UR4][R22.64+0x74] ;  /* 0x00007404160a7981 */ /* 0x000f28000c1e1900 */
[----:B------:R-:W4:Y:S01]  /*0cc0*/  LDG.E R8, desc[UR4][R20.64+0x78] ;  /* 0x0000780414087981 */ /* 0x000f22000c1e1900 */
[----:B--2---:R-:W-:-:S03]  /*0cd0*/  FFMA R6, R6, R7, R11 ;  /* 0x0000000706067223 */ /* 0x004fc6000000000b */
[----:B------:R-:W2:Y:S01]  /*0ce0*/  LDG.E R11, desc[UR4][R16.64+0x34] ;  /* 0x00003404100b7981 */ /* 0x000ea2000c1e1900 */
[----:B------:R-:W-:-:S03]  /*0cf0*/  FFMA R12, R4, R5, R9 ;  /* 0x00000005040c7223 */ /* 0x000fc60000000009 */
[----:B------:R-:W2:Y:S01]  /*0d00*/  LDG.E R9, desc[UR4][R18.64+0x38] ;  /* 0x0000380412097981 */ /* 0x000ea2000c1e1900 */
[----:B------:R-:W-:-:S03]  /*0d10*/  FFMA R13, R3, R2, R6 ;  /* 0x00000002030d7223 */ /* 0x000fc60000000006 */
[----:B------:R-:W2:Y:S04]  /*0d20*/  LDG.E R6, desc[UR4][R22.64+0x78] ;  /* 0x0000780416067981 */ /* 0x000ea8000c1e1900 */
[----:B------:R-:W2:Y:S04]  /*0d30*/  LDG.E R7, desc[UR4][R16.64+0x38] ;  /* 0x0000380410077981 */ /* 0x000ea8000c1e1900 */
[----:B------:R-:W2:Y:S04]  /*0d40*/  LDG.E R4, desc[UR4][R20.64+0x7c] ;  /* 0x00007c0414047981 */ /* 0x000ea8000c1e1900 */
[----:B------:R-:W2:Y:S04]  /*0d50*/  LDG.E R5, desc[UR4][R18.64+0x3c] ;  /* 0x00003c0412057981 */ /* 0x000ea8000c1e1900 */
[----:B------:R-:W2:Y:S04]  /*0d60*/  LDG.E R2, desc[UR4][R22.64+0x7c] ;  /* 0x00007c0416027981 */ /* 0x000ea8000c1e1900 */
[----:B------:R-:W2:Y:S01]  /*0d70*/  LDG.E R3, desc[UR4][R16.64+0x3c] ;  /* 0x00003c0410037981 */ /* 0x000ea2000c1e1900 */
[----:B---3--:R-:W-:Y:S01]  /*0d80*/  FFMA R12, R25, R24, R12 ;  /* 0x00000018190c7223 */ /* 0x008fe2000000000c */
[----:B-----5:R-:W-:-:S03]  /*0d90*/  FFMA R13, R26, R27, R13 ;  /* 0x0000001b1a0d7223 */ /* 0x020fc6000000000d */
[----:B----4-:R-:W-:Y:S01]  /*0da0*/  FFMA R12, R29, R28, R12 ;  /* 0x0000001c1d0c7223 */ /* 0x010fe2000000000c */
[----:B------:R-:W-:-:S03]  /*0db0*/  FFMA R13, R30, R31, R13 ;  /* 0x0000001f1e0d7223 */ /* 0x000fc6000000000d */
[----:B------:R-:W-:Y:S01]  /*0dc0*/  FFMA R33, R33, R32, R12 ;  /* 0x0000002021217223 */ /* 0x000fe2000000000c */
[----:B--2---:R-:W-:-:S03]  /*0dd0*/  FFMA R11, R10, R11, R13 ;  /* 0x0000000b0a0b7223 */ /* 0x004fc6000000000d */
[----:B------:R-:W-:Y:S01]  /*0de0*/  FFMA R9, R8, R9, R33 ;  /* 0x0000000908097223 */ /* 0x000fe20000000021 */
[----:B------:R-:W-:-:S03]  /*0df0*/  FFMA R7, R6, R7, R11 ;  /* 0x0000000706077223 */ /* 0x000fc6000000000b */
        /* <DEDUP_REMOVED lines=27> */
[----:B---3--:R-:W-:-:S03]  /*0fb0*/  FFMA R26, R4, R5, RZ ;  /* 0x00000005041a7223 */ /* 0x008fc600000000ff */
[----:B------:R-:W2:Y:S04]  /*0fc0*/  LDG.E R5, desc[UR4][R20.64+0x94] ;  /* 0x0000940414057981 */ /* 0x000ea8000c1e1900 */
[----:B------:R-:W3:Y:S01]  /*0fd0*/  LDG.E R4, desc[UR4][R22.64+0x94] ;  /* 0x0000940416047981 */ /* 0x000ee2000c1e1900 */
[----:B----4-:R-:W-:-:S03]  /*0fe0*/  FFMA R25, R28, R27, R25 ;  /* 0x0000001b1c197223 */ /* 0x010fc60000000019 */
[----:B------:R-:W4:Y:S04]  /*0ff0*/  LDG.E R28, desc[UR4][R20.64+0x98] ;  /* 0x00009804141c7981 */ /* 0x000f28000c1e1900 */
[----:B------:R-:W4:Y:S01]  /*1000*/  LDG.E R27, desc[UR4][R18.64+0x18] ;  /* 0x00001804121b7981 */ /* 0x000f22000c1e1900 */
[----:B-----5:R-:W-:-:S03]  /*1010*/  FFMA R26, R29, R30, R26 ;  /* 0x0000001e1d1a7223 */ /* 0x020fc6000000001a */
[----:B------:R-:W5:Y:S04]  /*1020*/  LDG.E R29, desc[UR4][R22.64+0x98] ;  /* 0x00009804161d7981 */ /* 0x000f68000c1e1900 */
[----:B------:R-:W5:Y:S01]  /*1030*/  LDG.E R30, desc[UR4][R16.64+0x18] ;  /* 0x00001804101e7981 */ /* 0x000f62000c1e1900 */
[----:B------:R-:W-:-:S03]  /*1040*/  FFMA R32, R32, R31, R25 ;  /* 0x0000001f20207223 */ /* 0x000fc60000000019 */
        /* <DEDUP_REMOVED lines=15> */
[----:B--2---:R-:W-:-:S03]  /*1140*/  FFMA R25, R5, R6, R10 ;  /* 0x0000000605197223 */ /* 0x004fc6000000000a */
[----:B------:R-:W2:Y:S01]  /*1150*/  LDG.E R10, desc[UR4][R18.64+0x24] ;  /* 0x00002404120a7981 */ /* 0x000ea2000c1e1900 */
[----:B---3--:R-:W-:-:S03]  /*1160*/  FFMA R26, R4, R3, R7 ;  /* 0x00000003041a7223 */ /* 0x008fc60000000007 */
[----:B------:R-:W3:Y:S04]  /*1170*/  LDG.E R7, desc[UR4][R22.64+0xa4] ;  /* 0x0000a40416077981 */ /* 0x000ee8000c1e1900 */
[----:B------:R-:W3:Y:S04]  /*1180*/  LDG.E R5, desc[UR4][R20.64+0xa8] ;  /* 0x0000a80414057981 */ /* 0x000ee8000c1e1900 */
[----:B------:R-:W3:Y:S04]  /*1190*/  LDG.E R6, desc[UR4][R18.64+0x28] ;  /* 0x0000280412067981 */ /* 0x000ee8000c1e1900 */
[----:B------:R-:W3:Y:S04]  /*11a0*/  LDG.E R4, desc[UR4][R22.64+0xa8] ;  /* 0x0000a80416047981 */ /* 0x000ee8000c1e1900 */
[----:B------:R-:W3:Y:S01]  /*11b0*/  LDG.E R3, desc[UR4][R16.64+0x28] ;  /* 0x0000280410037981 */ /* 0x000ee2000c1e1900 */
[----:B----4-:R-:W-:Y:S01]  /*11c0*/  FFMA R25, R28, R27, R25 ;  /* 0x0000001b1c197223 */ /* 0x010fe20000000019 */
[----:B-----5:R-:W-:-:S02]  /*11d0*/  FFMA R26, R29, R30, R26 ;  /* 0x0000001e1d1a7223 */ /* 0x020fc4000000001a */
[----:B------:R-:W4:Y:S04]  /*11e0*/  LDG.E R28, desc[UR4][R20.64+0xac] ;  /* 0x0000ac04141c7981 */ /* 0x000f28000c1e1900 */
[----:B------:R-:W4:Y:S04]  /*11f0*/  LDG.E R27, desc[UR4][R18.64+0x2c] ;  /* 0x00002c04121b7981 */ /* 0x000f28000c1e1900 */
[----:B------:R-:W5:Y:S01]  /*1200*/  LDG.E R29, desc[UR4][R22.64+0xac] ;  /* 0x0000ac04161d7981 */ /* 0x000f62000c1e1900 */
[----:B------:R-:W-:-:S03]  /*1210*/  FFMA R26, R33, R34, R26 ;  /* 0x00000022211a7223 */ /* 0x000fc6000000001a */
[----:B------:R-:W5:Y:S01]  /*1220*/  LDG.E R30, desc[UR4][R16.64+0x2c] ;  /* 0x00002c04101e7981 */ /* 0x000f62000c1e1900 */
[----:B------:R-:W-:-:S03]  /*1230*/  FFMA R32, R32, R31, R25 ;  /* 0x0000001f20207223 */ /* 0x000fc60000000019 */
[----:B------:R-:W5:Y:S04]  /*1240*/  LDG.E R31, desc[UR4][R18.64+0x30] ;  /* 0x00003004121f7981 */ /* 0x000f68000c1e1900 */
[----:B------:R-:W5:Y:S04]  /*1250*/  LDG.E R33, desc[UR4][R22.64+0xb0] ;  /* 0x0000b00416217981 */ /* 0x000f68000c1e1900 */
[----:B------:R-:W5:Y:S01]  /*1260*/  LDG.E R34, desc[UR4][R16.64+0x30] ;  /* 0x0000300410227981 */ /* 0x000f62000c1e1900 */
[----:B------:R-:W-:-:S03]  /*1270*/  FFMA R24, R13, R24, R32 ;  /* 0x000000180d187223 */ /* 0x000fc60000000020 */
[----:B------:R-:W5:Y:S04]  /*1280*/  LDG.E R32, desc[UR4][R20.64+0xb0] ;  /* 0x0000b00414207981 */ /* 0x000f68000c1e1900 */
[----:B------:R-:W5:Y:S01]  /*1290*/  LDG.E R13, desc[UR4][R20.64+0xb4] ;  /* 0x0000b404140d7981 */ /* 0x000f62000c1e1900 */
[----:B------:R-:W-:-:S03]  /*12a0*/  FFMA R12, R11, R12, R26 ;  /* 0x0000000c0b0c7223 */ /* 0x000fc6000000001a */
[----:B------:R-:W5:Y:S01]  /*12b0*/  LDG.E R11, desc[UR4][R22.64+0xb4] ;  /* 0x0000b404160b7981 */ /* 0x000f62000c1e1900 */
[----:B--2---:R-:W-:-:S03]  /*12c0*/  FFMA R10, R9, R10, R24 ;  /* 0x0000000a090a7223 */ /* 0x004fc60000000018 */
[----:B------:R-:W2:Y:S01]  /*12d0*/  LDG.E R24, desc[UR4][R18.64+0x34] ;  /* 0x0000340412187981 */ /* 0x000ea2000c1e1900 */
[----:B---3--:R-:W-:-:S03]  /*12e0*/  FFMA R7, R7, R8, R12 ;  /* 0x0000000807077223 */ /* 0x008fc6000000000c */
[----:B------:R-:W3:Y:S04]  /*12f0*/  LDG.E R12, desc[UR4][R16.64+0x34] ;  /* 0x00003404100c7981 */ /* 0x000ee8000c1e1900 */
[----:B------:R-:W3:Y:S01]  /*1300*/  LDG.E R9, desc[UR4][R20.64+0xb8] ;  /* 0x0000b80414097981 */ /* 0x000ee2000c1e1900 */
[----:B------:R-:W-:-:S03]  /*1310*/  FFMA R25, R5, R6, R10 ;  /* 0x0000000605197223 */ /* 0x000fc6000000000a */
[----:B------:R-:W3:Y:S04]  /*1320*/  LDG.E R10, desc[UR4][R18.64+0x38] ;  /* 0x00003804120a7981 */ /* 0x000ee8000c1e1900 */
[----:B------:R-:W3:Y:S01]  /*1330*/  LDG.E R8, desc[UR4][R16.64+0x38] ;  /* 0x0000380410087981 */ /* 0x000ee2000c1e1900 */
[----:B------:R-:W-:-:S03]  /*1340*/  FFMA R26, R4, R3, R7 ;  /* 0x00000003041a7223 */ /* 0x000fc60000000007 */
[----:B------:R-:W3:Y:S04]  /*1350*/  LDG.E R7, desc[UR4][R22.64+0xb8] ;  /* 0x0000b80416077981 */ /* 0x000ee8000c1e1900 */
[----:B------:R-:W3:Y:S04]  /*1360*/  LDG.E R5, desc[UR4][R20.64+0xbc] ;  /* 0x0000bc0414057981 */ /* 0x000ee8000c1e1900 */
[----:B------:R-:W3:Y:S04]  /*1370*/  LDG.E R6, desc[UR4][R18.64+0x3c] ;  /* 0x00003c0412067981 */ /* 0x000ee8000c1e1900 */
[----:B------:R-:W3:Y:S04]  /*1380*/  LDG.E R3, desc[UR4][R22.64+0xbc] ;  /* 0x0000bc0416037981 */ /* 0x000ee8000c1e1900 */
[----:B------:R-:W3:Y:S01]  /*1390*/  LDG.E R4, desc[UR4][R16.64+0x3c] ;  /* 0x00003c0410047981 */ /* 0x000ee2000c1e1900 */
[----:B----4-:R-:W-:Y:S01]  /*13a0*/  FFMA R25, R28, R27, R25 ;  /* 0x0000001b1c197223 */ /* 0x010fe20000000019 */
[----:B-----5:R-:W-:-:S04]  /*13b0*/  FFMA R26, R29, R30, R26 ;  /* 0x0000001e1d1a7223 */ /* 0x020fc8000000001a */
[----:B------:R-:W-:Y:S01]  /*13c0*/  FFMA R26, R33, R34, R26 ;  /* 0x00000022211a7223 */ /* 0x000fe2000000001a */
[----:B------:R-:W-:-:S04]  /*13d0*/  FFMA R32, R32, R31, R25 ;  /* 0x0000001f20207223 */ /* 0x000fc80000000019 */
[----:B--2---:R-:W-:Y:S01]  /*13e0*/  FFMA R24, R13, R24, R32 ;  /* 0x000000180d187223 */ /* 0x004fe20000000020 */
[----:B---3--:R-:W-:-:S03]  /*13f0*/  FFMA R12, R11, R12, R26 ;  /* 0x0000000c0b0c7223 */ /* 0x008fc6000000001a */
        /* <DEDUP_REMOVED lines=27> */
[----:B---3--:R-:W-:-:S03]  /*15b0*/  FFMA R4, R9, R8, R4 ;  /* 0x0000000809047223 */ /* 0x008fc60000000004 */
[----:B------:R-:W3:Y:S04]  /*15c0*/  LDG.E R8, desc[UR4][R22.64+0xd4] ;  /* 0x0000d40416087981 */ /* 0x000ee8000c1e1900 */
[----:B------:R-:W3:Y:S01]  /*15d0*/  LDG.E R9, desc[UR4][R16.64+0x14] ;  /* 0x0000140410097981 */ /* 0x000ee2000c1e1900 */
[----:B----4-:R-:W-:-:S03]  /*15e0*/  FFMA R13, R13, R24, R4 ;  /* 0x000000180d0d7223 */ /* 0x010fc60000000004 */
[----:B------:R-:W4:Y:S04]  /*15f0*/  LDG.E R24, desc[UR4][R16.64+0x8] ;  /* 0x0000080410187981 */ /* 0x000f28000c1e1900 */
[----:B------:R-:W2:Y:S01]  /*1600*/  LDG.E R4, desc[UR4][R16.64+0x18] ;  /* 0x0000180410047981 */ /* 0x000ea2000c1e1900 */
[----:B-----5:R-:W-:-:S03]  /*1610*/  FFMA R5, R5, R6, RZ ;  /* 0x0000000605057223 */ /* 0x020fc600000000ff */
[----:B------:R-:W2:Y:S01]  /*1620*/  LDG.E R6, desc[UR4][R20.64+0xd8] ;  /* 0x0000d80414067981 */ /* 0x000ea2000c1e1900 */
[----:B------:R-:W-:-:S03]  /*1630*/  FFMA R12, R10, R11, R5 ;  /* 0x0000000b0a0c7223 */ /* 0x000fc60000000005 */
[----:B------:R-:W5:Y:S04]  /*1640*/  LDG.E R10, desc[UR4][R20.64+0xd4] ;  /* 0x0000d404140a7981 */ /* 0x000f68000c1e1900 */
[----:B------:R-:W5:Y:S04]  /*1650*/  LDG.E R11, desc[UR4][R18.64+0x14] ;  /* 0x00001404120b7981 */ /* 0x000f68000c1e1900 */
[----:B------:R-:W2:Y:S01]  /*1660*/  LDG.E R5, desc[UR4][R22.64+0xd8] ;  /* 0x0000d80416057981 */ /* 0x000ea2000c1e1900 */
[----:B------:R-:W-:-:S03]  /*1670*/  FFMA R13, R26, R27, R13 ;  /* 0x0000001b1a0d7223 */ /* 0x000fc6000000000d */
[----:B------:R-:W2:Y:S04]  /*1680*/  LDG.E R26, desc[UR4][R22.64+0xdc] ;  /* 0x0000dc04161a7981 */ /* 0x000ea8000c1e1900 */
[----:B------:R-:W2:Y:S01]  /*1690*/  LDG.E R27, desc[UR4][R16.64+0x1c] ;  /* 0x00001c04101b7981 */ /* 0x000ea2000c1e1900 */
[----:B------:R-:W-:-:S03]  /*16a0*/  FFMA R13, R30, R31, R13 ;  /* 0x0000001f1e0d7223 */ /* 0x000fc6000000000d */
[----:B------:R-:W2:Y:S04]  /*16b0*/  LDG.E R30, desc[UR4][R22.64+0xe0] ;  /* 0x0000e004161e7981 */ /* 0x000ea8000c1e1900 */
[----:B------:R-:W2:Y:S01]  /*16c0*/  LDG.E R31, desc[UR4][R16.64+0x20] ;  /* 0x00002004101f7981 */ /* 0x000ea2000c1e1900 */
[----:B----4-:R-:W-:-:S03]  /*16d0*/  FFMA R12, R25, R24, R12 ;  /* 0x00000018190c7223 */ /* 0x010fc6000000000c */
[----:B------:R-:W4:Y:S01]  /*16e0*/  LDG.E R25, desc[UR4][R20.64+0xdc] ;  /* 0x0000dc0414197981 */ /* 0x000f22000c1e1900 */
[----:B------:R-:W-:-:S03]  /*16f0*/  FFMA R12, R29, R28, R12 ;  /* 0x0000001c1d0c7223 */ /* 0x000fc6000000000c */
[----:B------:R-:W4:Y:S01]  /*1700*/  LDG.E R24, desc[UR4][R18.64+0x1c] ;  /* 0x00001c0412187981 */ /* 0x000f22000c1e1900 */
[----:B------:R-:W-:-:S03]  /*1710*/  FFMA R33, R33, R32, R12 ;  /* 0x0000002021217223 */ /* 0x000fc6000000000c */
[----:B------:R-:W4:Y:S01]  /*1720*/  LDG.E R29, desc[UR4][R20.64+0xe0] ;  /* 0x0000e004141d7981 */ /* 0x000f22000c1e1900 */
[----:B---3--:R-:W-:-:S03]  /*1730*/  FFMA R8, R8, R9, R33 ;  /* 0x0000000908087223 */ /* 0x008fc60000000021 */
[----:B------:R-:W3:Y:S04]  /*1740*/  LDG.E R28, desc[UR4][R18.64+0x20] ;  /* 0x00002004121c7981 */ /* 0x000ee8000c1e1900 */
[----:B------:R-:W3:Y:S01]  /*1750*/  LDG.E R33, desc[UR4][R20.64+0xe4] ;  /* 0x0000e40414217981 */ /* 0x000ee2000c1e1900 */
[----:B-----5:R-:W-:-:S03]  /*1760*/  FFMA R11, R10, R11, R13 ;  /* 0x0000000b0a0b7223 */ /* 0x020fc6000000000d */
[----:B------:R-:W5:Y:S01]  /*1770*/  LDG.E R32, desc[UR4][R18.64+0x24] ;  /* 0x0000240412207981 */ /* 0x000f62000c1e1900 */
[----:B--2---:R-:W-:Y:S01]  /*1780*/  FFMA R12, R6, R7, R11 ;  /* 0x00000007060c7223 */ /* 0x004fe2000000000b */
[----:B------:R-:W-:Y:S02]  /*1790*/  FFMA R13, R5, R4, R8 ;  /* 0x00000004050d7223 */ /* 0x000fe40000000008 */
        /* <DEDUP_REMOVED lines=20> */
[----:B-----5:R-:W-:-:S03]  /*18e0*/  FFMA R33, R33, R32, R12 ;  /* 0x0000002021217223 */ /* 0x020fc6000000000c */
[----:B------:R-:W5:Y:S01]  /*18f0*/  LDG.E R32, desc[UR4][R16.64+0x34] ;  /* 0x0000340410207981 */ /* 0x000f62000c1e1900 */
[----:B--2---:R-:W-:-:S03]  /*1900*/  FFMA R11, R10, R11, R13 ;  /* 0x0000000b0a0b7223 */ /* 0x004fc6000000000d */
[----:B------:R-:W2:Y:S01]  /*1910*/  LDG.E R10, desc[UR4][R20.64+0xf8] ;  /* 0x0000f804140a7981 */ /* 0x000ea2000c1e1900 */
[----:B------:R-:W-:-:S03]  /*1920*/  FFMA R8, R8, R9, R33 ;  /* 0x0000000908087223 */ /* 0x000fc60000000021 */
[----:B------:R-:W5:Y:S04]  /*1930*/  LDG.E R33, desc[UR4][R22.64+0xf4] ;  /* 0x0000f40416217981 */ /* 0x000f68000c1e1900 */
[----:B------:R-:W2:Y:S01]  /*1940*/  LDG.E R9, desc[UR4][R16.64+0x38] ;  /* 0x0000380410097981 */ /* 0x000ea2000c1e1900 */
[----:B------:R-:W-:-:S03]  /*1950*/  FFMA R12, R6, R7, R11 ;  /* 0x00000007060c7223 */ /* 0x000fc6000000000b */
[----:B------:R-:W2:Y:S04]  /*1960*/  LDG.E R11, desc[UR4][R18.64+0x38] ;  /* 0x00003804120b7981 */ /* 0x000ea8000c1e1900 */
[----:B------:R-:W2:Y:S01]  /*1970*/  LDG.E R6, desc[UR4][R20.64+0xfc] ;  /* 0x0000fc0414067981 */ /* 0x000ea2000c1e1900 */
[----:B------:R-:W-:-:S03]  /*1980*/  FFMA R13, R5, R4, R8 ;  /* 0x00000004050d7223 */ /* 0x000fc60000000008 */
[----:B------:R-:W2:Y:S04]  /*1990*/  LDG.E R8, desc[UR4][R22.64+0xf8] ;  /* 0x0000f80416087981 */ /* 0x000ea8000c1e1900 */
[----:B------:R-:W2:Y:S04]  /*19a0*/  LDG.E R7, desc[UR4][R18.64+0x3c] ;  /* 0x00003c0412077981 */ /* 0x000ea8000c1e1900 */
[----:B------:R-:W2:Y:S04]  /*19b0*/  LDG.E R4, desc[UR4][R22.64+0xfc] ;  /* 0x0000fc0416047981 */ /* 0x000ea8000c1e1900 */
[----:B------:R-:W2:Y:S01]  /*19c0*/  LDG.E R5, desc[UR4][R16.64+0x3c] ;  /* 0x00003c0410057981 */ /* 0x000ea2000c1e1900 */
[----:B------:R-:W-:-:S04]  /*19d0*/  FFMA R13, R26, R27, R13 ;  /* 0x0000001b1a0d7223 */ /* 0x000fc8000000000d */
[----:B------:R-:W-:Y:S01]  /*19e0*/  FFMA R13, R30, R31, R13 ;  /* 0x0000001f1e0d7223 */ /* 0x000fe2000000000d */
[----:B----4-:R-:W-:-:S04]  /*19f0*/  FFMA R12, R25, R24, R12 ;  /* 0x00000018190c7223 */ /* 0x010fc8000000000c */
[----:B---3--:R-:W-:-:S04]  /*1a00*/  FFMA R12, R29, R28, R12 ;  /* 0x0000001c1d0c7223 */ /* 0x008fc8000000000c */
[----:B-----5:R-:W-:Y:S01]  /*1a10*/  FFMA R33, R33, R32, R12 ;  /* 0x0000002021217223 */ /* 0x020fe2000000000c */
[----:B--2---:R-:W-:-:S03]  /*1a20*/  FFMA R11, R10, R11, R13 ;  /* 0x0000000b0a0b7223 */ /* 0x004fc6000000000d */
[----:B------:R-:W-:Y:S01]  /*1a30*/  FFMA R9, R8, R9, R33 ;  /* 0x0000000908097223 */ /* 0x000fe20000000021 */
[----:B------:R-:W-:-:S03]  /*1a40*/  FFMA R6, R6, R7, R11 ;  /* 0x0000000706067223 */ /* 0x000fc6000000000b */
        /* <DEDUP_REMOVED lines=26> */
[----:B----4-:R-:W-:-:S03]  /*1bf0*/  FFMA R6, R6, R7, RZ ;  /* 0x0000000706067223 */ /* 0x010fc600000000ff */
[----:B------:R-:W2:Y:S01]  /*1c00*/  LDG.E R7, desc[UR4][R20.64+0x118] ;  /* 0x0001180414077981 */ /* 0x000ea2000c1e1900 */
[----:B-----5:R-:W-:-:S03]  /*1c10*/  FFMA R26, R24, R13, R5 ;  /* 0x0000000d181a7223 */ /* 0x020fc60000000005 */
[----:B------:R-:W4:Y:S04]  /*1c20*/  LDG.E R13, desc[UR4][R22.64+0x110] ;  /* 0x00011004160d7981 */ /* 0x000f28000c1e1900 */
[----:B------:R-:W4:Y:S01]  /*1c30*/  LDG.E R24, desc[UR4][R16.64+0x10] ;  /* 0x0000100410187981 */ /* 0x000f22000c1e1900 */
[----:B------:R-:W-:-:S03]  /*1c40*/  FFMA R25, R11, R12, R6 ;  /* 0x0000000c0b197223 */ /* 0x000fc60000000006 */
[----:B------:R-:W5:Y:S04]  /*1c50*/  LDG.E R11, desc[UR4][R20.64+0x114] ;  /* 0x00011404140b7981 */ /* 0x000f68000c1e1900 */
[----:B------:R-:W5:Y:S04]  /*1c60*/  LDG.E R12, desc[UR4][R18.64+0x14] ;  /* 0x00001404120c7981 */ /* 0x000f68000c1e1900 */
[----:B------:R-:W2:Y:S04]  /*1c70*/  LDG.E R6, desc[UR4][R22.64+0x118] ;  /* 0x0001180416067981 */ /* 0x000ea8000c1e1900 */
[----:B------:R-:W2:Y:S01]  /*1c80*/  LDG.E R5, desc[UR4][R16.64+0x18] ;  /* 0x0000180410057981 */ /* 0x000ea2000c1e1900 */
[----:B------:R-:W-:Y:S01]  /*1c90*/  FFMA R25, R28, R27, R25 ;  /* 0x0000001b1c197223 */ /* 0x000fe20000000019 */
[----:B------:R-:W-:-:S02]  /*1ca0*/  FFMA R26, R29, R30, R26 ;  /* 0x0000001e1d1a7223 */ /* 0x000fc4000000001a */
[----:B------:R-:W2:Y:S04]  /*1cb0*/  LDG.E R28, desc[UR4][R20.64+0x11c] ;  /* 0x00011c04141c7981 */ /* 0x000ea8000c1e1900 */
[----:B------:R-:W2:Y:S01]  /*1cc0*/  LDG.E R27, desc[UR4][R18.64+0x1c] ;  /* 0x00001c04121b7981 */ /* 0x000ea2000c1e1900 */
[----:B------:R-:W-:-:S03]  /*1cd0*/  FFMA R32, R32, R31, R25 ;  /* 0x0000001f20207223 */ /* 0x000fc60000000019 */
[----:B------:R-:W2:Y:S04]  /*1ce0*/  LDG.E R29, desc[UR4][R22.64+0x11c] ;  /* 0x00011c04161d7981 */ /* 0x000ea8000c1e1900 */
[----:B------:R-:W2:Y:S01]  /*1cf0*/  LDG.E R30, desc[UR4][R16.64+0x1c] ;  /* 0x00001c04101e7981 */ /* 0x000ea2000c1e1900 */
[----:B------:R-:W-:-:S03]  /*1d00*/  FFMA R26, R33, R34, R26 ;  /* 0x00000022211a7223 */ /* 0x000fc6000000001a */
[----:B------:R-:W2:Y:S04]  /*1d10*/  LDG.E R31, desc[UR4][R18.64+0x20] ;  /* 0x00002004121f7981 */ /* 0x000ea8000c1e1900 */
[----:B------:R-:W2:Y:S04]  /*1d20*/  LDG.E R33, desc[UR4][R22.64+0x120] ;  /* 0x0001200416217981 */ /* 0x000ea8000c1e1900 */
[----:B------:R-:W2:Y:S01]  /*1d30*/  LDG.E R34, desc[UR4][R16.64+0x20] ;  /* 0x0000200410227981 */ /* 0x000ea2000c1e1900 */
[----:B----4-:R-:W-:-:S03]  /*1d40*/  FFMA R24, R13, R24, R32 ;  /* 0x000000180d187223 */ /* 0x010fc60000000020 */
[----:B------:R-:W4:Y:S01]  /*1d50*/  LDG.E R32, desc[UR4][R20.64+0x120] ;  /* 0x0001200414207981 */ /* 0x000f22000c1e1900 */
[----:B---3--:R-:W-:-:S03]  /*1d60*/  FFMA R9, R9, R10, R24 ;  /* 0x0000000a09097223 */ /* 0x008fc60000000018 */
[----:B------:R-:W3:Y:S01]  /*1d70*/  LDG.E R13, desc[UR4][R20.64+0x124] ;  /* 0x00012404140d7981 */ /* 0x000ee2000c1e1900 */
[----:B-----5:R-:W-:-:S03]  /*1d80*/  FFMA R12, R11, R12, R26 ;  /* 0x0000000c0b0c7223 */ /* 0x020fc6000000001a */
[----:B------:R-:W3:Y:S01]  /*1d90*/  LDG.E R24, desc[UR4][R18.64+0x24] ;  /* 0x0000240412187981 */ /* 0x000ee2000c1e1900 */
[----:B--2---:R-:W-:-:S03]  /*1da0*/  FFMA R25, R7, R8, R12 ;  /* 0x0000000807197223 */ /* 0x004fc6000000000c */
[----:B------:R-:W2:Y:S01]  /*1db0*/  LDG.E R11, desc[UR4][R22.64+0x124] ;  /* 0x00012404160b7981 */ /* 0x000ea2000c1e1900 */
[----:B------:R-:W-:-:S03]  /*1dc0*/  FFMA R26, R6, R5, R9 ;  /* 0x00000005061a7223 */ /* 0x000fc60000000009 */
[----:B------:R-:W2:Y:S04]  /*1dd0*/  LDG.E R12, desc[UR4][R16.64+0x24] ;  /* 0x00002404100c7981 */ /* 0x000ea8000c1e1900 */
[----:B------:R-:W5:Y:S04]  /*1de0*/  LDG.E R9, desc[UR4][R20.64+0x128] ;  /* 0x0001280414097981 */ /* 0x000f68000c1e1900 */
[----:B------:R-:W5:Y:S04]  /*1df0*/  LDG.E R10, desc[UR4][R18.64+0x28] ;  /* 0x00002804120a7981 */ /* 0x000f68000c1e1900 */
[----:B------:R-:W5:Y:S04]  /*1e00*/  LDG.E R7, desc[UR4][R22.64+0x128] ;  /* 0x0001280416077981 */ /* 0x000f68000c1e1900 */
[----:B------:R-:W5:Y:S04]  /*1e10*/  LDG.E R8, desc[UR4][R16.64+0x28] ;  /* 0x0000280410087981 */ /* 0x000f68000c1e1900 */
[----:B------:R-:W5:Y:S04]  /*1e20*/  LDG.E R6, desc[UR4][R20.64+0x12c] ;  /* 0x00012c0414067981 */ /* 0x000f68000c1e1900 */
[----:B------:R-:W5:Y:S01]  /*1e30*/  LDG.E R5, desc[UR4][R18.64+0x2c] ;  /* 0x00002c0412057981 */ /* 0x000f62000c1e1900 */
[----:B------:R-:W-:Y:S01]  /*1e40*/  FFMA R25, R28, R27, R25 ;  /* 0x0000001b1c197223 */ /* 0x000fe20000000019 */
[----:B------:R-:W-:-:S02]  /*1e50*/  FFMA R26, R29, R30, R26 ;  /* 0x0000001e1d1a7223 */ /* 0x000fc4000000001a */
[----:B------:R-:W5:Y:S02]  /*1e60*/  LDG.E R28, desc[UR4][R22.64+0x12c] ;  /* 0x00012c04161c7981 */ /* 0x000f64000c1e1900 */
[----:B------:R-:W-:Y:S02]  /*1e70*/  FFMA R26, R33, R34, R26 ;  /* 0x00000022211a7223 */ /* 0x000fe4000000001a */
[----:B------:R-:W5:Y:S04]  /*1e80*/  LDG.E R27, desc[UR4][R16.64+0x2c] ;  /* 0x00002c04101b7981 */ /* 0x000f68000c1e1900 */
[----:B------:R-:W5:Y:S04]  /*1e90*/  LDG.E R29, desc[UR4][R20.64+0x130] ;  /* 0x00013004141d7981 */ /* 0x000f68000c1e1900 */
[----:B------:R-:W5:Y:S04]  /*1ea0*/  LDG.E R30, desc[UR4][R18.64+0x30] ;  /* 0x00003004121e7981 */ /* 0x000f68000c1e1900 */
[----:B------:R-:W5:Y:S04]  /*1eb0*/  LDG.E R33, desc[UR4][R20.64+0x134] ;  /* 0x0001340414217981 */ /* 0x000f68000c1e1900 */
[----:B------:R-:W5:Y:S01]  /*1ec0*/  LDG.E R34, desc[UR4][R18.64+0x34] ;  /* 0x0000340412227981 */ /* 0x000f62000c1e1900 */
[----:B----4-:R-:W-:-:S03]  /*1ed0*/  FFMA R32, R32, R31, R25 ;  /* 0x0000001f20207223 */ /* 0x010fc60000000019 */
[----:B------:R-:W4:Y:S01]  /*1ee0*/  LDG.E R31, desc[UR4][R16.64+0x30] ;  /* 0x00003004101f7981 */ /* 0x000f22000c1e1900 */
[----:B---3--:R-:W-:-:S03]  /*1ef0*/  FFMA R24, R13, R24, R32 ;  /* 0x000000180d187223 */ /* 0x008fc60000000020 */
[----:B------:R-:W4:Y:S04]  /*1f00*/  LDG.E R32, desc[UR4][R22.64+0x130] ;  /* 0x0001300416207981 */ /* 0x000f28000c1e1900 */
[----:B------:R-:W3:Y:S01]  /*1f10*/  LDG.E R13, desc[UR4][R22.64+0x134] ;  /* 0x00013404160d7981 */ /* 0x000ee2000c1e1900 */
[----:B--2---:R-:W-:-:S03]  /*1f20*/  FFMA R12, R11, R12, R26 ;  /* 0x0000000c0b0c7223 */ /* 0x004fc6000000001a */
[----:B------:R-:W2:Y:S01]  /*1f30*/  LDG.E R11, desc[UR4][R20.64+0x138] ;  /* 0x00013804140b7981 */ /* 0x000ea2000c1e1900 */
[----:B-----5:R-:W-:-:S03]  /*1f40*/  FFMA R9, R9, R10, R24 ;  /* 0x0000000a09097223 */ /* 0x020fc60000000018 */
[----:B------:R-:W3:Y:S04]  /*1f50*/  LDG.E R24, desc[UR4][R16.64+0x34] ;  /* 0x0000340410187981 */ /* 0x000ee8000c1e1900 */
[----:B------:R-:W5:Y:S01]  /*1f60*/  LDG.E R10, desc[UR4][R16.64+0x38] ;  /* 0x00003804100a7981 */ /* 0x000f62000c1e1900 */
[----:B------:R-:W-:-:S03]  /*1f70*/  FFMA R25, R7, R8, R12 ;  /* 0x0000000807197223 */ /* 0x000fc6000000000c */
[----:B------:R-:W2:Y:S04]  /*1f80*/  LDG.E R12, desc[UR4][R18.64+0x38] ;  /* 0x00003804120c7981 */ /* 0x000ea8000c1e1900 */
[----:B------:R-:W5:Y:S01]  /*1f90*/  LDG.E R7, desc[UR4][R20.64+0x13c] ;  /* 0x00013c0414077981 */ /* 0x000f62000c1e1900 */
[----:B------:R-:W-:-:S03]  /*1fa0*/  FFMA R26, R6, R5, R9 ;  /* 0x00000005061a7223 */ /* 0x000fc60000000009 */
[----:B------:R-:W5:Y:S04]  /*1fb0*/  LDG.E R9, desc[UR4][R22.64+0x138] ;  /* 0x0001380416097981 */ /* 0x000f68000c1e1900 */
[----:B------:R-:W5:Y:S04]  /*1fc0*/  LDG.E R8, desc[UR4][R18.64+0x3c] ;  /* 0x00003c0412087981 */ /* 0x000f68000c1e1900 */
[----:B------:R-:W5:Y:S04]  /*1fd0*/  LDG.E R5, desc[UR4][R22.64+0x13c] ;  /* 0x00013c0416057981 */ /* 0x000f68000c1e1900 */
[----:B------:R-:W5:Y:S01]  /*1fe0*/  LDG.E R6, desc[UR4][R16.64+0x3c] ;  /* 0x00003c0410067981 */ /* 0x000f62000c1e1900 */
[----:B------:R-:W-:Y:S01]  /*1ff0*/  FFMA R25, R28, R27, R25 ;  /* 0x0000001b1c197223 */ /* 0x000fe20000000019 */
[----:B------:R-:W-:-:S04]  /*2000*/  FFMA R26, R29, R30, R26 ;  /* 0x0000001e1d1a7223 */ /* 0x000fc8000000001a */
[----:B------:R-:W-:Y:S01]  /*2010*/  FFMA R26, R33, R34, R26 ;  /* 0x00000022211a7223 */ /* 0x000fe2000000001a */
[----:B----4-:R-:W-:-:S04]  /*2020*/  FFMA R32, R32, R31, R25 ;  /* 0x0000001f20207223 */ /* 0x010fc80000000019 */
[----:B---3--:R-:W-:Y:S01]  /*2030*/  FFMA R24, R13, R24, R32 ;  /* 0x000000180d187223 */ /* 0x008fe20000000020 */
[----:B--2---:R-:W-:-:S03]  /*2040*/  FFMA R12, R11, R12, R26 ;  /* 0x0000000c0b0c7223 */ /* 0x004fc6000000001a */
[----:B-----5:R-:W-:Y:S01]  /*2050*/  FFMA R10, R9, R10, R24 ;  /* 0x0000000a090a7223 */ /* 0x020fe20000000018 */
        /* <DEDUP_REMOVED lines=27> */
[----:B------:R-:W3:Y:S01]  /*2210*/  LDG.E R13, desc[UR4][R20.64+0x150] ;  /* 0x00015004140d7981 */ /* 0x000ee2000c1e1900 */
[----:B-----5:R-:W-:-:S03]  /*2220*/  FFMA R7, R24, R25, R7 ;  /* 0x0000001918077223 */ /* 0x020fc60000000007 */
[----:B------:R-:W4:Y:S04]  /*2230*/  LDG.E R25, desc[UR4][R22.64+0x150] ;  /* 0x0001500416197981 */ /* 0x000f28000c1e1900 */
[----:B------:R-:W3:Y:S01]  /*2240*/  LDG.E R24, desc[UR4][R18.64+0x10] ;  /* 0x0000100412187981 */ /* 0x000ee2000c1e1900 */
[----:B------:R-:W-:-:S03]  /*2250*/  FFMA R6, R27, R26, R6 ;  /* 0x0000001a1b067223 */ /* 0x000fc60000000006 */
[----:B------:R-:W4:Y:S04]  /*2260*/  LDG.E R26, desc[UR4][R16.64+0x10] ;  /* 0x00001004101a7981 */ /* 0x000f28000c1e1900 */
[----:B------:R-:W5:Y:S01]  /*2270*/  LDG.E R27, desc[UR4][R18.64+0x14] ;  /* 0x00001404121b7981 */ /* 0x000f62000c1e1900 */
[----:B------:R-:W-:-:S03]  /*2280*/  FFMA R7, R28, R29, R7 ;  /* 0x0000001d1c077223 */ /* 0x000fc60000000007 */
[----:B------:R-:W2:Y:S04]  /*2290*/  LDG.E R29, desc[UR4][R22.64+0x154] ;  /* 0x00015404161d7981 */ /* 0x000ea8000c1e1900 */
[----:B------:R-:W5:Y:S01]  /*22a0*/  LDG.E R28, desc[UR4][R20.64+0x154] ;  /* 0x00015404141c7981 */ /* 0x000f62000c1e1900 */
[----:B------:R-:W-:-:S03]  /*22b0*/  FFMA R30, R31, R30, R6 ;  /* 0x0000001e1f1e7223 */ /* 0x000fc60000000006 */
[----:B------:R-:W2:Y:S04]  /*22c0*/  LDG.E R31, desc[UR4][R16.64+0x14] ;  /* 0x00001404101f7981 */ /* 0x000ea8000c1e1900 */
[----:B------:R-:W2:Y:S01]  /*22d0*/  LDG.E R6, desc[UR4][R16.64+0x1c] ;  /* 0x00001c0410067981 */ /* 0x000ea2000c1e1900 */
[----:B------:R-:W-:-:S03]  /*22e0*/  FFMA R12, R8, R9, R7 ;  /* 0x00000009080c7223 */ /* 0x000fc60000000007 */
[----:B------:R-:W2:Y:S04]  /*22f0*/  LDG.E R7, desc[UR4][R22.64+0x15c] ;  /* 0x00015c0416077981 */ /* 0x000ea8000c1e1900 */
[----:B------:R-:W2:Y:S04]  /*2300*/  LDG.E R8, desc[UR4][R20.64+0x15c] ;  /* 0x00015c0414087981 */ /* 0x000ea8000c1e1900 */
[----:B------:R-:W2:Y:S01]  /*2310*/  LDG.E R9, desc[UR4][R18.64+0x1c] ;  /* 0x00001c0412097981 */ /* 0x000ea2000c1e1900 */
[----:B---3--:R-:W-:-:S03]  /*2320*/  FFMA R13, R13, R24, R30 ;  /* 0x000000180d0d7223 */ /* 0x008fc6000000001e */
[----:B------:R-:W3:Y:S01]  /*2330*/  LDG.E R30, desc[UR4][R16.64+0x24] ;  /* 0x00002404101e7981 */ /* 0x000ee2000c1e1900 */
[----:B----4-:R-:W-:-:S03]  /*2340*/  FFMA R12, R25, R26, R12 ;  /* 0x0000001a190c7223 */ /* 0x010fc6000000000c */
[----:B------:R-:W4:Y:S04]  /*2350*/  LDG.E R26, desc[UR4][R16.64+0x20] ;  /* 0x00002004101a7981 */ /* 0x000f28000c1e1900 */
[----:B------:R-:W3:Y:S04]  /*2360*/  LDG.E R24, desc[UR4][R20.64+0x160] ;  /* 0x0001600414187981 */ /* 0x000ee8000c1e1900 */
[----:B------:R-:W3:Y:S01]  /*2370*/  LDG.E R25, desc[UR4][R18.64+0x20] ;  /* 0x0000200412197981 */ /* 0x000ee2000c1e1900 */
[----:B-----5:R-:W-:-:S03]  /*2380*/  FFMA R13, R28, R27, R13 ;  /* 0x0000001b1c0d7223 */ /* 0x020fc6000000000d */
[----:B------:R-:W4:Y:S01]  /*2390*/  LDG.E R27, desc[UR4][R22.64+0x160] ;  /* 0x00016004161b7981 */ /* 0x000f22000c1e1900 */
[----:B--2---:R-:W-:-:S03]  /*23a0*/  FFMA R29, R29, R31, R12 ;  /* 0x0000001f1d1d7223 */ /* 0x004fc6000000000c */
[----:B------:R-:W2:Y:S01]  /*23b0*/  LDG.E R31, desc[UR4][R22.64+0x164] ;  /* 0x00016404161f7981 */ /* 0x000ea2000c1e1900 */
[----:B------:R-:W-:-:S03]  /*23c0*/  FFMA R10, R10, R11, R29 ;  /* 0x0000000b0a0a7223 */ /* 0x000fc6000000001d */
        /* <DEDUP_REMOVED lines=8> */
[----:B------:R-:W5:Y:S04]  /*2450*/  LDG.E R33, desc[UR4][R18.64+0x28] ;  /* 0x0000280412217981 */ /* 0x000f68000c1e1900 */
[----:B------:R-:W5:Y:S04]  /*2460*/  LDG.E R7, desc[UR4][R22.64+0x16c] ;  /* 0x00016c0416077981 */ /* 0x000f68000c1e1900 */
[----:B------:R-:W5:Y:S04]  /*2470*/  LDG.E R6, desc[UR4][R16.64+0x2c] ;  /* 0x00002c0410067981 */ /* 0x000f68000c1e1900 */
[----:B------:R-:W5:Y:S04]  /*2480*/  LDG.E R8, desc[UR4][R20.64+0x16c] ;  /* 0x00016c0414087981 */ /* 0x000f68000c1e1900 */
[----:B------:R-:W5:Y:S01]  /*2490*/  LDG.E R9, desc[UR4][R18.64+0x2c] ;  /* 0x00002c0412097981 */ /* 0x000f62000c1e1900 */
[----:B----4-:R-:W-:Y:S01]  /*24a0*/  FFMA R12, R27, R26, R12 ;  /* 0x0000001a1b0c7223 */ /* 0x010fe2000000000c */
[----:B---3--:R-:W-:-:S02]  /*24b0*/  FFMA R13, R24, R25, R13 ;  /* 0x00000019180d7223 */ /* 0x008fc4000000000d */
[----:B------:R-:W3:Y:S01]  /*24c0*/  LDG.E R27, desc[UR4][R22.64+0x170] ;  /* 0x00017004161b7981 */ /* 0x000ee2000c1e1900 */
[----:B--2---:R-:W-:-:S03]  /*24d0*/  FFMA R31, R31, R30, R12 ;  /* 0x0000001e1f1f7223 */ /* 0x004fc6000000000c */
[----:B------:R-:W2:Y:S04]  /*24e0*/  LDG.E R24, desc[UR4][R20.64+0x170] ;  /* 0x0001700414187981 */ /* 0x000ea8000c1e1900 */
[----:B------:R-:W2:Y:S01]  /*24f0*/  LDG.E R25, desc[UR4][R18.64+0x30] ;  /* 0x0000300412197981 */ /* 0x000ea2000c1e1900 */
[----:B-----5:R-:W-:-:S03]  /*2500*/  FFMA R10, R10, R11, R31 ;  /* 0x0000000b0a0a7223 */ /* 0x020fc6000000001f */
[----:B------:R-:W3:Y:S04]  /*2510*/  LDG.E R26, desc[UR4][R16.64+0x30] ;  /* 0x00003004101a7981 */ /* 0x000ee8000c1e1900 */
[----:B------:R-:W4:Y:S01]  /*2520*/  LDG.E R31, desc[UR4][R22.64+0x174] ;  /* 0x00017404161f7981 */ /* 0x000f22000c1e1900 */
[----:B------:R-:W-:-:S03]  /*2530*/  FFMA R13, R28, R29, R13 ;  /* 0x0000001d1c0d7223 */ /* 0x000fc6000000000d */
[----:B------:R-:W5:Y:S04]  /*2540*/  LDG.E R28, desc[UR4][R20.64+0x174] ;  /* 0x00017404141c7981 */ /* 0x000f68000c1e1900 */
[----:B------:R-:W5:Y:S04]  /*2550*/  LDG.E R29, desc[UR4][R18.64+0x34] ;  /* 0x00003404121d7981 */ /* 0x000f68000c1e1900 */
[----:B------:R-:W4:Y:S01]  /*2560*/  LDG.E R30, desc[UR4][R16.64+0x34] ;  /* 0x00003404101e7981 */ /* 0x000f22000c1e1900 */
[----:B------:R-:W-:-:S03]  /*2570*/  FFMA R13, R32, R33, R13 ;  /* 0x00000021200d7223 */ /* 0x000fc6000000000d */
[----:B------:R-:W4:Y:S01]  /*2580*/  LDG.E R32, desc[UR4][R20.64+0x178] ;  /* 0x0001780414207981 */ /* 0x000f22000c1e1900 */
[----:B------:R-:W-:-:S03]  /*2590*/  FFMA R12, R7, R6, R10 ;  /* 0x00000006070c7223 */ /* 0x000fc6000000000a */
[----:B------:R-:W4:Y:S04]  /*25a0*/  LDG.E R33, desc[UR4][R18.64+0x38] ;  /* 0x0000380412217981 */ /* 0x000f28000c1e1900 */
[----:B------:R-:W4:Y:S04]  /*25b0*/  LDG.E R10, desc[UR4][R22.64+0x178] ;  /* 0x00017804160a7981 */ /* 0x000f28000c1e1900 */
[----:B------:R-:W4:Y:S01]  /*25c0*/  LDG.E R11, desc[UR4][R16.64+0x38] ;  /* 0x00003804100b7981 */ /* 0x000f22000c1e1900 */
[----:B------:R-:W-:-:S03]  /*25d0*/  FFMA R13, R8, R9, R13 ;  /* 0x00000009080d7223 */ /* 0x000fc6000000000d */
[----:B------:R-:W4:Y:S04]  /*25e0*/  LDG.E R8, desc[UR4][R20.64+0x17c] ;  /* 0x00017c0414087981 */ /* 0x000f28000c1e1900 */
[----:B------:R-:W4:Y:S04]  /*25f0*/  LDG.E R9, desc[UR4][R18.64+0x3c] ;  /* 0x00003c0412097981 */ /* 0x000f28000c1e1900 */
[----:B------:R-:W4:Y:S04]  /*2600*/  LDG.E R6, desc[UR4][R22.64+0x17c] ;  /* 0x00017c0416067981 */ /* 0x000f28000c1e1900 */
[----:B------:R-:W4:Y:S01]  /*2610*/  LDG.E R7, desc[UR4][R16.64+0x3c] ;  /* 0x00003c0410077981 */ /* 0x000f22000c1e1900 */
[----:B--2---:R-:W-:Y:S01]  /*2620*/  FFMA R13, R24, R25, R13 ;  /* 0x00000019180d7223 */ /* 0x004fe2000000000d */
[----:B---3--:R-:W-:-:S03]  /*2630*/  FFMA R12, R27, R26, R12 ;  /* 0x0000001a1b0c7223 */ /* 0x008fc6000000000c */
[----:B-----5:R-:W-:Y:S01]  /*2640*/  FFMA R13, R28, R29, R13 ;  /* 0x0000001d1c0d7223 */ /* 0x020fe2000000000d */
[----:B----4-:R-:W-:-:S03]  /*2650*/  FFMA R31, R31, R30, R12 ;  /* 0x0000001e1f1f7223 */ /* 0x010fc6000000000c */
        /* <DEDUP_REMOVED lines=47> */
[----:B------:R-:W3:Y:S01]  /*2950*/  LDG.E R30, desc[UR4][R16.64+0x20] ;  /* 0x00002004101e7981 */ /* 0x000ee2000c1e1900 */
[----:B----4-:R-:W-:-:S03]  /*2960*/  FFMA R27, R28, R27, R31 ;  /* 0x0000001b1c1b7223 */ /* 0x010fc6000000001f */
[----:B------:R-:W4:Y:S01]  /*2970*/  LDG.E R28, desc[UR4][R20.64+0x1a0] ;  /* 0x0001a004141c7981 */ /* 0x000f22000c1e1900 */
[----:B------:R-:W-:-:S03]  /*2980*/  FFMA R34, R34, R33, R27 ;  /* 0x0000002122227223 */ /* 0x000fc6000000001b */
[----:B------:R-:W4:Y:S04]  /*2990*/  LDG.E R27, desc[UR4][R18.64+0x20] ;  /* 0x00002004121b7981 */ /* 0x000f28000c1e1900 */
[----:B------:R-:W3:Y:S01]  /*29a0*/  LDG.E R31, desc[UR4][R18.64+0x24] ;  /* 0x00002404121f7981 */ /* 0x000ee2000c1e1900 */
[----:B-----5:R-:W-:-:S03]  /*29b0*/  FFMA R32, R32, R29, R25 ;  /* 0x0000001d20207223 */ /* 0x020fc60000000019 */
[----:B------:R-:W3:Y:S01]  /*29c0*/  LDG.E R29, desc[UR4][R22.64+0x1a0] ;  /* 0x0001a004161d7981 */ /* 0x000ee2000c1e1900 */
[----:B--2---:R-:W-:-:S03]  /*29d0*/  FFMA R24, R13, R24, R32 ;  /* 0x000000180d187223 */ /* 0x004fc60000000020 */
[----:B------:R-:W2:Y:S04]  /*29e0*/  LDG.E R32, desc[UR4][R20.64+0x1a4] ;  /* 0x0001a40414207981 */ /* 0x000ea8000c1e1900 */
[----:B------:R-:W5:Y:S01]  /*29f0*/  LDG.E R33, desc[UR4][R22.64+0x1a4] ;  /* 0x0001a40416217981 */ /* 0x000f62000c1e1900 */
        /* <DEDUP_REMOVED lines=12> */
[----:B----4-:R-:W-:-:S03]  /*2ac0*/  FFMA R25, R28, R27, R25 ;  /* 0x0000001b1c197223 */ /* 0x010fc60000000019 */
[----:B------:R-:W4:Y:S04]  /*2ad0*/  LDG.E R28, desc[UR4][R20.64+0x1b0] ;  /* 0x0001b004141c7981 */ /* 0x000f28000c1e1900 */
[----:B------:R-:W4:Y:S01]  /*2ae0*/  LDG.E R27, desc[UR4][R18.64+0x30] ;  /* 0x00003004121b7981 */ /* 0x000f22000c1e1900 */
[----:B---3--:R-:W-:-:S03]  /*2af0*/  FFMA R26, R29, R30, R26 ;  /* 0x0000001e1d1a7223 */ /* 0x008fc6000000001a */
[----:B------:R-:W3:Y:S01]  /*2b00*/  LDG.E R29, desc[UR4][R22.64+0x1b0] ;  /* 0x0001b004161d7981 */ /* 0x000ee2000c1e1900 */
[----:B--2---:R-:W-:-:S03]  /*2b10*/  FFMA R32, R32, R31, R25 ;  /* 0x0000001f20207223 */ /* 0x004fc60000000019 */
[----:B------:R-:W3:Y:S04]  /*2b20*/  LDG.E R30, desc[UR4][R16.64+0x30] ;  /* 0x00003004101e7981 */ /* 0x000ee8000c1e1900 */
[----:B------:R-:W2:Y:S01]  /*2b30*/  LDG.E R31, desc[UR4][R18.64+0x34] ;  /* 0x00003404121f7981 */ /* 0x000ea2000c1e1900 */
[----:B-----5:R-:W-:-:S03]  /*2b40*/  FFMA R26, R33, R34, R26 ;  /* 0x00000022211a7223 */ /* 0x020fc6000000001a */
[----:B------:R-:W5:Y:S04]  /*2b50*/  LDG.E R33, desc[UR4][R22.64+0x1b4] ;  /* 0x0001b40416217981 */ /* 0x000f68000c1e1900 */
[----:B------:R-:W5:Y:S01]  /*2b60*/  LDG.E R34, desc[UR4][R16.64+0x34] ;  /* 0x0000340410227981 */ /* 0x000f62000c1e1900 */
[----:B------:R-:W-:-:S03]  /*2b70*/  FFMA R24, R13, R24, R32 ;  /* 0x000000180d187223 */ /* 0x000fc60000000020 */
[----:B------:R-:W2:Y:S04]  /*2b80*/  LDG.E R32, desc[UR4][R20.64+0x1b4] ;  /* 0x0001b40414207981 */ /* 0x000ea8000c1e1900 */
[----:B------:R-:W2:Y:S01]  /*2b90*/  LDG.E R13, desc[UR4][R20.64+0x1b8] ;  /* 0x0001b804140d7981 */ /* 0x000ea2000c1e1900 */
[----:B------:R-:W-:-:S03]  /*2ba0*/  FFMA R11, R11, R12, R26 ;  /* 0x0000000c0b0b7223 */ /* 0x000fc6000000001a */
        /* <DEDUP_REMOVED lines=9> */
[----:B----4-:R-:W-:Y:S01]  /*2c40*/  FFMA R25, R28, R27, R25 ;  /* 0x0000001b1c197223 */ /* 0x010fe20000000019 */
[----:B---3--:R-:W-:-:S04]  /*2c50*/  FFMA R26, R29, R30, R26 ;  /* 0x0000001e1d1a7223 */ /* 0x008fc8000000001a */
[----:B-----5:R-:W-:Y:S01]  /*2c60*/  FFMA R26, R33, R34, R26 ;  /* 0x00000022211a7223 */ /* 0x020fe2000000001a */
[----:B--2---:R-:W-:-:S04]  /*2c70*/  FFMA R32, R32, R31, R25 ;  /* 0x0000001f20207223 */ /* 0x004fc80000000019 */
        /* <DEDUP_REMOVED lines=28> */
[----:B------:R-:W4:Y:S01]  /*2e40*/  LDG.E R8, desc[UR4][R18.64+0x14] ;  /* 0x0000140412087981 */ /* 0x000f22000c1e1900 */
[----:B-----5:R-:W-:-:S03]  /*2e50*/  FFMA R24, R24, R25, R9 ;  /* 0x0000001918187223 */ /* 0x020fc60000000009 */
[----:B------:R-:W3:Y:S04]  /*2e60*/  LDG.E R25, desc[UR4][R18.64+0x8] ;  /* 0x0000080412197981 */ /* 0x000ee8000c1e1900 */
[----:B------:R-:W4:Y:S01]  /*2e70*/  LDG.E R9, desc[UR4][R20.64+0x1d4] ;  /* 0x0001d40414097981 */ /* 0x000f22000c1e1900 */
[----:B------:R-:W-:-:S03]  /*2e80*/  FFMA R24, R27, R26, R24 ;  /* 0x0000001a1b187223 */ /* 0x000fc60000000018 */
[----:B------:R-:W5:Y:S04]  /*2e90*/  LDG.E R26, desc[UR4][R18.64+0x18] ;  /* 0x00001804121a7981 */ /* 0x000f68000c1e1900 */
[----:B------:R-:W5:Y:S01]  /*2ea0*/  LDG.E R27, desc[UR4][R16.64+0x18] ;  /* 0x00001804101b7981 */ /* 0x000f62000c1e1900 */
[----:B------:R-:W-:-:S03]  /*2eb0*/  FFMA R31, R31, R30, R24 ;  /* 0x0000001e1f1f7223 */ /* 0x000fc60000000018 */
[----:B------:R-:W5:Y:S04]  /*2ec0*/  LDG.E R24, desc[UR4][R22.64+0x1d4] ;  /* 0x0001d40416187981 */ /* 0x000f68000c1e1900 */
[----:B------:R-:W5:Y:S01]  /*2ed0*/  LDG.E R30, desc[UR4][R18.64+0x1c] ;  /* 0x00001c04121e7981 */ /* 0x000f62000c1e1900 */
[----:B---3--:R-:W-:-:S03]  /*2ee0*/  FFMA R12, R13, R25, R12 ;  /* 0x000000190d0c7223 */ /* 0x008fc6000000000c */
[----:B------:R-:W5:Y:S01]  /*2ef0*/  LDG.E R13, desc[UR4][R16.64+0x14] ;  /* 0x00001404100d7981 */ /* 0x000f62000c1e1900 */
[----:B------:R-:W-:-:S03]  /*2f00*/  FFMA R12, R29, R28, R12 ;  /* 0x0000001c1d0c7223 */ /* 0x000fc6000000000c */
[----:B------:R-:W3:Y:S04]  /*2f10*/  LDG.E R25, desc[UR4][R20.64+0x1d8] ;  /* 0x0001d80414197981 */ /* 0x000ee8000c1e1900 */
[----:B------:R-:W3:Y:S01]  /*2f20*/  LDG.E R28, desc[UR4][R22.64+0x1d8] ;  /* 0x0001d804161c7981 */ /* 0x000ee2000c1e1900 */
[----:B------:R-:W-:-:S03]  /*2f30*/  FFMA R12, R33, R32, R12 ;  /* 0x00000020210c7223 */ /* 0x000fc6000000000c */
[----:B------:R-:W3:Y:S04]  /*2f40*/  LDG.E R29, desc[UR4][R20.64+0x1dc] ;  /* 0x0001dc04141d7981 */ /* 0x000ee8000c1e1900 */
[----:B------:R-:W3:Y:S04]  /*2f50*/  LDG.E R32, desc[UR4][R22.64+0x1dc] ;  /* 0x0001dc0416207981 */ /* 0x000ee8000c1e1900 */
[----:B------:R-:W3:Y:S01]  /*2f60*/  LDG.E R33, desc[UR4][R16.64+0x1c] ;  /* 0x00001c0410217981 */ /* 0x000ee2000c1e1900 */
[----:B--2---:R-:W-:Y:S01]  /*2f70*/  FFMA R31, R10, R11, R31 ;  /* 0x0000000b0a1f7223 */ /* 0x004fe2000000001f */
[----:B----4-:R-:W-:-:S02]  /*2f80*/  FFMA R12, R9, R8, R12 ;  /* 0x00000008090c7223 */ /* 0x010fc4000000000c */
[----:B------:R-:W2:Y:S04]  /*2f90*/  LDG.E R10, desc[UR4][R20.64+0x1e0] ;  /* 0x0001e004140a7981 */ /* 0x000ea8000c1e1900 */
[----:B------:R-:W2:Y:S04]  /*2fa0*/  LDG.E R11, desc[UR4][R18.64+0x20] ;  /* 0x00002004120b7981 */ /* 0x000ea8000c1e1900 */
[----:B------:R-:W4:Y:S04]  /*2fb0*/  LDG.E R9, desc[UR4][R22.64+0x1e0] ;  /* 0x0001e00416097981 */ /* 0x000f28000c1e1900 */
[----:B------:R-:W4:Y:S01]  /*2fc0*/  LDG.E R8, desc[UR4][R16.64+0x20] ;  /* 0x0000200410087981 */ /* 0x000f22000c1e1900 */
[----:B-----5:R-:W-:-:S03]  /*2fd0*/  FFMA R13, R24, R13, R31 ;  /* 0x0000000d180d7223 */ /* 0x020fc6000000001f */
[----:B------:R-:W5:Y:S01]  /*2fe0*/  LDG.E R24, desc[UR4][R16.64+0x24] ;  /* 0x0000240410187981 */ /* 0x000f62000c1e1900 */
[----:B---3--:R-:W-:-:S03]  /*2ff0*/  FFMA R12, R25, R26, R12 ;  /* 0x0000001a190c7223 */ /* 0x008fc6000000000c */
[----:B------:R-:W5:Y:S01]  /*3000*/  LDG.E R25, desc[UR4][R22.64+0x1e4] ;  /* 0x0001e40416197981 */ /* 0x000f62000c1e1900 */
[----:B------:R-:W-:-:S03]  /*3010*/  FFMA R13, R28, R27, R13 ;  /* 0x0000001b1c0d7223 */ /* 0x000fc6000000000d */
[----:B------:R-:W3:Y:S01]  /*3020*/  LDG.E R31, desc[UR4][R22.64+0x1e8] ;  /* 0x0001e804161f7981 */ /* 0x000ee2000c1e1900 */
[----:B------:R-:W-:-:S03]  /*3030*/  FFMA R29, R29, R30, R12 ;  /* 0x0000001e1d1d7223 */ /* 0x000fc6000000000c */
[----:B------:R-:W3:Y:S04]  /*3040*/  LDG.E R12, desc[UR4][R20.64+0x1e4] ;  /* 0x0001e404140c7981 */ /* 0x000ee8000c1e1900 */
[----:B------:R-:W3:Y:S01]  /*3050*/  LDG.E R28, desc[UR4][R16.64+0x28] ;  /* 0x00002804101c7981 */ /* 0x000ee2000c1e1900 */
[----:B------:R-:W-:-:S03]  /*3060*/  FFMA R32, R32, R33, R13 ;  /* 0x0000002120207223 */ /* 0x000fc6000000000d */
[----:B------:R-:W3:Y:S04]  /*3070*/  LDG.E R13, desc[UR4][R18.64+0x24] ;  /* 0x00002404120d7981 */ /* 0x000ee8000c1e1900 */
[----:B------:R-:W3:Y:S04]  /*3080*/  LDG.E R27, desc[UR4][R20.64+0x1e8] ;  /* 0x0001e804141b7981 */ /* 0x000ee8000c1e1900 */
[----:B------:R-:W3:Y:S01]  /*3090*/  LDG.E R26, desc[UR4][R18.64+0x28] ;  /* 0x00002804121a7981 */ /* 0x000ee2000c1e1900 */
[----:B--2---:R-:W-:-:S03]  /*30a0*/  FFMA R29, R10, R11, R29 ;  /* 0x0000000b0a1d7223 */ /* 0x004fc6000000001d */
[----:B------:R-:W2:Y:S04]  /*30b0*/  LDG.E R33, desc[UR4][R20.64+0x1ec] ;  /* 0x0001ec0414217981 */ /* 0x000ea8000c1e1900 */
[----:B------:R-:W2:Y:S01]  /*30c0*/  LDG.E R30, desc[UR4][R18.64+0x2c] ;  /* 0x00002c04121e7981 */ /* 0x000ea2000c1e1900 */
[----:B----4-:R-:W-:-:S03]  /*30d0*/  FFMA R32, R9, R8, R32 ;  /* 0x0000000809207223 */ /* 0x010fc60000000020 */
[----:B------:R-:W4:Y:S04]  /*30e0*/  LDG.E R10, desc[UR4][R22.64+0x1ec] ;  /* 0x0001ec04160a7981 */ /* 0x000f28000c1e1900 */
[----:B------:R-:W4:Y:S04]  /*30f0*/  LDG.E R11, desc[UR4][R16.64+0x2c] ;  /* 0x00002c04100b7981 */ /* 0x000f28000c1e1900 */
[----:B------:R-:W4:Y:S04]  /*3100*/  LDG.E R9, desc[UR4][R20.64+0x1f0] ;  /* 0x0001f00414097981 */ /* 0x000f28000c1e1900 */
[----:B------:R-:W4:Y:S01]  /*3110*/  LDG.E R8, desc[UR4][R18.64+0x30] ;  /* 0x0000300412087981 */ /* 0x000f22000c1e1900 */
[----:B-----5:R-:W-:-:S03]  /*3120*/  FFMA R24, R25, R24, R32 ;  /* 0x0000001819187223 */ /* 0x020fc60000000020 */
[----:B------:R-:W5:Y:S04]  /*3130*/  LDG.E R25, desc[UR4][R20.64+0x1f4] ;  /* 0x0001f40414197981 */ /* 0x000f68000c1e1900 */
[----:B------:R-:W5:Y:S01]  /*3140*/  LDG.E R32, desc[UR4][R22.64+0x1f8] ;  /* 0x0001f80416207981 */ /* 0x000f62000c1e1900 */
[----:B---3--:R-:W-:-:S03]  /*3150*/  FFMA R31, R31, R28, R24 ;  /* 0x0000001c1f1f7223 */ /* 0x008fc60000000018 */
[----:B------:R-:W3:Y:S01]  /*3160*/  LDG.E R24, desc[UR4][R22.64+0x1f0] ;  /* 0x0001f00416187981 */ /* 0x000ee2000c1e1900 */
[----:B------:R-:W-:-:S03]  /*3170*/  FFMA R12, R12, R13, R29 ;  /* 0x0000000d0c0c7223 */ /* 0x000fc6000000001d */
[----:B------:R-:W3:Y:S04]  /*3180*/  LDG.E R13, desc[UR4][R16.64+0x30] ;  /* 0x00003004100d7981 */ /* 0x000ee8000c1e1900 */
[----:B------:R-:W5:Y:S01]  /*3190*/  LDG.E R28, desc[UR4][R22.64+0x1f4] ;  /* 0x0001f404161c7981 */ /* 0x000f62000c1e1900 */
[----:B------:R-:W-:-:S03]  /*31a0*/  FFMA R12, R27, R26, R12 ;  /* 0x0000001a1b0c7223 */ /* 0x000fc6000000000c */
[----:B------:R-:W5:Y:S04]  /*31b0*/  LDG.E R26, desc[UR4][R18.64+0x34] ;  /* 0x00003404121a7981 */ /* 0x000f68000c1e1900 */
[----:B------:R-:W5:Y:S01]  /*31c0*/  LDG.E R27, desc[UR4][R16.64+0x34] ;  /* 0x00003404101b7981 */ /* 0x000f62000c1e1900 */
[----:B--2---:R-:W-:-:S03]  /*31d0*/  FFMA R12, R33, R30, R12 ;  /* 0x0000001e210c7223 */ /* 0x004fc6000000000c */
[----:B------:R-:W2:Y:S04]  /*31e0*/  LDG.E R29, desc[UR4][R20.64+0x1f8] ;  /* 0x0001f804141d7981 */ /* 0x000ea8000c1e1900 */
[----:B------:R-:W2:Y:S04]  /*31f0*/  LDG.E R30, desc[UR4][R18.64+0x38] ;  /* 0x00003804121e7981 */ /* 0x000ea8000c1e1900 */
[----:B------:R-:W2:Y:S01]  /*3200*/  LDG.E R33, desc[UR4][R16.64+0x38] ;  /* 0x0000380410217981 */ /* 0x000ea2000c1e1900 */
[----:B----4-:R-:W-:-:S03]  /*3210*/  FFMA R31, R10, R11, R31 ;  /* 0x0000000b0a1f7223 */ /* 0x010fc6000000001f */
[----:B------:R-:W4:Y:S01]  /*3220*/  LDG.E R10, desc[UR4][R20.64+0x1fc] ;  /* 0x0001fc04140a7981 */ /* 0x000f22000c1e1900 */
[----:B------:R-:W-:-:S03]  /*3230*/  FFMA R12, R9, R8, R12 ;  /* 0x00000008090c7223 */ /* 0x000fc6000000000c */
[----:B------:R-:W4:Y:S04]  /*3240*/  LDG.E R11, desc[UR4][R18.64+0x3c] ;  /* 0x00003c04120b7981 */ /* 0x000f28000c1e1900 */
[----:B------:R-:W4:Y:S04]  /*3250*/  LDG.E R8, desc[UR4][R22.64+0x1fc] ;  /* 0x0001fc0416087981 */ /* 0x000f28000c1e1900 */
[----:B------:R-:W4:Y:S01]  /*3260*/  LDG.E R9, desc[UR4][R16.64+0x3c] ;  /* 0x00003c0410097981 */ /* 0x000f22000c1e1900 */
[----:B---3--:R-:W-:Y:S01]  /*3270*/  FFMA R13, R24, R13, R31 ;  /* 0x0000000d180d7223 */ /* 0x008fe2000000001f */
[----:B-----5:R-:W-:-:S03]  /*3280*/  FFMA R12, R25, R26, R12 ;  /* 0x0000001a190c7223 */ /* 0x020fc6000000000c */
[----:B------:R-:W-:Y:S01]  /*3290*/  FFMA R13, R28, R27, R13 ;  /* 0x0000001b1c0d7223 */ /* 0x000fe2000000000d */
[----:B--2---:R-:W-:-:S03]  /*32a0*/  FFMA R29, R29, R30, R12 ;  /* 0x0000001e1d1d7223 */ /* 0x004fc6000000000c */
[----:B------:R-:W-:Y:S01]  /*32b0*/  FFMA R13, R32, R33, R13 ;  /* 0x00000021200d7223 */ /* 0x000fe2000000000d */
[----:B----4-:R-:W-:-:S03]  /*32c0*/  FFMA R10, R10, R11, R29 ;  /* 0x0000000b0a0a7223 */ /* 0x010fc6000000001d */
        /* <DEDUP_REMOVED lines=22> */
[----:B------:R-:W2:Y:S01]  /*3430*/  LDG.E R10, desc[UR4][R20.64+0x214] ;  /* 0x00021404140a7981 */ /* 0x000ea2000c1e1900 */
[----:B----4-:R-:W-:-:S03]  /*3440*/  FFMA R9, R9, R12, RZ ;  /* 0x0000000c09097223 */ /* 0x010fc600000000ff */
[----:B------:R-:W4:Y:S01]  /*3450*/  LDG.E R12, desc[UR4][R16.64+0x10] ;  /* 0x00001004100c7981 */ /* 0x000f22000c1e1900 */
[----:B-----5:R-:W-:-:S03]  /*3460*/  FFMA R25, R24, R13, R9 ;  /* 0x0000000d18197223 */ /* 0x020fc60000000009 */
[----:B------:R-:W5:Y:S04]  /*3470*/  LDG.E R13, desc[UR4][R20.64+0x210] ;  /* 0x00021004140d7981 */ /* 0x000f68000c1e1900 */
[----:B------:R-:W5:Y:S04]  /*3480*/  LDG.E R24, desc[UR4][R18.64+0x10] ;  /* 0x0000100412187981 */ /* 0x000f68000c1e1900 */
[----:B------:R-:W2:Y:S01]  /*3490*/  LDG.E R9, desc[UR4][R18.64+0x14] ;  /* 0x0000140412097981 */ /* 0x000ea2000c1e1900 */
[----:B------:R-:W-:-:S03]  /*34a0*/  FFMA R26, R29, R30, R26 ;  /* 0x0000001e1d1a7223 */ /* 0x000fc6000000001a */
[----:B------:R-:W4:Y:S04]  /*34b0*/  LDG.E R30, desc[UR4][R20.64+0x218] ;  /* 0x00021804141e7981 */ /* 0x000f28000c1e1900 */
[----:B------:R-:W4:Y:S01]  /*34c0*/  LDG.E R29, desc[UR4][R18.64+0x18] ;  /* 0x00001804121d7981 */ /* 0x000f22000c1e1900 */
[----:B------:R-:W-:-:S03]  /*34d0*/  FFMA R26, R33, R34, R26 ;  /* 0x00000022211a7223 */ /* 0x000fc6000000001a */
[----:B------:R-:W4:Y:S04]  /*34e0*/  LDG.E R34, desc[UR4][R20.64+0x21c] ;  /* 0x00021c0414227981 */ /* 0x000f28000c1e1900 */
[----:B------:R-:W4:Y:S01]  /*34f0*/  LDG.E R33, desc[UR4][R18.64+0x1c] ;  /* 0x00001c0412217981 */ /* 0x000f22000c1e1900 */
[----:B---3--:R-:W-:-:S03]  /*3500*/  FFMA R25, R28, R27, R25 ;  /* 0x0000001b1c197223 */ /* 0x008fc60000000019 */
[----:B------:R-:W3:Y:S01]  /*3510*/  LDG.E R27, desc[UR4][R22.64+0x214] ;  /* 0x00021404161b7981 */ /* 0x000ee2000c1e1900 */
[----:B------:R-:W-:-:S03]  /*3520*/  FFMA R32, R32, R31, R25 ;  /* 0x0000001f20207223 */ /* 0x000fc60000000019 */
[----:B------:R-:W3:Y:S04]  /*3530*/  LDG.E R28, desc[UR4][R16.64+0x14] ;  /* 0x00001404101c7981 */ /* 0x000ee8000c1e1900 */
[----:B------:R-:W3:Y:S01]  /*3540*/  LDG.E R31, desc[UR4][R22.64+0x218] ;  /* 0x00021804161f7981 */ /* 0x000ee2000c1e1900 */
[----:B-----5:R-:W-:-:S03]  /*3550*/  FFMA R13, R13, R24, R32 ;  /* 0x000000180d0d7223 */ /* 0x020fc60000000020 */
[----:B------:R-:W5:Y:S01]  /*3560*/  LDG.E R32, desc[UR4][R16.64+0x18] ;  /* 0x0000180410207981 */ /* 0x000f62000c1e1900 */
[----:B--2---:R-:W-:-:S03]  /*3570*/  FFMA R25, R10, R9, R13 ;  /* 0x000000090a197223 */ /* 0x004fc6000000000d */
[----:B------:R-:W2:Y:S04]  /*3580*/  LDG.E R13, desc[UR4][R22.64+0x21c] ;  /* 0x00021c04160d7981 */ /* 0x000ea8000c1e1900 */
[----:B------:R-:W2:Y:S04]  /*3590*/  LDG.E R24, desc[UR4][R16.64+0x1c] ;  /* 0x00001c0410187981 */ /* 0x000ea8000c1e1900 */
[----:B------:R-:W2:Y:S04]  /*35a0*/  LDG.E R10, desc[UR4][R22.64+0x220] ;  /* 0x00022004160a7981 */ /* 0x000ea8000c1e1900 */
[----:B------:R-:W2:Y:S01]  /*35b0*/  LDG.E R9, desc[UR4][R16.64+0x20] ;  /* 0x0000200410097981 */ /* 0x000ea2000c1e1900 */
[----:B----4-:R-:W-:-:S03]  /*35c0*/  FFMA R26, R11, R12, R26 ;  /* 0x0000000c0b1a7223 */ /* 0x010fc6000000001a */
[----:B------:R-:W4:Y:S04]  /*35d0*/  LDG.E R11, desc[UR4][R20.64+0x220] ;  /* 0x00022004140b7981 */ /* 0x000f28000c1e1900 */
[----:B------:R-:W4:Y:S01]  /*35e0*/  LDG.E R12, desc[UR4][R18.64+0x20] ;  /* 0x00002004120c7981 */ /* 0x000f22000c1e1900 */
[----:B------:R-:W-:-:S03]  /*35f0*/  FFMA R25, R30, R29, R25 ;  /* 0x0000001d1e197223 */ /* 0x000fc60000000019 */
        /* <DEDUP_REMOVED lines=12> */
[----:B------:R-:W5:Y:S01]  /*36c0*/  LDG.E R24, desc[UR4][R18.64+0x2c] ;  /* 0x00002c0412187981 */ /* 0x000f62000c1e1900 */
[----:B------:R-:W-:-:S03]  /*36d0*/  FFMA R25, R10, R9, R13 ;  /* 0x000000090a197223 */ /* 0x000fc6000000000d */
[----:B------:R-:W5:Y:S04]  /*36e0*/  LDG.E R13, desc[UR4][R20.64+0x22c] ;  /* 0x00022c04140d7981 */ /* 0x000f68000c1e1900 */
[----:B------:R-:W5:Y:S04]  /*36f0*/  LDG.E R10, desc[UR4][R20.64+0x230] ;  /* 0x00023004140a7981 */ /* 0x000f68000c1e1900 */
[----:B------:R-:W5:Y:S01]  /*3700*/  LDG.E R9, desc[UR4][R18.64+0x30] ;  /* 0x0000300412097981 */ /* 0x000f62000c1e1900 */
[----:B----4-:R-:W-:-:S03]  /*3710*/  FFMA R34, R11, R12, R34 ;  /* 0x0000000c0b227223 */ /* 0x010fc60000000022 */
[----:B------:R-:W4:Y:S04]  /*3720*/  LDG.E R11, desc[UR4][R22.64+0x22c] ;  /* 0x00022c04160b7981 */ /* 0x000f28000c1e1900 */
[----:B------:R-:W4:Y:S01]  /*3730*/  LDG.E R12, desc[UR4][R16.64+0x2c] ;  /* 0x00002c04100c7981 */ /* 0x000f22000c1e1900 */
[----:B---3--:R-:W-:-:S03]  /*3740*/  FFMA R25, R28, R29, R25 ;  /* 0x0000001d1c197223 */ /* 0x008fc60000000019 */
[----:B------:R-:W3:Y:S04]  /*3750*/  LDG.E R28, desc[UR4][R20.64+0x234] ;  /* 0x00023404141c7981 */ /* 0x000ee8000c1e1900 */
[----:B------:R-:W3:Y:S01]  /*3760*/  LDG.E R29, desc[UR4][R18.64+0x34] ;  /* 0x00003404121d7981 */ /* 0x000ee2000c1e1900 */
[----:B--2---:R-:W-:-:S03]  /*3770*/  FFMA R26, R27, R26, R34 ;  /* 0x0000001a1b1a7223 */ /* 0x004fc60000000022 */
[----:B------:R-:W2:Y:S01]  /*3780*/  LDG.E R27, desc[UR4][R22.64+0x230] ;  /* 0x00023004161b7981 */ /* 0x000ea2000c1e1900 */
[----:B-----5:R-:W-:-:S03]  /*3790*/  FFMA R26, R31, R30, R26 ;  /* 0x0000001e1f1a7223 */ /* 0x020fc6000000001a */
[----:B------:R-:W5:Y:S01]  /*37a0*/  LDG.E R31, desc[UR4][R22.64+0x234] ;  /* 0x00023404161f7981 */ /* 0x000f62000c1e1900 */
[----:B------:R-:W-:-:S03]  /*37b0*/  FFMA R13, R13, R24, R26 ;  /* 0x000000180d0d7223 */ /* 0x000fc6000000001a */
[----:B------:R-:W2:Y:S01]  /*37c0*/  LDG.E R26, desc[UR4][R16.64+0x30] ;  /* 0x00003004101a7981 */ /* 0x000ea2000c1e1900 */
[----:B------:R-:W-:-:S03]  /*37d0*/  FFMA R32, R32, R33, R25 ;  /* 0x0000002120207223 */ /* 0x000fc60000000019 */
[----:B------:R-:W5:Y:S01]  /*37e0*/  LDG.E R30, desc[UR4][R16.64+0x34] ;  /* 0x00003404101e7981 */ /* 0x000f62000c1e1900 */
[----:B------:R-:W-:-:S03]  /*37f0*/  FFMA R25, R10, R9, R13 ;  /* 0x000000090a197223 */ /* 0x000fc6000000000d */
[----:B------:R-:W5:Y:S04]  /*3800*/  LDG.E R34, desc[UR4][R20.64+0x238] ;  /* 0x0002380414227981 */ /* 0x000f68000c1e1900 */
[----:B------:R-:W5:Y:S04]  /*3810*/  LDG.E R33, desc[UR4][R18.64+0x38] ;  /* 0x0000380412217981 */ /* 0x000f68000c1e1900 */
[----:B------:R-:W5:Y:S01]  /*3820*/  LDG.E R13, desc[UR4][R22.64+0x238] ;  /* 0x00023804160d7981 */ /* 0x000f62000c1e1900 */
[----:B----4-:R-:W-:-:S03]  /*3830*/  FFMA R32, R11, R12, R32 ;  /* 0x0000000c0b207223 */ /* 0x010fc60000000020 */
[----:B------:R-:W4:Y:S04]  /*3840*/  LDG.E R24, desc[UR4][R16.64+0x38] ;  /* 0x0000380410187981 */ /* 0x000f28000c1e1900 */
[----:B------:R-:W4:Y:S04]  /*3850*/  LDG.E R11, desc[UR4][R20.64+0x23c] ;  /* 0x00023c04140b7981 */ /* 0x000f28000c1e1900 */
[----:B------:R-:W4:Y:S04]  /*3860*/  LDG.E R12, desc[UR4][R18.64+0x3c] ;  /* 0x00003c04120c7981 */ /* 0x000f28000c1e1900 */
[----:B------:R-:W4:Y:S04]  /*3870*/  LDG.E R9, desc[UR4][R22.64+0x23c] ;  /* 0x00023c0416097981 */ /* 0x000f28000c1e1900 */
[----:B------:R-:W4:Y:S01]  /*3880*/  LDG.E R10, desc[UR4][R16.64+0x3c] ;  /* 0x00003c04100a7981 */ /* 0x000f22000c1e1900 */
[----:B---3--:R-:W-:Y:S01]  /*3890*/  FFMA R25, R28, R29, R25 ;  /* 0x0000001d1c197223 */ /* 0x008fe20000000019 */
[----:B--2---:R-:W-:-:S04]  /*38a0*/  FFMA R26, R27, R26, R32 ;  /* 0x0000001a1b1a7223 */ /* 0x004fc80000000020 */
[----:B-----5:R-:W-:Y:S01]  /*38b0*/  FFMA R26, R31, R30, R26 ;  /* 0x0000001e1f1a7223 */ /* 0x020fe2000000001a */
[----:B------:R-:W-:-:S03]  /*38c0*/  FFMA R34, R34, R33, R25 ;  /* 0x0000002122227223 */ /* 0x000fc60000000019 */
[----:B----4-:R-:W-:Y:S01]  /*38d0*/  FFMA R24, R13, R24, R26 ;  /* 0x000000180d187223 */ /* 0x010fe2000000001a */
        /* <DEDUP_REMOVED lines=22> */
[----:B------:R-:W3:Y:S01]  /*3a40*/  LDG.E R28, desc[UR4][R18.64+0x14] ;  /* 0x00001404121c7981 */ /* 0x000ee2000c1e1900 */
[----:B----4-:R-:W-:-:S03]  /*3a50*/  FFMA R11, R32, R31, R11 ;  /* 0x0000001f200b7223 */ /* 0x010fc6000000000b */
[----:B------:R-:W4:Y:S04]  /*3a60*/  LDG.E R31, desc[UR4][R16.64+0x14] ;  /* 0x00001404101f7981 */ /* 0x000f28000c1e1900 */
[----:B------:R-:W3:Y:S01]  /*3a70*/  LDG.E R32, desc[UR4][R18.64+0x18] ;  /* 0x0000180412207981 */ /* 0x000ee2000c1e1900 */
[----:B-----5:R-:W-:-:S03]  /*3a80*/  FFMA R26, R29, R30, R26 ;  /* 0x0000001e1d1a7223 */ /* 0x020fc6000000001a */
[----:B------:R-:W3:Y:S04]  /*3a90*/  LDG.E R29, desc[UR4][R20.64+0x254] ;  /* 0x00025404141d7981 */ /* 0x000ee8000c1e1900 */
[----:B------:R-:W4:Y:S01]  /*3aa0*/  LDG.E R30, desc[UR4][R22.64+0x254] ;  /* 0x00025404161e7981 */ /* 0x000f22000c1e1900 */
[----:B------:R-:W-:-:S03]  /*3ab0*/  FFMA R24, R24, R27, R11 ;  /* 0x0000001b18187223 */ /* 0x000fc6000000000b */
[----:B------:R-:W5:Y:S04]  /*3ac0*/  LDG.E R27, desc[UR4][R16.64+0x10] ;  /* 0x00001004101b7981 */ /* 0x000f68000c1e1900 */
[----:B------:R-:W3:Y:S01]  /*3ad0*/  LDG.E R11, desc[UR4][R16.64+0x18] ;  /* 0x00001804100b7981 */ /* 0x000ee2000c1e1900 */
[----:B------:R-:W-:-:S03]  /*3ae0*/  FFMA R33, R33, R34, R26 ;  /* 0x0000002221217223 */ /* 0x000fc6000000001a */
[----:B------:R-:W5:Y:S01]  /*3af0*/  LDG.E R26, desc[UR4][R22.64+0x250] ;  /* 0x00025004161a7981 */ /* 0x000f62000c1e1900 */
[----:B------:R-:W-:-:S03]  /*3b00*/  FFMA R12, R12, R25, R33 ;  /* 0x000000190c0c7223 */ /* 0x000fc60000000021 */
[----:B------:R-:W3:Y:S04]  /*3b10*/  LDG.E R25, desc[UR4][R20.64+0x250] ;  /* 0x0002500414197981 */ /* 0x000ee8000c1e1900 */
[----:B------:R-:W3:Y:S01]  /*3b20*/  LDG.E R33, desc[UR4][R20.64+0x258] ;  /* 0x0002580414217981 */ /* 0x000ee2000c1e1900 */
[----:B--2---:R-:W-:-:S03]  /*3b30*/  FFMA R13, R13, R10, R24 ;  /* 0x0000000a0d0d7223 */ /* 0x004fc60000000018 */
[----:B------:R-:W3:Y:S04]  /*3b40*/  LDG.E R24, desc[UR4][R18.64+0x10] ;  /* 0x0000100412187981 */ /* 0x000ee8000c1e1900 */
[----:B------:R-:W2:Y:S01]  /*3b50*/  LDG.E R10, desc[UR4][R22.64+0x258] ;  /* 0x00025804160a7981 */ /* 0x000ea2000c1e1900 */
[----:B-----5:R-:W-:-:S03]  /*3b60*/  FFMA R13, R26, R27, R13 ;  /* 0x0000001b1a0d7223 */ /* 0x020fc6000000000d */
        /* <DEDUP_REMOVED lines=8> */
[----:B------:R-:W-:-:S03]  /*3bf0*/  FFMA R12, R29, R28, R12 ;  /* 0x0000001c1d0c7223 */ /* 0x000fc6000000000c */
[----:B------:R-:W3:Y:S01]  /*3c00*/  LDG.E R29, desc[UR4][R20.64+0x260] ;  /* 0x00026004141d7981 */ /* 0x000ee2000c1e1900 */
[----:B------:R-:W-:-:S03]  /*3c10*/  FFMA R12, R33, R32, R12 ;  /* 0x00000020210c7223 */ /* 0x000fc6000000000c */
[----:B------:R-:W3:Y:S01]  /*3c20*/  LDG.E R28, desc[UR4][R18.64+0x20] ;  /* 0x00002004121c7981 */ /* 0x000ee2000c1e1900 */
[----:B--2---:R-:W-:-:S03]  /*3c30*/  FFMA R13, R10, R11, R13 ;  /* 0x0000000b0a0d7223 */ /* 0x004fc6000000000d */
[----:B------:R-:W2:Y:S04]  /*3c40*/  LDG.E R33, desc[UR4][R20.64+0x264] ;  /* 0x0002640414217981 */ /* 0x000ea8000c1e1900 */
[----:B------:R-:W2:Y:S04]  /*3c50*/  LDG.E R32, desc[UR4][R18.64+0x24] ;  /* 0x0000240412207981 */ /* 0x000ea8000c1e1900 */
[----:B------:R-:W2:Y:S04]  /*3c60*/  LDG.E R10, desc[UR4][R22.64+0x264] ;  /* 0x00026404160a7981 */ /* 0x000ea8000c1e1900 */
        /* <DEDUP_REMOVED lines=11> */
[----:B------:R-:W3:Y:S04]  /*3d20*/  LDG.E R29, desc[UR4][R20.64+0x26c] ;  /* 0x00026c04141d7981 */ /* 0x000ee8000c1e1900 */
[----:B------:R-:W3:Y:S01]  /*3d30*/  LDG.E R28, desc[UR4][R18.64+0x2c] ;  /* 0x00002c04121c7981 */ /* 0x000ee2000c1e1900 */
[----:B--2---:R-:W-:-:S03]  /*3d40*/  FFMA R12, R33, R32, R12 ;  /* 0x00000020210c7223 */ /* 0x004fc6000000000c */
[----:B------:R-:W2:Y:S04]  /*3d50*/  LDG.E R33, desc[UR4][R20.64+0x270] ;  /* 0x0002700414217981 */ /* 0x000ea8000c1e1900 */
[----:B------:R-:W2:Y:S01]  /*3d60*/  LDG.E R32, desc[UR4][R18.64+0x30] ;  /* 0x0000300412207981 */ /* 0x000ea2000c1e1900 */
[----:B------:R-:W-:-:S03]  /*3d70*/  FFMA R13, R10, R11, R13 ;  /* 0x0000000b0a0d7223 */ /* 0x000fc6000000000d */
        /* <DEDUP_REMOVED lines=20> */
[----:B-----5:R-:W-:-:S04]  /*3ec0*/  FFMA R13, R26, R27, R13 ;  /* 0x0000001b1a0d7223 */ /* 0x020fc8000000000d */
[----:B----4-:R-:W-:Y:S01]  /*3ed0*/  FFMA R13, R30, R31, R13 ;  /* 0x0000001f1e0d7223 */ /* 0x010fe2000000000d */
[----:B---3--:R-:W-:-:S04]  /*3ee0*/  FFMA R12, R25, R24, R12 ;  /* 0x00000018190c7223 */ /* 0x008fc8000000000c */
[----:B------:R-:W-:-:S04]  /*3ef0*/  FFMA R12, R29, R28, R12 ;  /* 0x0000001c1d0c7223 */ /* 0x000fc8000000000c */
[----:B--2---:R-:W-:Y:S01]  /*3f00*/  FFMA R12, R33, R32, R12 ;  /* 0x00000020210c7223 */ /* 0x004fe2000000000c */
        /* <DEDUP_REMOVED lines=36> */
[----:B------:R-:W2:Y:S04]  /*4150*/  LDG.E R24, desc[UR4][R18.64+0x18] ;  /* 0x0000180412187981 */ /* 0x000ea8000c1e1900 */
[----:B------:R-:W3:Y:S04]  /*4160*/  LDG.E R12, desc[UR4][R22.64+0x298] ;  /* 0x00029804160c7981 */ /* 0x000ee8000c1e1900 */
[----:B------:R-:W3:Y:S01]  /*4170*/  LDG.E R11, desc[UR4][R16.64+0x18] ;  /* 0x00001804100b7981 */ /* 0x000ee2000c1e1900 */
[----:B----4-:R-:W-:-:S03]  /*4180*/  FFMA R27, R28, R27, R33 ;  /* 0x0000001b1c1b7223 */ /* 0x010fc60000000021 */
[----:B------:R-:W4:Y:S04]  /*4190*/  LDG.E R28, desc[UR4][R22.64+0x29c] ;  /* 0x00029c04161c7981 */ /* 0x000f28000c1e1900 */
[----:B------:R-:W4:Y:S01]  /*41a0*/  LDG.E R33, desc[UR4][R16.64+0x20] ;  /* 0x0000200410217981 */ /* 0x000f22000c1e1900 */
[----:B-----5:R-:W-:-:S03]  /*41b0*/  FFMA R25, R25, R26, R32 ;  /* 0x0000001a19197223 */ /* 0x020fc60000000020 */
[----:B------:R-:W5:Y:S01]  /*41c0*/  LDG.E R26, desc[UR4][R18.64+0x1c] ;  /* 0x00001c04121a7981 */ /* 0x000f62000c1e1900 */
[----:B------:R-:W-:-:S03]  /*41d0*/  FFMA R30, R30, R29, R25 ;  /* 0x0000001d1e1e7223 */ /* 0x000fc60000000019 */
[----:B------:R-:W5:Y:S01]  /*41e0*/  LDG.E R25, desc[UR4][R20.64+0x29c] ;  /* 0x00029c0414197981 */ /* 0x000f62000c1e1900 */
[----:B------:R-:W-:-:S03]  /*41f0*/  FFMA R27, R34, R31, R27 ;  /* 0x0000001f221b7223 */ /* 0x000fc6000000001b */
[----:B------:R-:W4:Y:S04]  /*4200*/  LDG.E R32, desc[UR4][R20.64+0x2a0] ;  /* 0x0002a00414207981 */ /* 0x000f28000c1e1900 */
[----:B------:R-:W4:Y:S04]  /*4210*/  LDG.E R31, desc[UR4][R18.64+0x20] ;  /* 0x00002004121f7981 */ /* 0x000f28000c1e1900 */
        /* <DEDUP_REMOVED lines=8> */
[----:B-----5:R-:W-:-:S03]  /*42a0*/  FFMA R25, R25, R26, R30 ;  /* 0x0000001a19197223 */ /* 0x020fc6000000001e */
[----:B------:R-:W5:Y:S04]  /*42b0*/  LDG.E R26, desc[UR4][R18.64+0x28] ;  /* 0x00002804121a7981 */ /* 0x000f68000c1e1900 */
[----:B------:R-:W5:Y:S01]  /*42c0*/  LDG.E R30, desc[UR4][R20.64+0x2ac] ;  /* 0x0002ac04141e7981 */ /* 0x000f62000c1e1900 */
[----:B----4-:R-:W-:-:S03]  /*42d0*/  FFMA R32, R32, R31, R25 ;  /* 0x0000001f20207223 */ /* 0x010fc60000000019 */
[----:B------:R-:W5:Y:S01]  /*42e0*/  LDG.E R25, desc[UR4][R20.64+0x2a8] ;  /* 0x0002a80414197981 */ /* 0x000f62000c1e1900 */
        /* <DEDUP_REMOVED lines=17> */
[----:B------:R-:W4:Y:S01]  /*4400*/  LDG.E R28, desc[UR4][R22.64+0x2b4] ;  /* 0x0002b404161c7981 */ /* 0x000f22000c1e1900 */
[----:B------:R-:W-:-:S03]  /*4410*/  FFMA R30, R30, R31, R25 ;  /* 0x0000001f1e1e7223 */ /* 0x000fc60000000019 */
[----:B------:R-:W5:Y:S04]  /*4420*/  LDG.E R25, desc[UR4][R20.64+0x2b4] ;  /* 0x0002b40414197981 */ /* 0x000f68000c1e1900 */
        /* <DEDUP_REMOVED lines=11> */
[----:B-----5:R-:W-:Y:S01]  /*44e0*/  FFMA R25, R25, R26, R30 ;  /* 0x0000001a19197223 */ /* 0x020fe2000000001e */
[----:B----4-:R-:W-:-:S03]  /*44f0*/  FFMA R27, R28, R29, R27 ;  /* 0x0000001d1c1b7223 */ /* 0x010fc6000000001b */
[----:B------:R-:W-:Y:S01]  /*4500*/  FFMA R32, R32, R31, R25 ;  /* 0x0000001f20207223 */ /* 0x000fe20000000019 */
[----:B------:R-:W-:-:S03]  /*4510*/  FFMA R34, R34, R33, R27 ;  /* 0x0000002122227223 */ /* 0x000fc6000000001b */
        /* <DEDUP_REMOVED lines=23> */
[----:B------:R-:W3:Y:S01]  /*4690*/  LDG.E R28, desc[UR4][R20.64+0x2d0] ;  /* 0x0002d004141c7981 */ /* 0x000ee2000c1e1900 */
[----:B-----5:R-:W-:-:S03]  /*46a0*/  FFMA R26, R33, R34, R26 ;  /* 0x00000022211a7223 */ /* 0x020fc6000000001a */
[----:B------:R-:W4:Y:S01]  /*46b0*/  LDG.E R33, desc[UR4][R18.64+0x14] ;  /* 0x0000140412217981 */ /* 0x000f22000c1e1900 */
[----:B------:R-:W-:-:S03]  /*46c0*/  FFMA R13, R32, R31, R13 ;  /* 0x0000001f200d7223 */ /* 0x000fc6000000000d */
[----:B------:R-:W5:Y:S04]  /*46d0*/  LDG.E R31, desc[UR4][R22.64+0x2d0] ;  /* 0x0002d004161f7981 */ /* 0x000f68000c1e1900 */
[----:B------:R-:W4:Y:S01]  /*46e0*/  LDG.E R32, desc[UR4][R20.64+0x2d4] ;  /* 0x0002d40414207981 */ /* 0x000f22000c1e1900 */
[----:B------:R-:W-:-:S03]  /*46f0*/  FFMA R24, R24, R27, R13 ;  /* 0x0000001b18187223 */ /* 0x000fc6000000000d */
[----:B------:R-:W5:Y:S04]  /*4700*/  LDG.E R27, desc[UR4][R22.64+0x2cc] ;  /* 0x0002cc04161b7981 */ /* 0x000f68000c1e1900 */
[----:B------:R-:W5:Y:S01]  /*4710*/  LDG.E R13, desc[UR4][R16.64+0x14] ;  /* 0x00001404100d7981 */ /* 0x000f62000c1e1900 */
[----:B--2---:R-:W-:-:S03]  /*4720*/  FFMA R25, R25, R12, R26 ;  /* 0x0000000c19197223 */ /* 0x004fc6000000001a */
[----:B------:R-:W5:Y:S04]  /*4730*/  LDG.E R26, desc[UR4][R16.64+0xc] ;  /* 0x00000c04101a7981 */ /* 0x000f68000c1e1900 */
        /* <DEDUP_REMOVED lines=10> */
[----:B------:R-:W5:Y:S04]  /*47e0*/  LDG.E R24, desc[UR4][R20.64+0x2d8] ;  /* 0x0002d80414187981 */ /* 0x000f68000c1e1900 */
[----:B------:R-:W3:Y:S04]  /*47f0*/  LDG.E R30, desc[UR4][R18.64+0x1c] ;  /* 0x00001c04121e7981 */ /* 0x000ee8000c1e1900 */
[----:B------:R-:W4:Y:S01]  /*4800*/  LDG.E R27, desc[UR4][R16.64+0x18] ;  /* 0x00001804101b7981 */ /* 0x000f22000c1e1900 */
[----:B--2---:R-:W-:-:S03]  /*4810*/  FFMA R31, R12, R13, R31 ;  /* 0x0000000d0c1f7223 */ /* 0x004fc6000000001f */
[----:B------:R-:W2:Y:S04]  /*4820*/  LDG.E R12, desc[UR4][R20.64+0x2e0] ;  /* 0x0002e004140c7981 */ /* 0x000ea8000c1e1900 */
[----:B------:R-:W2:Y:S01]  /*4830*/  LDG.E R13, desc[UR4][R18.64+0x20] ;  /* 0x00002004120d7981 */ /* 0x000ea2000c1e1900 */
[----:B-----5:R-:W-:-:S03]  /*4840*/  FFMA R24, R24, R26, R25 ;  /* 0x0000001a18187223 */ /* 0x020fc60000000019 */
[----:B------:R-:W5:Y:S01]  /*4850*/  LDG.E R25, desc[UR4][R16.64+0x20] ;  /* 0x0000200410197981 */ /* 0x000f62000c1e1900 */
[----:B---3--:R-:W-:-:S03]  /*4860*/  FFMA R29, R29, R30, R24 ;  /* 0x0000001e1d1d7223 */ /* 0x008fc60000000018 */
[----:B------:R-:W5:Y:S01]  /*4870*/  LDG.E R24, desc[UR4][R22.64+0x2e0] ;  /* 0x0002e00416187981 */ /* 0x000f62000c1e1900 */
[----:B----4-:R-:W-:-:S03]  /*4880*/  FFMA R27, R28, R27, R31 ;  /* 0x0000001b1c1b7223 */ /* 0x010fc6000000001f */
[----:B------:R-:W3:Y:S04]  /*4890*/  LDG.E R31, desc[UR4][R22.64+0x2e4] ;  /* 0x0002e404161f7981 */ /* 0x000ee8000c1e1900 */
[----:B------:R-:W3:Y:S04]  /*48a0*/  LDG.E R30, desc[UR4][R16.64+0x24] ;  /* 0x00002404101e7981 */ /* 0x000ee8000c1e1900 */
[----:B------:R-:W4:Y:S01]  /*48b0*/  LDG.E R26, desc[UR4][R20.64+0x2e4] ;  /* 0x0002e404141a7981 */ /* 0x000f22000c1e1900 */
[----:B--2---:R-:W-:-:S03]  /*48c0*/  FFMA R29, R12, R13, R29 ;  /* 0x0000000d0c1d7223 */ /* 0x004fc6000000001d */
[----:B------:R-:W4:Y:S04]  /*48d0*/  LDG.E R28, desc[UR4][R18.64+0x24] ;  /* 0x00002404121c7981 */ /* 0x000f28000c1e1900 */
        /* <DEDUP_REMOVED lines=8> */
[----:B---3--:R-:W-:-:S03]  /*4960*/  FFMA R31, R31, R30, R24 ;  /* 0x0000001e1f1f7223 */ /* 0x008fc60000000018 */
[----:B------:R-:W5:Y:S04]  /*4970*/  LDG.E R24, desc[UR4][R18.64+0x2c] ;  /* 0x00002c0412187981 */ /* 0x000f68000c1e1900 */
[----:B------:R-:W3:Y:S01]  /*4980*/  LDG.E R30, desc[UR4][R18.64+0x30] ;  /* 0x00003004121e7981 */ /* 0x000ee2000c1e1900 */
[----:B----4-:R-:W-:-:S03]  /*4990*/  FFMA R26, R26, R28, R29 ;  /* 0x0000001c1a1a7223 */ /* 0x010fc6000000001d */
[----:B------:R-:W3:Y:S04]  /*49a0*/  LDG.E R29, desc[UR4][R20.64+0x2f0] ;  /* 0x0002f004141d7981 */ /* 0x000ee8000c1e1900 */
[----:B------:R-:W4:Y:S01]  /*49b0*/  LDG.E R28, desc[UR4][R22.64+0x2ec] ;  /* 0x0002ec04161c7981 */ /* 0x000f22000c1e1900 */
        /* <DEDUP_REMOVED lines=10> */
[----:B------:R-:W3:Y:S01]  /*4a60*/  LDG.E R24, desc[UR4][R22.64+0x2f4] ;  /* 0x0002f40416187981 */ /* 0x000ee2000c1e1900 */
[----:B----4-:R-:W-:-:S03]  /*4a70*/  FFMA R27, R28, R27, R31 ;  /* 0x0000001b1c1b7223 */ /* 0x010fc6000000001f */
[----:B------:R-:W4:Y:S04]  /*4a80*/  LDG.E R28, desc[UR4][R22.64+0x2f8] ;  /* 0x0002f804161c7981 */ /* 0x000f28000c1e1900 */
[----:B------:R-:W4:Y:S01]  /*4a90*/  LDG.E R31, desc[UR4][R20.64+0x2fc] ;  /* 0x0002fc04141f7981 */ /* 0x000f22000c1e1900 */
[----:B--2---:R-:W-:-:S03]  /*4aa0*/  FFMA R12, R12, R13, R29 ;  /* 0x0000000d0c0c7223 */ /* 0x004fc6000000001d */
[----:B------:R-:W3:Y:S04]  /*4ab0*/  LDG.E R13, desc[UR4][R16.64+0x34] ;  /* 0x00003404100d7981 */ /* 0x000ee8000c1e1900 */
[----:B------:R-:W4:Y:S01]  /*4ac0*/  LDG.E R29, desc[UR4][R16.64+0x38] ;  /* 0x00003804101d7981 */ /* 0x000f22000c1e1900 */
[----:B------:R-:W-:-:S03]  /*4ad0*/  FFMA R27, R32, R33, R27 ;  /* 0x00000021201b7223 */ /* 0x000fc6000000001b */
[----:B------:R-:W2:Y:S04]  /*4ae0*/  LDG.E R30, desc[UR4][R18.64+0x3c] ;  /* 0x00003c04121e7981 */ /* 0x000ea8000c1e1900 */
[----:B------:R-:W2:Y:S04]  /*4af0*/  LDG.E R32, desc[UR4][R22.64+0x2fc] ;  /* 0x0002fc0416207981 */ /* 0x000ea8000c1e1900 */
[----:B------:R-:W2:Y:S01]  /*4b00*/  LDG.E R33, desc[UR4][R16.64+0x3c] ;  /* 0x00003c0410217981 */ /* 0x000ea2000c1e1900 */
[----:B-----5:R-:W-:Y:S01]  /*4b10*/  FFMA R12, R25, R26, R12 ;  /* 0x0000001a190c7223 */ /* 0x020fe2000000000c */
[----:B---3--:R-:W-:-:S04]  /*4b20*/  FFMA R13, R24, R13, R27 ;  /* 0x0000000d180d7223 */ /* 0x008fc8000000001b */
[----:B----4-:R-:W-:Y:S01]  /*4b30*/  FFMA R13, R28, R29, R13 ;  /* 0x0000001d1c0d7223 */ /* 0x010fe2000000000d */
[----:B--2---:R-:W-:-:S03]  /*4b40*/  FFMA R12, R31, R30, R12 ;  /* 0x0000001e1f0c7223 */ /* 0x004fc6000000000c */
        /* <DEDUP_REMOVED lines=28> */
[----:B------:R-:W-:-:S03]  /*4d10*/  FFMA R25, R34, R33, R25 ;  /* 0x0000002122197223 */ /* 0x000fc60000000019 */
        /* <DEDUP_REMOVED lines=9> */
[----:B------:R-:W3:Y:S04]  /*4db0*/  LDG.E R25, desc[UR4][R20.64+0x318] ;  /* 0x0003180414197981 */ /* 0x000ee8000c1e1900 */
[----:B------:R-:W4:Y:S01]  /*4dc0*/  LDG.E R31, desc[UR4][R18.64+0x1c] ;  /* 0x00001c04121f7981 */ /* 0x000f22000c1e1900 */
[----:B-----5:R-:W-:-:S03]  /*4dd0*/  FFMA R26, R29, R30, R26 ;  /* 0x0000001e1d1a7223 */ /* 0x020fc6000000001a */
[----:B------:R-:W4:Y:S04]  /*4de0*/  LDG.E R30, desc[UR4][R20.64+0x31c] ;  /* 0x00031c04141e7981 */ /* 0x000f28000c1e1900 */
        /* <DEDUP_REMOVED lines=11> */
[----:B------:R-:W3:Y:S01]  /*4ea0*/  LDG.E R25, desc[UR4][R22.64+0x320] ;  /* 0x0003200416197981 */ /* 0x000ee2000c1e1900 */
[----:B-----5:R-:W-:-:S03]  /*4eb0*/  FFMA R28, R29, R28, R32 ;  /* 0x0000001c1d1c7223 */ /* 0x020fc60000000020 */
[----:B------:R-:W4:Y:S04]  /*4ec0*/  LDG.E R32, desc[UR4][R22.64+0x324] ;  /* 0x0003240416207981 */ /* 0x000f28000c1e1900 */
        /* <DEDUP_REMOVED lines=38> */
[----:B---3--:R-:W-:Y:S01]  /*5130*/  FFMA R25, R25, R26, R28 ;  /* 0x0000001a19197223 */ /* 0x008fe2000000001c */
[----:B----4-:R-:W-:-:S03]  /*5140*/  FFMA R27, R27, R29, R30 ;  /* 0x0000001d1b1b7223 */ /* 0x010fc6000000001e */
[----:B-----5:R-:W-:Y:S01]  /*5150*/  FFMA R32, R32, R31, R25 ;  /* 0x0000001f20207223 */ /* 0x020fe20000000019 */
[----:B------:R-:W-:-:S03]  /*5160*/  FFMA R27, R34, R33, R27 ;  /* 0x00000021221b7223 */ /* 0x000fc6000000001b */
        /* <DEDUP_REMOVED lines=115> */
[----:B------:R-:W3:Y:S01]  /*58a0*/  LDG.E R29, desc[UR4][R20.64+0x388] ;  /* 0x00038804141d7981 */ /* 0x000ee2000c1e1900 */
[----:B----4-:R-:W-:-:S03]  /*58b0*/  FFMA R28, R31, R28, R24 ;  /* 0x0000001c1f1c7223 */ /* 0x010fc60000000018 */
[----:B------:R-:W4:Y:S04]  /*58c0*/  LDG.E R31, desc[UR4][R22.64+0x388] ;  /* 0x00038804161f7981 */ /* 0x000f28000c1e1900 */
[----:B------:R-:W2:Y:S01]  /*58d0*/  LDG.E R24, desc[UR4][R22.64+0x38c] ;  /* 0x00038c0416187981 */ /* 0x000ea2000c1e1900 */
[----:B-----5:R-:W-:-:S03]  /*58e0*/  FFMA R26, R33, R30, R26 ;  /* 0x0000001e211a7223 */ /* 0x020fc6000000001a */
[----:B------:R-:W3:Y:S04]  /*58f0*/  LDG.E R30, desc[UR4][R18.64+0x8] ;  /* 0x00000804121e7981 */ /* 0x000ee8000c1e1900 */
[----:B------:R-:W5:Y:S01]  /*5900*/  LDG.E R33, desc[UR4][R20.64+0x38c] ;  /* 0x00038c0414217981 */ /* 0x000f62000c1e1900 */
[----:B----4-:R-:W-:-:S03]  /*5910*/  FFMA R31, R31, R32, R26 ;  /* 0x000000201f1f7223 */ /* 0x010fc6000000001a */
[----:B------:R-:W4:Y:S01]  /*5920*/  LDG.E R32, desc[UR4][R16.64+0x10] ;  /* 0x0000100410207981 */ /* 0x000f22000c1e1900 */
[----:B---3--:R-:W-:-:S03]  /*5930*/  FFMA R28, R29, R30, R28 ;  /* 0x0000001e1d1c7223 */ /* 0x008fc6000000001c */
[----:B------:R-:W3:Y:S04]  /*5940*/  LDG.E R26, desc[UR4][R18.64+0x10] ;  /* 0x00001004121a7981 */ /* 0x000ee8000c1e1900 */
[----:B------:R-:W4:Y:S01]  /*5950*/  LDG.E R30, desc[UR4][R22.64+0x390] ;  /* 0x00039004161e7981 */ /* 0x000f22000c1e1900 */
[----:B--2---:R-:W-:-:S03]  /*5960*/  FFMA R31, R24, R27, R31 ;  /* 0x0000001b181f7223 */ /* 0x004fc6000000001f */
[----:B------:R-:W3:Y:S01]  /*5970*/  LDG.E R29, desc[UR4][R20.64+0x390] ;  /* 0x00039004141d7981 */ /* 0x000ee2000c1e1900 */
[----:B-----5:R-:W-:-:S03]  /*5980*/  FFMA R28, R33, R34, R28 ;  /* 0x00000022211c7223 */ /* 0x020fc6000000001c */
[----:B------:R-:W2:Y:S04]  /*5990*/  LDG.E R24, desc[UR4][R22.64+0x394] ;  /* 0x0003940416187981 */ /* 0x000ea8000c1e1900 */
[----:B------:R-:W2:Y:S04]  /*59a0*/  LDG.E R27, desc[UR4][R16.64+0x14] ;  /* 0x00001404101b7981 */ /* 0x000ea8000c1e1900 */
        /* <DEDUP_REMOVED lines=55> */
[----:B------:R-:W4:Y:S01]  /*5d20*/  LDG.E R28, desc[UR4][R16.64+0x38] ;  /* 0x00003804101c7981 */ /* 0x000f22000c1e1900 */
[----:B--2---:R-:W-:-:S03]  /*5d30*/  FFMA R24, R24, R27, R31 ;  /* 0x0000001b18187223 */ /* 0x004fc6000000001f */
[----:B------:R-:W3:Y:S04]  /*5d40*/  LDG.E R27, desc[UR4][R18.64+0x38] ;  /* 0x00003804121b7981 */ /* 0x000ee8000c1e1900 */
[----:B------:R-:W4:Y:S01]  /*5d50*/  LDG.E R31, desc[UR4][R22.64+0x3b8] ;  /* 0x0003b804161f7981 */ /* 0x000f22000c1e1900 */
[----:B-----5:R-:W-:-:S03]  /*5d60*/  FFMA R26, R33, R34, R26 ;  /* 0x00000022211a7223 */ /* 0x020fc6000000001a */
[----:B------:R-:W2:Y:S01]  /*5d70*/  LDG.E R33, desc[UR4][R20.64+0x3bc] ;  /* 0x0003bc0414217981 */ /* 0x000ea2000c1e1900 */
[----:B---3--:R-:W-:Y:S01]  /*5d80*/  FFMA R26, R29, R27, R26 ;  /* 0x0000001b1d1a7223 */ /* 0x008fe2000000001a */
[----:B----4-:R-:W-:-:S03]  /*5d90*/  FFMA R24, R31, R28, R24 ;  /* 0x0000001c1f187223 */ /* 0x010fc60000000018 */
        /* <DEDUP_REMOVED lines=16> */
[----:B---3--:R-:W-:-:S03]  /*5ea0*/  FFMA R37, R35, R30, R24 ;  /* 0x0000001e23257223 */ /* 0x008fc60000000018 */
[----:B------:R-:W2:Y:S04]  /*5eb0*/  LDG.E R24, desc[UR4][R20.64+0x3d0] ;  /* 0x0003d00414187981 */ /* 0x000ea8000c1e1900 */
[----:B------:R-:W3:Y:S04]  /*5ec0*/  LDG.E R30, desc[UR4][R20.64+0x3d4] ;  /* 0x0003d404141e7981 */ /* 0x000ee8000c1e1900 */
[----:B------:R-:W3:Y:S01]  /*5ed0*/  LDG.E R35, desc[UR4][R18.64+0x14] ;  /* 0x0000140412237981 */ /* 0x000ee2000c1e1900 */
        /* <DEDUP_REMOVED lines=8> */
[----:B------:R-:W5:Y:S01]  /*5f60*/  LDG.E R33, desc[UR4][R16.64+0x8] ;  /* 0x0000080410217981 */ /* 0x000f62000c1e1900 */
[----:B---3--:R-:W-:-:S03]  /*5f70*/  FFMA R35, R30, R35, R29 ;  /* 0x000000231e237223 */ /* 0x008fc6000000001d */
[----:B------:R-:W2:Y:S04]  /*5f80*/  LDG.E R29, desc[UR4][R16.64] ;  /* 0x00000004101d7981 */ /* 0x000ea8000c1e1900 */
[----:B------:R-:W3:Y:S01]  /*5f90*/  LDG.E R30, desc[UR4][R18.64+0x20] ;  /* 0x00002004121e7981 */ /* 0x000ee2000c1e1900 */
[----:B----4-:R-:W-:-:S03]  /*5fa0*/  FFMA R35, R28, R37, R35 ;  /* 0x000000251c237223 */ /* 0x010fc60000000023 */
[----:B------:R-:W4:Y:S01]  /*5fb0*/  LDG.E R28, desc[UR4][R22.64+0x3c8] ;  /* 0x0003c804161c7981 */ /* 0x000f22000c1e1900 */
[----:B------:R-:W-:-:S03]  /*5fc0*/  FFMA R35, R32, R34, R35 ;  /* 0x0000002220237223 */ /* 0x000fc60000000023 */
[----:B------:R-:W3:Y:S04]  /*5fd0*/  LDG.E R32, desc[UR4][R20.64+0x3e0] ;  /* 0x0003e00414207981 */ /* 0x000ee8000c1e1900 */
[----:B------:R-:W3:Y:S04]  /*5fe0*/  LDG.E R37, desc[UR4][R20.64+0x3f4] ;  /* 0x0003f40414257981 */ /* 0x000ee8000c1e1900 */
[----:B------:R-:W3:Y:S01]  /*5ff0*/  LDG.E R34, desc[UR4][R22.64+0x3fc] ;  /* 0x0003fc0416227981 */ /* 0x000ee2000c1e1900 */
[----:B--2---:R-:W-:-:S03]  /*6000*/  FFMA R29, R24, R29, RZ ;  /* 0x0000001d181d7223 */ /* 0x004fc600000000ff */
[----:B------:R-:W2:Y:S01]  /*6010*/  LDG.E R24, desc[UR4][R22.64+0x3cc] ;  /* 0x0003cc0416187981 */ /* 0x000ea2000c1e1900 */
[----:B-----5:R-:W-:-:S03]  /*6020*/  FFMA R31, R26, R31, R29 ;  /* 0x0000001f1a1f7223 */ /* 0x020fc6000000001d */
[----:B------:R-:W2:Y:S01]  /*6030*/  LDG.E R29, desc[UR4][R16.64+0xc] ;  /* 0x00000c04101d7981 */ /* 0x000ea2000c1e1900 */
[----:B----4-:R-:W-:-:S03]  /*6040*/  FFMA R31, R28, R33, R31 ;  /* 0x000000211c1f7223 */ /* 0x010fc6000000001f */
[----:B------:R-:W4:Y:S01]  /*6050*/  LDG.E R33, desc[UR4][R20.64+0x3e4] ;  /* 0x0003e40414217981 */ /* 0x000f22000c1e1900 */
[----:B---3--:R-:W-:-:S03]  /*6060*/  FFMA R30, R32, R30, R35 ;  /* 0x0000001e201e7223 */ /* 0x008fc60000000023 */
[----:B------:R-:W4:Y:S04]  /*6070*/  LDG.E R32, desc[UR4][R18.64+0x24] ;  /* 0x0000240412207981 */ /* 0x000f28000c1e1900 */
        /* <DEDUP_REMOVED lines=25> */
[----:B------:R-:W5:Y:S01]  /*6210*/  LDG.E R32, desc[UR4][R16.64+0x28] ;  /* 0x0000280410207981 */ /* 0x000f62000c1e1900 */
[----:B---3--:R-:W-:-:S03]  /*6220*/  FFMA R31, R26, R28, R31 ;  /* 0x0000001c1a1f7223 */ /* 0x008fc6000000001f */
[----:B------:R-:W4:Y:S04]  /*6230*/  LDG.E R26, desc[UR4][R18.64+0x30] ;  /* 0x00003004121a7981 */ /* 0x000f28000c1e1900 */
[----:B------:R-:W5:Y:S01]  /*6240*/  LDG.E R28, desc[UR4][R22.64+0x3e8] ;  /* 0x0003e804161c7981 */ /* 0x000f62000c1e1900 */
[----:B--2---:R-:W-:-:S03]  /*6250*/  FFMA R31, R24, R29, R31 ;  /* 0x0000001d181f7223 */ /* 0x004fc6000000001f */
[----:B------:R-:W2:Y:S04]  /*6260*/  LDG.E R24, desc[UR4][R22.64+0x3ec] ;  /* 0x0003ec0416187981 */ /* 0x000ea8000c1e1900 */
[----:B------:R-:W2:Y:S01]  /*6270*/  LDG.E R29, desc[UR4][R16.64+0x2c] ;  /* 0x00002c04101d7981 */ /* 0x000ea2000c1e1900 */
[----:B----4-:R-:W-:-:S03]  /*6280*/  FFMA R26, R33, R26, R30 ;  /* 0x0000001a211a7223 */ /* 0x010fc6000000001e */
[----:B------:R-:W3:Y:S04]  /*6290*/  LDG.E R30, desc[UR4][R22.64+0x3f0] ;  /* 0x0003f004161e7981 */ /* 0x000ee8000c1e1900 */
[----:B------:R-:W3:Y:S01]  /*62a0*/  LDG.E R33, desc[UR4][R16.64+0x30] ;  /* 0x0000300410217981 */ /* 0x000ee2000c1e1900 */
[----:B-----5:R-:W-:-:S03]  /*62b0*/  FFMA R31, R28, R32, R31 ;  /* 0x000000201c1f7223 */ /* 0x020fc6000000001f */
[----:B------:R-:W4:Y:S04]  /*62c0*/  LDG.E R28, desc[UR4][R18.64+0x34] ;  /* 0x00003404121c7981 */ /* 0x000f28000c1e1900 */
[----:B------:R-:W5:Y:S01]  /*62d0*/  LDG.E R32, desc[UR4][R18.64+0x38] ;  /* 0x0000380412207981 */ /* 0x000f62000c1e1900 */
[----:B--2---:R-:W-:-:S03]  /*62e0*/  FFMA R35, R24, R29, R31 ;  /* 0x0000001d18237223 */ /* 0x004fc6000000001f */
[----:B------:R-:W2:Y:S04]  /*62f0*/  LDG.E R24, desc[UR4][R22.64+0x3f4] ;  /* 0x0003f40416187981 */ /* 0x000ea8000c1e1900 */
[----:B------:R-:W2:Y:S04]  /*6300*/  LDG.E R29, desc[UR4][R16.64+0x34] ;  /* 0x00003404101d7981 */ /* 0x000ea8000c1e1900 */
[----:B------:R-:W5:Y:S01]  /*6310*/  LDG.E R31, desc[UR4][R20.64+0x3f8] ;  /* 0x0003f804141f7981 */ /* 0x000f62000c1e1900 */
[----:B---3--:R-:W-:-:S03]  /*6320*/  FFMA R36, R30, R33, R35 ;  /* 0x000000211e247223 */ /* 0x008fc60000000023 */
[----:B------:R-:W3:Y:S04]  /*6330*/  LDG.E R30, desc[UR4][R22.64+0x3f8] ;  /* 0x0003f804161e7981 */ /* 0x000ee8000c1e1900 */
[----:B------:R-:W3:Y:S01]  /*6340*/  LDG.E R33, desc[UR4][R16.64+0x38] ;  /* 0x0000380410217981 */ /* 0x000ee2000c1e1900 */
[----:B----4-:R-:W-:-:S03]  /*6350*/  FFMA R26, R37, R28, R26 ;  /* 0x0000001c251a7223 */ /* 0x010fc6000000001a */
[----:B------:R1:W4:Y:S04]  /*6360*/  LDG.E R28, desc[UR4][R20.64+0x3fc] ;  /* 0x0003fc04141c7981 */ /* 0x000328000c1e1900 */
[----:B------:R-:W4:Y:S04]  /*6370*/  LDG.E R37, desc[UR4][R18.64+0x3c] ;  /* 0x00003c0412257981 */ /* 0x000f28000c1e1900 */
[----:B------:R-:W4:Y:S01]  /*6380*/  LDG.E R35, desc[UR4][R16.64+0x3c] ;  /* 0x00003c0410237981 */ /* 0x000f22000c1e1900 */
[----:B------:R-:W-:Y:S01]  /*6390*/  BSSY.RECONVERGENT B2, `(.L_x_366) ;  /* 0x0000032000027945 */ /* 0x000fe20003800200 */
[----:B--2---:R-:W-:Y:S01]  /*63a0*/  FFMA R29, R24, R29, R36 ;  /* 0x0000001d181d7223 */ /* 0x004fe20000000024 */
[----:B------:R-:W-:-:S04]  /*63b0*/  FMNMX R24, RZ, R0, !PT ;  /* 0x00000000ff187209 */ /* 0x000fc80007800000 */
[----:B------:R-:W-:-:S04]  /*63c0*/  FSETP.GT.AND P0, PT, R2, R24, PT ;  /* 0x000000180200720b */ /* 0x000fc80003f04000 */
[----:B------:R-:W-:-:S04]  /*63d0*/  FSEL R24, R2, R24, P0 ;  /* 0x0000001802187208 */ /* 0x000fc80000000000 */
[----:B------:R-:W-:-:S04]  /*63e0*/  FSETP.GT.AND P0, PT, R3, R24, PT ;  /* 0x000000180300720b */ /* 0x000fc80003f04000 */
[----:B-1----:R-:W-:-:S04]  /*63f0*/  FSEL R21, R3, R24, P0 ;  /* 0x0000001803157208 */ /* 0x002fc80000000000 */
        /* <DEDUP_REMOVED lines=20> */
[----:B-----5:R-:W-:-:S03]  /*6540*/  FFMA R31, R31, R32, R26 ;  /* 0x000000201f1f7223 */ /* 0x020fc6000000001a */
[----:B------:R-:W-:Y:S01]  /*6550*/  FSETP.GT.AND P0, PT, R25, R20, PT ;  /* 0x000000141900720b */ /* 0x000fe20003f04000 */
[----:B---3--:R-:W-:-:S03]  /*6560*/  FFMA R29, R30, R33, R29 ;  /* 0x000000211e1d7223 */ /* 0x008fc6000000001d */
[----:B------:R-:W-:Y:S01]  /*6570*/  FSEL R20, R25, R20, P0 ;  /* 0x0000001419147208 */ /* 0x000fe20000000000 */
[----:B----4-:R-:W-:Y:S01]  /*6580*/  FFMA R22, R28, R37, R31 ;  /* 0x000000251c167223 */ /* 0x010fe2000000001f */
[----:B------:R-:W-:Y:S02]  /*6590*/  FFMA R29, R34, R35, R29 ;  /* 0x00000023221d7223 */ /* 0x000fe4000000001d */
[CC--:B------:R-:W-:Y:S02]  /*65a0*/  FSETP.GT.AND P0, PT, R27.reuse, R20.reuse, PT ;  /* 0x000000141b00720b */ /* 0x0c0fe40003f04000 */
[----:B------:R-:W-:Y:S02]  /*65b0*/  FMUL R22, R22, R29 ;  /* 0x0000001d16167220 */ /* 0x000fe40000400000 */
        /* <DEDUP_REMOVED lines=13> */
[----:B------:R-:W-:Y:S05]  /*6690*/  CALL.REL.NOINC `($__internal_4_$__cuda_sm3x_div_rn_noftz_f32_slowpath) ;  /* 0x00000010004c7944 */ /* 0x000fea0003c00000 */
[----:B------:R-:W-:-:S07]  /*66a0*/  MOV R21, R0 ;  /* 0x0000000000157202 */ /* 0x000fce0000000f00 */
.L_x_367:
[----:B------:R-:W-:Y:S05]  /*66b0*/  BSYNC.RECONVERGENT B2 ;  /* 0x0000000000027941 */ /* 0x000fea0003800200 */
.L_x_366:
        /* <DEDUP_REMOVED lines=13> */
[----:B------:R-:W-:Y:S05]  /*6790*/  CALL.REL.NOINC `($__internal_4_$__cuda_sm3x_div_rn_noftz_f32_slowpath) ;  /* 0x00000010000c7944 */ /* 0x000fea0003c00000 */
[----:B------:R-:W-:-:S07]  /*67a0*/  MOV R29, R0 ;  /* 0x00000000001d7202 */ /* 0x000fce0000000f00 */
.L_x_369:
[----:B------:R-:W-:Y:S05]  /*67b0*/  BSYNC.RECONVERGENT B2 ;  /* 0x0000000000027941 */ /* 0x000fea0003800200 */
.L_x_368:
        /* <DEDUP_REMOVED lines=15> */
.L_x_371:
[----:B------:R-:W-:Y:S05]  /*68b0*/  BSYNC.RECONVERGENT B2 ;  /* 0x0000000000027941 */ /* 0x000fea0003800200 */
.L_x_370:
        /* <DEDUP_REMOVED lines=15> */
.L_x_373:
[----:B------:R-:W-:Y:S05]  /*69b0*/  BSYNC.RECONVERGENT B2 ;  /* 0x0000000000027941 */ /* 0x000fea0003800200 */
.L_x_372:
        /* <DEDUP_REMOVED lines=15> */
.L_x_375:
[----:B------:R-:W-:Y:S05]  /*6ab0*/  BSYNC.RECONVERGENT B2 ;  /* 0x0000000000027941 */ /* 0x000fea0003800200 */
.L_x_374:
        /* <DEDUP_REMOVED lines=15> */
.L_x_377:
[----:B------:R-:W-:Y:S05]  /*6bb0*/  BSYNC.RECONVERGENT B2 ;  /* 0x0000000000027941 */ /* 0x000fea0003800200 */
.L_x_376:
        /* <DEDUP_REMOVED lines=15> */
.L_x_379:
[----:B------:R-:W-:Y:S05]  /*6cb0*/  BSYNC.RECONVERGENT B2 ;  /* 0x0000000000027941 */ /* 0x000fea0003800200 */
.L_x_378:
        /* <DEDUP_REMOVED lines=15> */
.L_x_381:
[----:B------:R-:W-:Y:S05]  /*6db0*/  BSYNC.RECONVERGENT B2 ;  /* 0x0000000000027941 */ /* 0x000fea0003800200 */
.L_x_380:
        /* <DEDUP_REMOVED lines=15> */
.L_x_383:
[----:B------:R-:W-:Y:S05]  /*6eb0*/  BSYNC.RECONVERGENT B2 ;  /* 0x0000000000027941 */ /* 0x000fea0003800200 */
.L_x_382:
        /* <DEDUP_REMOVED lines=15> */
.L_x_385:
[----:B------:R-:W-:Y:S05]  /*6fb0*/  BSYNC.RECONVERGENT B2 ;  /* 0x0000000000027941 */ /* 0x000fea0003800200 */
.L_x_384:
        /* <DEDUP_REMOVED lines=15> */
.L_x_387:
[----:B------:R-:W-:Y:S05]  /*70b0*/  BSYNC.RECONVERGENT B2 ;  /* 0x0000000000027941 */ /* 0x000fea0003800200 */
.L_x_386:
        /* <DEDUP_REMOVED lines=15> */
.L_x_389:
[----:B------:R-:W-:Y:S05]  /*71b0*/  BSYNC.RECONVERGENT B2 ;  /* 0x0000000000027941 */ /* 0x000fea0003800200 */
.L_x_388:
        /* <DEDUP_REMOVED lines=15> */
.L_x_391:
[----:B------:R-:W-:Y:S05]  /*72b0*/  BSYNC.RECONVERGENT B2 ;  /* 0x0000000000027941 */ /* 0x000fea0003800200 */
.L_x_390:
        /* <DEDUP_REMOVED lines=15> */
.L_x_393:
[----:B------:R-:W-:Y:S05]  /*73b0*/  BSYNC.RECONVERGENT B2 ;  /* 0x0000000000027941 */ /* 0x000fea0003800200 */
.L_x_392:
        /* <DEDUP_REMOVED lines=15> */
.L_x_395:
[----:B------:R-:W-:Y:S05]  /*74b0*/  BSYNC.RECONVERGENT B2 ;  /* 0x0000000000027941 */ /* 0x000fea0003800200 */
.L_x_394:
        /* <DEDUP_REMOVED lines=15> */
.L_x_397:
[----:B------:R-:W-:Y:S05]  /*75b0*/  BSYNC.RECONVERGENT B2 ;  /* 0x0000000000027941 */ /* 0x000fea0003800200 */
.L_x_396:
        /* <DEDUP_REMOVED lines=33> */
        .weak           $__internal_4_$__cuda_sm3x_div_rn_noftz_f32_slowpath
        .type           $__internal_4_$__cuda_sm3x_div_rn_noftz_f32_slowpath,@function
        .size           $__internal_4_$__cuda_sm3x_div_rn_noftz_f32_slowpath,(.L_x_432 - $__internal_4_$__cuda_sm3x_div_rn_noftz_f32_slowpath)
$__internal_4_$__cuda_sm3x_div_rn_noftz_f32_slowpath:
[----:B------:R-:W-:Y:S01]  /*77d0*/  SHF.R.U32.HI R24, RZ, 0x17, R21 ;  /* 0x00000017ff187819 */ /* 0x000fe20000011615 */
[----:B------:R-:W-:Y:S01]  /*77e0*/  BSSY.RECONVERGENT B0, `(.L_x_398) ;  /* 0x0000062000007945 */ /* 0x000fe20003800200 */
[----:B------:R-:W-:Y:S02]  /*77f0*/  SHF.R.U32.HI R26, RZ, 0x17, R0 ;  /* 0x00000017ff1a7819 */ /* 0x000fe40000011600 */
[----:B------:R-:W-:Y:S02]  /*7800*/  LOP3.LUT R24, R24, 0xff, RZ, 0xc0, !PT ;  /* 0x000000ff18187812 */ /* 0x000fe400078ec0ff */
[----:B------:R-:W-:Y:S02]  /*7810*/  LOP3.LUT R31, R26, 0xff, RZ, 0xc0, !PT ;  /* 0x000000ff1a1f7812 */ /* 0x000fe400078ec0ff */
[----:B------:R-:W-:Y:S02]  /*7820*/  IADD3 R29, PT, PT, R24, -0x1, RZ ;  /* 0xffffffff181d7810 */ /* 0x000fe40007ffe0ff */
[----:B------:R-:W-:-:S02]  /*7830*/  IADD3 R28, PT, PT, R31, -0x1, RZ ;  /* 0xffffffff1f1c7810 */ /* 0x000fc40007ffe0ff */
[----:B------:R-:W-:-:S04]  /*7840*/  ISETP.GT.U32.AND P0, PT, R29, 0xfd, PT ;  /* 0x000000fd1d00780c */ /* 0x000fc80003f04070 */
        /* <DEDUP_REMOVED lines=26> */
.L_x_399:
[----:B------:R-:W-:Y:S01]  /*79f0*/  LEA R28, R24, 0xc0800000, 0x17 ;  /* 0xc0800000181c7811 */ /* 0x000fe200078eb8ff */
[----:B------:R-:W-:Y:S01]  /*7a00*/  BSSY.RECONVERGENT B1, `(.L_x_404) ;  /* 0x0000036000017945 */ /* 0x000fe20003800200 */
[----:B------:R-:W-:Y:S02]  /*7a10*/  IADD3 R31, PT, PT, R31, -0x7f, RZ ;  /* 0xffffff811f1f7810 */ /* 0x000fe40007ffe0ff */
[----:B------:R-:W-:-:S03]  /*7a20*/  IADD3 R30, PT, PT, -R28, R21, RZ ;  /* 0x000000151c1e7210 */ /* 0x000fc60007ffe1ff */
[C---:B------:R-:W-:Y:S01]  /*7a30*/  IMAD R0, R31.reuse, -0x800000, R0 ;  /* 0xff8000001f007824 */ /* 0x040fe200078e0200 */
[----:B------:R-:W0:Y:S01]  /*7a40*/  MUFU.RCP R21, R30 ;  /* 0x0000001e00157308 */ /* 0x000e220000001000 */
[----:B------:R-:W-:Y:S01]  /*7a50*/  FADD.FTZ R29, -R30, -RZ ;  /* 0x800000ff1e1d7221 */ /* 0x000fe20000010100 */
[----:B------:R-:W-:-:S04]  /*7a60*/  IADD3 R31, PT, PT, R31, 0x7f, -R24 ;  /* 0x0000007f1f1f7810 */ /* 0x000fc80007ffe818 */
[----:B------:R-:W-:Y:S01]  /*7a70*/  IADD3 R31, PT, PT, R31, R26, RZ ;  /* 0x0000001a1f1f7210 */ /* 0x000fe20007ffe0ff */
        /* <DEDUP_REMOVED lines=20> */
[CCC-:B------:R-:W-:Y:S01]  /*7bc0*/  FFMA.RZ R24, R21.reuse, R29.reuse, R28.reuse ;  /* 0x0000001d15187223 */ /* 0x1c0fe2000000c01c */
        /* <DEDUP_REMOVED lines=21> */
.L_x_406:
[----:B------:R-:W-:-:S04]  /*7d20*/  LOP3.LUT R0, R0, 0x80000000, RZ, 0xc0, !PT ;  /* 0x8000000000007812 */ /* 0x000fc800078ec0ff */
[----:B------:R-:W-:Y:S01]  /*7d30*/  LOP3.LUT R0, R0, 0x7f800000, RZ, 0xfc, !PT ;  /* 0x7f80000000007812 */ /* 0x000fe200078efcff */
[----:B------:R-:W-:Y:S06]  /*7d40*/  BRA `(.L_x_407) ;  /* 0x0000000000047947 */ /* 0x000fec0003800000 */
.L_x_405:
[----:B------:R-:W-:-:S07]  /*7d50*/  LEA R0, R31, R0, 0x17 ;  /* 0x000000001f007211 */ /* 0x000fce00078eb8ff */
.L_x_407:
[----:B------:R-:W-:Y:S05]  /*7d60*/  BSYNC.RECONVERGENT B1 ;  /* 0x0000000000017941 */ /* 0x000fea0003800200 */
.L_x_404:
[----:B------:R-:W-:Y:S05]  /*7d70*/  BRA `(.L_x_408) ;  /* 0x0000000000207947 */ /* 0x000fea0003800000 */
.L_x_403:
[----:B------:R-:W-:-:S04]  /*7d80*/  LOP3.LUT R0, R21, 0x80000000, R0, 0x48, !PT ;  /* 0x8000000015007812 */ /* 0x000fc800078e4800 */
[----:B------:R-:W-:Y:S01]  /*7d90*/  LOP3.LUT R0, R0, 0x7f800000, RZ, 0xfc, !PT ;  /* 0x7f80000000007812 */ /* 0x000fe200078efcff */
[----:B------:R-:W-:Y:S06]  /*7da0*/  BRA `(.L_x_408) ;  /* 0x0000000000147947 */ /* 0x000fec0003800000 */
.L_x_402:
[----:B------:R-:W-:Y:S01]  /*7db0*/  LOP3.LUT R0, R21, 0x80000000, R0, 0x48, !PT ;  /* 0x8000000015007812 */ /* 0x000fe200078e4800 */
[----:B------:R-:W-:Y:S06]  /*7dc0*/  BRA `(.L_x_408) ;  /* 0x00000000000c7947 */ /* 0x000fec0003800000 */
.L_x_401:
[----:B------:R-:W0:Y:S01]  /*7dd0*/  MUFU.RSQ R0, -QNAN ;  /* 0xffc0000000007908 */ /* 0x000e220000001400 */
[----:B------:R-:W-:Y:S05]  /*7de0*/  BRA `(.L_x_408) ;  /* 0x0000000000047947 */ /* 0x000fea0003800000 */
.L_x_400:
[----:B------:R-:W-:-:S07]  /*7df0*/  FADD.FTZ R0, R0, R21 ;  /* 0x0000001500007221 */ /* 0x000fce0000010000 */
.L_x_408:
[----:B------:R-:W-:Y:S05]  /*7e00*/  BSYNC.RECONVERGENT B0 ;  /* 0x0000000000007941 */ /* 0x000fea0003800200 */
.L_x_398:
[----:B------:R-:W-:-:S04]  /*7e10*/  HFMA2 R21, -RZ, RZ, 0, 0 ;  /* 0x00000000ff157431 */ /* 0x000fc800000001ff */
[----:B0-----:R-:W-:Y:S05]  /*7e20*/  RET.REL.NODEC R20 `(_Z19felsensteinhelper16iiiiiiPKiS0_PKfS2_S2_Pf) ;  /* 0xffffff8014747950 */ /* 0x001fea0003c3ffff */
.L_x_409:
        /* <DEDUP_REMOVED lines=13> */
.L_x_432:


//--------------------- .text._Z12logsumexparrifPffS_ --------------------------
	.section	.text._Z12logsumexparrifPffS_,"ax",@progbits
	.align	128
        .global         _Z12logsumexparrifPffS_
        .type           _Z12logsumexparrifPffS_,@function
        .size           _Z12logsumexparrifPffS_,(.L_x_443 - _Z12logsumexparrifPffS_)
        .other          _Z12logsumexparrifPffS_,@"STO_CUDA_ENTRY STV_DEFAULT"
_Z12logsumexparrifPffS_:
.text._Z12logsumexparrifPffS_:
        /* <DEDUP_REMOVED lines=12> */
[----:B------:R-:W4:Y:S01]  /*00c0*/  LDCU UR6, c[0x0][0x384] ;  /* 0x00007080ff0677ac */ /* 0x000f220008000800 */
[----:B0-----:R-:W-:-:S04]  /*00d0*/  IMAD.WIDE R6, R5, 0x4, R6 ;  /* 0x0000000405067825 */ /* 0x001fc800078e0206 */
[----:B---3--:R-:W-:Y:S02]  /*00e0*/  IMAD.WIDE R2, R5, 0x4, R2 ;  /* 0x0000000405027825 */ /* 0x008fe400078e0202 */
[----:B-1----:R-:W2:Y:S04]  /*00f0*/  LDG.E R5, desc[UR4][R6.64] ;  /* 0x0000000406057981 */ /* 0x002ea8000c1e1900 */
[----:B------:R-:W4:Y:S01]  /*0100*/  LDG.E R0, desc[UR4][R2.64] ;  /* 0x0000000402007981 */ /* 0x000f22000c1e1900 */
[----:B------:R-:W-:Y:S01]  /*0110*/  BSSY.RECONVERGENT B0, `(.L_x_410) ;  /* 0x00000cc000007945 */ /* 0x000fe20003800200 */
[----:B--2---:R-:W-:Y:S01]  /*0120*/  FADD R5, R5, UR7 ;  /* 0x0000000705057e21 */ /* 0x004fe20008000000 */
[----:B----4-:R-:W-:-:S05]  /*0130*/  FADD R0, R0, UR6 ;  /* 0x0000000600007e21 */ /* 0x010fca0008000000 */
[----:B------:R-:W-:-:S13]  /*0140*/  FSETP.GT.AND P0, PT, R0, R5, PT ;  /* 0x000000050000720b */ /* 0x000fda0003f04000 */
[----:B------:R-:W-:Y:S05]  /*0150*/  @!P0 BRA `(.L_x_411) ;  /* 0x0000000400908947 */ /* 0x000fea0003800000 */
[----:B------:R-:W-:Y:S02]  /*0160*/  IMAD.MOV.U32 R4, RZ, RZ, 0x3bbb989d ;  /* 0x3bbb989dff047424 */ /* 0x000fe400078e00ff */
[----:B------:R-:W-:Y:S01]  /*0170*/  FADD R5, -R0, R5 ;  /* 0x0000000500057221 */ /* 0x000fe20000000100 */
[----:B------:R-:W-:Y:S01]  /*0180*/  IMAD.MOV.U32 R7, RZ, RZ, 0x437c0000 ;  /* 0x437c0000ff077424 */ /* 0x000fe200078e00ff */
[----:B------:R-:W-:Y:S02]  /*0190*/  BSSY.RECONVERGENT B1, `(.L_x_412) ;  /* 0x000005d000017945 */ /* 0x000fe40003800200 */
[----:B------:R-:W-:-:S04]  /*01a0*/  FFMA.SAT R4, R5, R4, 0.5 ;  /* 0x3f00000005047423 */ /* 0x000fc80000002004 */
[----:B------:R-:W-:-:S04]  /*01b0*/  FFMA.RM R4, R4, R7, 12582913 ;  /* 0x4b40000104047423 */ /* 0x000fc80000004007 */
[C---:B------:R-:W-:Y:S01]  /*01c0*/  FADD R6, R4.reuse, -12583039 ;  /* 0xcb40007f04067421 */ /* 0x040fe20000000000 */
[----:B------:R-:W-:-:S03]  /*01d0*/  SHF.L.U32 R4, R4, 0x17, RZ ;  /* 0x0000001704047819 */ /* 0x000fc600000006ff */
[----:B------:R-:W-:-:S04]  /*01e0*/  FFMA R6, R5, 1.4426950216293334961, -R6 ;  /* 0x3fb8aa3b05067823 */ /* 0x000fc80000000806 */
[----:B------:R-:W-:-:S04]  /*01f0*/  FFMA R10, R5, 1.925963033500011079e-08, R6 ;  /* 0x32a57060050a7823 */ /* 0x000fc80000000006 */
[----:B------:R-:W0:Y:S02]  /*0200*/  MUFU.EX2 R5, R10 ;  /* 0x0000000a00057308 */ /* 0x000e240000000800 */
[----:B0-----:R-:W-:-:S06]  /*0210*/  FMUL R11, R4, R5 ;  /* 0x00000005040b7220 */ /* 0x001fcc0000400000 */
[----:B------:R-:W0:Y:S02]  /*0220*/  F2F.F64.F32 R4, R11 ;  /* 0x0000000b00047310 */ /* 0x000e240000201800 */
[----:B0-----:R-:W-:-:S10]  /*0230*/  DADD R6, R4, 1 ;  /* 0x3ff0000004067429 */ /* 0x001fd40000000000 */
[----:B------:R-:W-:Y:S01]  /*0240*/  ISETP.GT.AND P0, PT, R7, 0xfffff, PT ;  /* 0x000fffff0700780c */ /* 0x000fe20003f04270 */
[----:B------:R-:W-:Y:S01]  /*0250*/  IMAD.MOV.U32 R8, RZ, RZ, R6 ;  /* 0x000000ffff087224 */ /* 0x000fe200078e0006 */
[----:B------:R-:W-:Y:S01]  /*0260*/  MOV R9, R7 ;  /* 0x0000000700097202 */ /* 0x000fe20000000f00 */
[----:B------:R-:W-:-:S10]  /*0270*/  IMAD.MOV.U32 R5, RZ, RZ, R7 ;  /* 0x000000ffff057224 */ /* 0x000fd400078e0007 */
[----:B------:R-:W-:-:S10]  /*0280*/  @!P0 DMUL R8, R8, 1.80143985094819840000e+16 ;  /* 0x4350000008088828 */ /* 0x000fd40000000000 */
[----:B------:R-:W-:Y:S02]  /*0290*/  @!P0 MOV R5, R9 ;  /* 0x0000000900058202 */ /* 0x000fe40000000f00 */
[----:B------:R-:W-:-:S03]  /*02a0*/  @!P0 MOV R6, R8 ;  /* 0x0000000800068202 */ /* 0x000fc60000000f00 */
[----:B------:R-:W-:-:S05]  /*02b0*/  VIADD R4, R5, 0xffffffff ;  /* 0xffffffff05047836 */ /* 0x000fca0000000000 */
[----:B------:R-:W-:Y:S02]  /*02c0*/  ISETP.GT.U32.AND P1, PT, R4, 0x7feffffe, PT ;  /* 0x7feffffe0400780c */ /* 0x000fe40003f24070 */
[----:B------:R-:W-:Y:S01]  /*02d0*/  MOV R4, 0xfffffc01 ;  /* 0xfffffc0100047802 */ /* 0x000fe20000000f00 */
[----:B------:R-:W-:-:S10]  /*02e0*/  @!P0 IMAD.MOV.U32 R4, RZ, RZ, -0x435 ;  /* 0xfffffbcbff048424 */ /* 0x000fd400078e00ff */
[----:B------:R-:W-:Y:S05]  /*02f0*/  @P1 BRA `(.L_x_413) ;  /* 0x0000000400001947 */ /* 0x000fea0003800000 */
[----:B------:R-:W-:Y:S01]  /*0300*/  LOP3.LUT R7, R5, 0xfffff, RZ, 0xc0, !PT ;  /* 0x000fffff05077812 */ /* 0x000fe200078ec0ff */
[----:B------:R-:W-:Y:S01]  /*0310*/  IMAD.MOV.U32 R8, RZ, RZ, RZ ;  /* 0x000000ffff087224 */ /* 0x000fe200078e00ff */
[----:B------:R-:W-:Y:S01]  /*0320*/  MOV R16, 0x8b7a8b04 ;  /* 0x8b7a8b0400107802 */ /* 0x000fe20000000f00 */
[----:B------:R-:W-:Y:S01]  /*0330*/  IMAD.MOV.U32 R17, RZ, RZ, 0x3ed0ee25 ;  /* 0x3ed0ee25ff117424 */ /* 0x000fe200078e00ff */
[----:B------:R-:W-:Y:S01]  /*0340*/  LOP3.LUT R7, R7, 0x3ff00000, RZ, 0xfc, !PT ;  /* 0x3ff0000007077812 */ /* 0x000fe200078efcff */
[----:B------:R-:W-:Y:S01]  /*0350*/  UMOV UR6, 0x3ae80f1e ;  /* 0x3ae80f1e00067882 */ /* 0x000fe20000000000 */
        /* <DEDUP_REMOVED lines=11> */
[----:B------:R-:W-:-:S04]  /*0410*/  DADD R6, R6, -1 ;  /* 0xbff0000006067429 */ /* 0x000fc80000000000 */
[----:B------:R-:W0:Y:S02]  /*0420*/  MUFU.RCP64H R9, R15 ;  /* 0x0000000f00097308 */ /* 0x000e240000001800 */
[----:B0-----:R-:W-:-:S08]  /*0430*/  DFMA R10, -R14, R8, 1 ;  /* 0x3ff000000e0a742b */ /* 0x001fd00000000108 */
[----:B------:R-:W-:-:S08]  /*0440*/  DFMA R10, R10, R10, R10 ;  /* 0x0000000a0a0a722b */ /* 0x000fd0000000000a */
[----:B------:R-:W-:-:S08]  /*0450*/  DFMA R8, R8, R10, R8 ;  /* 0x0000000a0808722b */ /* 0x000fd00000000008 */
[----:B------:R-:W-:-:S08]  /*0460*/  DMUL R10, R6, R8 ;  /* 0x00000008060a7228 */ /* 0x000fd00000000000 */
[----:B------:R-:W-:-:S08]  /*0470*/  DFMA R10, R6, R8, R10 ;  /* 0x00000008060a722b */ /* 0x000fd0000000000a */
[----:B------:R-:W-:Y:S02]  /*0480*/  DMUL R12, R10, R10 ;  /* 0x0000000a0a0c7228 */ /* 0x000fe40000000000 */
[----:B------:R-:W-:-:S06]  /*0490*/  DADD R4, R6, -R10 ;  /* 0x0000000006047229 */ /* 0x000fcc000000080a */
[----:B------:R-:W-:Y:S01]  /*04a0*/  DFMA R14, R12, UR6, R16 ;  /* 0x000000060c0e7c2b */ /* 0x000fe20008000010 */
[----:B------:R-:W-:Y:S01]  /*04b0*/  UMOV UR6, 0x9f02676f ;  /* 0x9f02676f00067882 */ /* 0x000fe20000000000 */
[----:B------:R-:W-:Y:S01]  /*04c0*/  UMOV UR7, 0x3ef3b266 ;  /* 0x3ef3b26600077882 */ /* 0x000fe20000000000 */
[----:B------:R-:W-:Y:S02]  /*04d0*/  DADD R16, R4, R4 ;  /* 0x0000000004107229 */ /* 0x000fe40000000004 */
[----:B------:R-:W-:Y:S01]  /*04e0*/  DADD R4, R18, -UR8 ;  /* 0x8000000812047e29 */ /* 0x000fe20008000000 */
[----:B------:R-:W-:Y:S01]  /*04f0*/  UMOV UR8, 0xfefa39ef ;  /* 0xfefa39ef00087882 */ /* 0x000fe20000000000 */
[----:B------:R-:W-:Y:S01]  /*0500*/  UMOV UR9, 0x3fe62e42 ;  /* 0x3fe62e4200097882 */ /* 0x000fe20000000000 */
[----:B------:R-:W-:Y:S01]  /*0510*/  DFMA R14, R12, R14, UR6 ;  /* 0x000000060c0e7e2b */ /* 0x000fe2000800000e */
[----:B------:R-:W-:Y:S01]  /*0520*/  UMOV UR6, 0xa9ab0956 ;  /* 0xa9ab095600067882 */ /* 0x000fe20000000000 */
[----:B------:R-:W-:Y:S01]  /*0530*/  UMOV UR7, 0x3f1745cb ;  /* 0x3f1745cb00077882 */ /* 0x000fe20000000000 */
[----:B------:R-:W-:-:S02]  /*0540*/  DFMA R16, R6, -R10, R16 ;  /* 0x8000000a0610722b */ /* 0x000fc40000000010 */
        /* <DEDUP_REMOVED lines=27> */
.L_x_413:
[----:B------:R-:W-:Y:S01]  /*0700*/  MOV R4, 0x0 ;  /* 0x0000000000047802 */ /* 0x000fe20000000f00 */
[----:B------:R-:W-:Y:S01]  /*0710*/  IMAD.MOV.U32 R5, RZ, RZ, 0x7ff00000 ;  /* 0x7ff00000ff057424 */ /* 0x000fe200078e00ff */
[----:B------:R-:W-:-:S05]  /*0720*/  LOP3.LUT P0, RZ, R9, 0x7fffffff, RZ, 0xc0, !PT ;  /* 0x7fffffff09ff7812 */ /* 0x000fca000780c0ff */
[----:B------:R-:W-:-:S10]  /*0730*/  DFMA R4, R8, R4, +INF ;  /* 0x7ff000000804742b */ /* 0x000fd40000000004 */
[----:B------:R-:W-:Y:S02]  /*0740*/  FSEL R6, R4, RZ, P0 ;  /* 0x000000ff04067208 */ /* 0x000fe40000000000 */
[----:B------:R-:W-:-:S07]  /*0750*/  FSEL R7, R5, -QNAN , P0 ;  /* 0xfff0000005077808 */ /* 0x000fce0000000000 */
.L_x_414:
[----:B------:R-:W-:Y:S05]  /*0760*/  BSYNC.RECONVERGENT B1 ;  /* 0x0000000000017941 */ /* 0x000fea0003800200 */
.L_x_412:
[----:B------:R-:W0:Y:S02]  /*0770*/  F2F.F64.F32 R4, R0 ;  /* 0x0000000000047310 */ /* 0x000e240000201800 */
[----:B0-----:R-:W-:Y:S01]  /*0780*/  DADD R6, R4, R6 ;  /* 0x0000000004067229 */ /* 0x001fe20000000006 */
[----:B------:R-:W-:Y:S10]  /*0790*/  BRA `(.L_x_415) ;  /* 0x00000004008c7947 */ /* 0x000ff40003800000 */
.L_x_411:
[----:B------:R-:W-:Y:S01]  /*07a0*/  MOV R7, 0x3bbb989d ;  /* 0x3bbb989d00077802 */ /* 0x000fe20000000f00 */
[----:B------:R-:W-:Y:S01]  /*07b0*/  FADD R0, R0, -R5 ;  /* 0x8000000500007221 */ /* 0x000fe20000000000 */
        /* <DEDUP_REMOVED lines=8> */
[----:B------:R0:W1:Y:S02]  /*0840*/  MUFU.EX2 R7, R0 ;  /* 0x0000000000077308 */ /* 0x0000640000000800 */
[----:B0-----:R-:W-:Y:S02]  /*0850*/  IMAD.MOV.U32 R0, RZ, RZ, -0x3ff ;  /* 0xfffffc01ff007424 */ /* 0x001fe400078e00ff */
[----:B-1----:R-:W-:-:S04]  /*0860*/  FMUL R4, R4, R7 ;  /* 0x0000000704047220 */ /* 0x002fc80000400000 */
[----:B------:R-:W0:Y:S02]  /*0870*/  F2F.F64.F32 R6, R4 ;  /* 0x0000000400067310 */ /* 0x000e240000201800 */
[----:B0-----:R-:W-:-:S10]  /*0880*/  DADD R6, R6, 1 ;  /* 0x3ff0000006067429 */ /* 0x001fd40000000000 */
[----:B------:R-:W-:Y:S01]  /*0890*/  ISETP.GT.AND P0, PT, R7, 0xfffff, PT ;  /* 0x000fffff0700780c */ /* 0x000fe20003f04270 */
[----:B------:R-:W-:Y:S01]  /*08a0*/  IMAD.MOV.U32 R8, RZ, RZ, R6 ;  /* 0x000000ffff087224 */ /* 0x000fe200078e0006 */
[----:B------:R-:W-:-:S11]  /*08b0*/  MOV R9, R7 ;  /* 0x0000000700097202 */ /* 0x000fd60000000f00 */
[----:B------:R-:W-:Y:S01]  /*08c0*/  @!P0 DMUL R8, R8, 1.80143985094819840000e+16 ;  /* 0x4350000008088828 */ /* 0x000fe20000000000 */
[----:B------:R-:W-:-:S09]  /*08d0*/  @!P0 MOV R0, 0xfffffbcb ;  /* 0xfffffbcb00008802 */ /* 0x000fd20000000f00 */
[----:B------:R-:W-:Y:S02]  /*08e0*/  @!P0 IMAD.MOV.U32 R7, RZ, RZ, R9 ;  /* 0x000000ffff078224 */ /* 0x000fe400078e0009 */
[----:B------:R-:W-:-:S03]  /*08f0*/  @!P0 IMAD.MOV.U32 R6, RZ, RZ, R8 ;  /* 0x000000ffff068224 */ /* 0x000fc600078e0008 */
[----:B------:R-:W-:-:S04]  /*0900*/  IADD3 R10, PT, PT, R7, -0x1, RZ ;  /* 0xffffffff070a7810 */ /* 0x000fc80007ffe0ff */
[----:B------:R-:W-:-:S13]  /*0910*/  ISETP.GT.U32.AND P1, PT, R10, 0x7feffffe, PT ;  /* 0x7feffffe0a00780c */ /* 0x000fda0003f24070 */
[----:B------:R-:W-:Y:S05]  /*0920*/  @P1 BRA `(.L_x_417) ;  /* 0x0000000400041947 */ /* 0x000fea0003800000 */
[----:B------:R-:W-:Y:S01]  /*0930*/  LOP3.LUT R4, R7, 0xfffff, RZ, 0xc0, !PT ;  /* 0x000fffff07047812 */ /* 0x000fe200078ec0ff */
[----:B------:R-:W-:Y:S01]  /*0940*/  IMAD.MOV.U32 R10, RZ, RZ, RZ ;  /* 0x000000ffff0a7224 */ /* 0x000fe200078e00ff */
[----:B------:R-:W-:Y:S01]  /*0950*/  MOV R8, R6 ;  /* 0x0000000600087202 */ /* 0x000fe20000000f00 */
[----:B------:R-:W-:Y:S01]  /*0960*/  IMAD.MOV.U32 R19, RZ, RZ, 0x3ed0ee25 ;  /* 0x3ed0ee25ff137424 */ /* 0x000fe200078e00ff */
[----:B------:R-:W-:Y:S01]  /*0970*/  LOP3.LUT R9, R4, 0x3ff00000, RZ, 0xfc, !PT ;  /* 0x3ff0000004097812 */ /* 0x000fe200078efcff */
[----:B------:R-:W-:Y:S01]  /*0980*/  UMOV UR6, 0x3ae80f1e ;  /* 0x3ae80f1e00067882 */ /* 0x000fe20000000000 */
[----:B------:R-:W-:Y:S01]  /*0990*/  MOV R18, 0x8b7a8b04 ;  /* 0x8b7a8b0400127802 */ /* 0x000fe20000000f00 */
[----:B------:R-:W-:Y:S01]  /*09a0*/  UMOV UR7, 0x3eb1380b ;  /* 0x3eb1380b00077882 */ /* 0x000fe20000000000 */
[----:B------:R-:W-:Y:S01]  /*09b0*/  ISETP.GE.U32.AND P0, PT, R9, 0x3ff6a09f, PT ;  /* 0x3ff6a09f0900780c */ /* 0x000fe20003f06070 */
[----:B------:R-:W-:Y:S01]  /*09c0*/  IMAD.MOV.U32 R21, RZ, RZ, 0x43300000 ;  /* 0x43300000ff157424 */ /* 0x000fe200078e00ff */
[----:B------:R-:W-:Y:S01]  /*09d0*/  LEA.HI R0, R7, R0, RZ, 0xc ;  /* 0x0000000007007211 */ /* 0x000fe200078f60ff */
[----:B------:R-:W-:Y:S01]  /*09e0*/  UMOV UR8, 0x80000000 ;  /* 0x8000000000087882 */ /* 0x000fe20000000000 */
[----:B------:R-:W-:-:S09]  /*09f0*/  UMOV UR9, 0x43300000 ;  /* 0x4330000000097882 */ /* 0x000fd20000000000 */
        /* <DEDUP_REMOVED lines=52> */
.L_x_417:
[----:B------:R-:W-:Y:S01]  /*0d40*/  MOV R6, 0x0 ;  /* 0x0000000000067802 */ /* 0x000fe20000000f00 */
[----:B------:R-:W-:Y:S01]  /*0d50*/  IMAD.MOV.U32 R7, RZ, RZ, 0x7ff00000 ;  /* 0x7ff00000ff077424 */ /* 0x000fe200078e00ff */
[----:B------:R-:W-:-:S05]  /*0d60*/  LOP3.LUT P0, RZ, R9, 0x7fffffff, RZ, 0xc0, !PT ;  /* 0x7fffffff09ff7812 */ /* 0x000fca000780c0ff */
[----:B------:R-:W-:-:S10]  /*0d70*/  DFMA R6, R8, R6, +INF ;  /* 0x7ff000000806742b */ /* 0x000fd40000000006 */
[----:B------:R-:W-:Y:S02]  /*0d80*/  FSEL R6, R6, RZ, P0 ;  /* 0x000000ff06067208 */ /* 0x000fe40000000000 */
[----:B------:R-:W-:-:S07]  /*0d90*/  FSEL R7, R7, -QNAN , P0 ;  /* 0xfff0000007077808 */ /* 0x000fce0000000000 */
.L_x_418:
[----:B------:R-:W-:Y:S05]  /*0da0*/  BSYNC.RECONVERGENT B1 ;  /* 0x0000000000017941 */ /* 0x000fea0003800200 */
.L_x_416:
[----:B------:R-:W0:Y:S02]  /*0db0*/  F2F.F64.F32 R4, R5 ;  /* 0x0000000500047310 */ /* 0x000e240000201800 */
[----:B0-----:R-:W-:-:S11]  /*0dc0*/  DADD R6, R4, R6 ;  /* 0x0000000004067229 */ /* 0x001fd60000000006 */
.L_x_415:
[----:B------:R-:W-:Y:S05]  /*0dd0*/  BSYNC.RECONVERGENT B0 ;  /* 0x0000000000007941 */ /* 0x000fea0003800200 */
.L_x_410:
[----:B------:R-:W0:Y:S02]  /*0de0*/  F2F.F32.F64 R7, R6 ;  /* 0x0000000600077310 */ /* 0x000e240000301000 */
[----:B0-----:R-:W-:Y:S01]  /*0df0*/  STG.E desc[UR4][R2.64], R7 ;  /* 0x0000000702007986 */ /* 0x001fe2000c101904 */
[----:B------:R-:W-:Y:S05]  /*0e00*/  EXIT ;  /* 0x000000000000794d */ /* 0x000fea0003800000 */
.L_x_419:
        /* <DEDUP_REMOVED lines=15> */
.L_x_443:


//--------------------- .text._Z8storearrifPfS_   --------------------------
	.section	.text._Z8storearrifPfS_,"ax",@progbits
	.align	128
        .global         _Z8storearrifPfS_
        .type           _Z8storearrifPfS_,@function
        .size           _Z8storearrifPfS_,(.L_x_444 - _Z8storearrifPfS_)
        .other          _Z8storearrifPfS_,@"STO_CUDA_ENTRY STV_DEFAULT"
_Z8storearrifPfS_:
.text._Z8storearrifPfS_:
        /* <DEDUP_REMOVED lines=13> */
[----:B-1----:R-:W2:Y:S01]  /*00d0*/  LDG.E R2, desc[UR4][R2.64] ;  /* 0x0000000402027981 */ /* 0x002ea2000c1e1900 */
[----:B---3--:R-:W-:-:S04]  /*00e0*/  IMAD.WIDE R4, R7, 0x4, R4 ;  /* 0x0000000407047825 */ /* 0x008fc800078e0204 */
[----:B--2---:R-:W-:-:S05]  /*00f0*/  FADD R7, R2, UR6 ;  /* 0x0000000602077e21 */ /* 0x004fca0008000000 */
[----:B------:R-:W-:Y:S01]  /*0100*/  STG.E desc[UR4][R4.64], R7 ;  /* 0x0000000704007986 */ /* 0x000fe2000c101904 */
[----:B------:R-:W-:Y:S05]  /*0110*/  EXIT ;  /* 0x000000000000794d */ /* 0x000fea0003800000 */
.L_x_420:
        /* <DEDUP_REMOVED lines=14> */
.L_x_444:


//--------------------- .text._Z19felsensteinleaves16iiPKiS0_PfS1_ --------------------------
	.section	.text._Z19felsensteinleaves16iiPKiS0_PfS1_,"ax",@progbits
	.align	128
        .global         _Z19felsensteinleaves16iiPKiS0_PfS1_
        .type           _Z19felsensteinleaves16iiPKiS0_PfS1_,@function
        .size           _Z19felsensteinleaves16iiPKiS0_PfS1_,(.L_x_445 - _Z19felsensteinleaves16iiPKiS0_PfS1_)
        .other          _Z19felsensteinleaves16iiPKiS0_PfS1_,@"STO_CUDA_ENTRY STV_DEFAULT"
_Z19felsensteinleaves16iiPKiS0_PfS1_:
.text._Z19felsensteinleaves16iiPKiS0_PfS1_:
        /* <DEDUP_REMOVED lines=11> */
[----:B------:R-:W3:Y:S01]  /*00b0*/  LDC.64 R4, c[0x0][0x398] ;  /* 0x0000e600ff047b82 */ /* 0x000ee20000000a00 */
[----:B0-----:R-:W-:-:S06]  /*00c0*/  IMAD.WIDE R6, R13, 0x4, R6 ;  /* 0x000000040d067825 */ /* 0x001fcc00078e0206 */
[----:B-1----:R-:W4:Y:S01]  /*00d0*/  LDG.E R6, desc[UR4][R6.64] ;  /* 0x0000000406067981 */ /* 0x002f22000c1e1900 */
[----:B--2---:R-:W-:-:S06]  /*00e0*/  IMAD.WIDE R8, R13, 0x4, R8 ;  /* 0x000000040d087825 */ /* 0x004fcc00078e0208 */
[----:B------:R-:W2:Y:S01]  /*00f0*/  LDG.E R8, desc[UR4][R8.64] ;  /* 0x0000000408087981 */ /* 0x000ea2000c1e1900 */
[----:B----4-:R-:W-:Y:S02]  /*0100*/  SHF.L.U32 R3, R6, 0x2, RZ ;  /* 0x0000000206037819 */ /* 0x010fe400000006ff */
[----:B--2---:R-:W-:-:S03]  /*0110*/  SHF.L.U32 R11, R8, 0x2, RZ ;  /* 0x00000002080b7819 */ /* 0x004fc600000006ff */
        /* <DEDUP_REMOVED lines=71> */
.L_x_421:
        /* <DEDUP_REMOVED lines=15> */
.L_x_445:


//--------------------- .text._Z17felsensteinleavesiiiPKiS0_PfS1_ --------------------------
	.section	.text._Z17felsensteinleavesiiiPKiS0_PfS1_,"ax",@progbits
	.align	128
        .global         _Z17felsensteinleavesiiiPKiS0_PfS1_
        .type           _Z17felsensteinleavesiiiPKiS0_PfS1_,@function
        .size           _Z17felsensteinleavesiiiPKiS0_PfS1_,(.L_x_446 - _Z17felsensteinleavesiiiPKiS0_PfS1_)
        .other          _Z17felsensteinleavesiiiPKiS0_PfS1_,@"STO_CUDA_ENTRY STV_DEFAULT"
_Z17felsensteinleavesiiiPKiS0_PfS1_:
.text._Z17felsensteinleavesiiiPKiS0_PfS1_:
        /* <DEDUP_REMOVED lines=10> */
[C---:B0-----:R-:W-:Y:S02]  /*00a0*/  ISETP.GE.AND P0, PT, R11.reuse, 0x1, PT ;  /* 0x000000010b00780c */ /* 0x041fe40003f06270 */
[----:B------:R-:W-:-:S11]  /*00b0*/  IADD3 R13, PT, PT, R11, 0x1, RZ ;  /* 0x000000010b0d7810 */ /* 0x000fd60007ffe0ff */
[----:B-1----:R-:W-:Y:S05]  /*00c0*/  @!P0 BRA `(.L_x_422) ;  /* 0x0000000c006c8947 */ /* 0x002fea0003800000 */
[----:B------:R-:W0:Y:S01]  /*00d0*/  LDC.64 R2, c[0x0][0x390] ;  /* 0x0000e400ff027b82 */ /* 0x000e220000000a00 */
[C---:B------:R-:W-:Y:S01]  /*00e0*/  ISETP.GE.U32.AND P1, PT, R11.reuse, 0x8, PT ;  /* 0x000000080b00780c */ /* 0x040fe20003f26070 */
[----:B------:R-:W-:Y:S01]  /*00f0*/  HFMA2 R15, -RZ, RZ, 0, 0 ;  /* 0x00000000ff0f7431 */ /* 0x000fe200000001ff */
[----:B------:R-:W-:Y:S01]  /*0100*/  LOP3.LUT R24, R11, 0x7, RZ, 0xc0, !PT ;  /* 0x000000070b187812 */ /* 0x000fe200078ec0ff */
[----:B------:R-:W-:-:S03]  /*0110*/  IMAD R10, R0, R13, RZ ;  /* 0x0000000d000a7224 */ /* 0x000fc600078e02ff */
[----:B------:R-:W-:Y:S01]  /*0120*/  ISETP.NE.AND P0, PT, R24, RZ, PT ;  /* 0x000000ff1800720c */ /* 0x000fe20003f05270 */
[----:B------:R-:W1:Y:S01]  /*0130*/  LDC.64 R4, c[0x0][0x398] ;  /* 0x0000e600ff047b82 */ /* 0x000e620000000a00 */
[----:B0-----:R-:W-:-:S04]  /*0140*/  IMAD.WIDE R2, R0, 0x4, R2 ;  /* 0x0000000400027825 */ /* 0x001fc800078e0202 */
[----:B-1----:R-:W-:Y:S01]  /*0150*/  IMAD.WIDE R4, R0, 0x4, R4 ;  /* 0x0000000400047825 */ /* 0x002fe200078e0204 */
[----:B------:R-:W-:Y:S06]  /*0160*/  @!P1 BRA `(.L_x_423) ;  /* 0x0000000400889947 */ /* 0x000fec0003800000 */
[----:B------:R-:W0:Y:S01]  /*0170*/  LDCU.64 UR6, c[0x0][0x3a8] ;  /* 0x00007500ff0677ac */ /* 0x000e220008000a00 */
[----:B------:R-:W-:Y:S02]  /*0180*/  LOP3.LUT R15, R11, 0x7ffffff8, RZ, 0xc0, !PT ;  /* 0x7ffffff80b0f7812 */ /* 0x000fe400078ec0ff */
[----:B------:R-:W-:Y:S01]  /*0190*/  MOV R12, R10 ;  /* 0x0000000a000c7202 */ /* 0x000fe20000000f00 */
[----:B------:R-:W-:Y:S02]  /*01a0*/  UMOV UR4, URZ ;  /* 0x000000ff00047c82 */ /* 0x000fe40008000000 */
[----:B------:R-:W-:Y:S01]  /*01b0*/  IMAD.MOV R14, RZ, RZ, -R15 ;  /* 0x000000ffff0e7224 */ /* 0x000fe200078e0a0f */
[----:B0-----:R-:W-:-:S04]  /*01c0*/  UIADD3 UR5, UP0, UPT, UR6, 0x10, URZ ;  /* 0x0000001006057890 */ /* 0x001fc8000ff1e0ff */
[----:B------:R-:W-:-:S03]  /*01d0*/  UIADD3.X UR6, UPT, UPT, URZ, UR7, URZ, UP0, !UPT ;  /* 0x00000007ff067290 */ /* 0x000fc600087fe4ff */
[----:B------:R-:W-:-:S09]  /*01e0*/  UMOV UR7, 0x1 ;  /* 0x0000000100077882 */ /* 0x000fd20000000000 */
.L_x_424:
[----:B-1----:R-:W2:Y:S01]  /*01f0*/  LDG.E R6, desc[UR8][R2.64] ;  /* 0x0000000802067981 */ /* 0x002ea2000c1e1900 */
[----:B------:R-:W0:Y:S03]  /*0200*/  LDC.64 R8, c[0x0][0x3a0] ;  /* 0x0000e800ff087b82 */ /* 0x000e260000000a00 */
[----:B------:R-:W3:Y:S01]  /*0210*/  LDG.E R7, desc[UR8][R4.64] ;  /* 0x0000000804077981 */ /* 0x000ee2000c1e1900 */
[----:B--2---:R-:W-:Y:S02]  /*0220*/  LEA R17, R6, UR4, 0x2 ;  /* 0x0000000406117c11 */ /* 0x004fe4000f8e10ff */
[----:B---3--:R-:W-:-:S03]  /*0230*/  SHF.L.U32 R7, R7, 0x2, RZ ;  /* 0x0000000207077819 */ /* 0x008fc600000006ff */
[----:B0-----:R-:W-:-:S04]  /*0240*/  IMAD.WIDE R16, R17, 0x4, R8 ;  /* 0x0000000411107825 */ /* 0x001fc800078e0208 */
[----:B------:R-:W-:Y:S02]  /*0250*/  IMAD.WIDE R20, R7, 0x4, R8 ;  /* 0x0000000407147825 */ /* 0x000fe400078e0208 */
[----:B------:R-:W2:Y:S04]  /*0260*/  LDG.E R16, desc[UR8][R16.64] ;  /* 0x0000000810107981 */ /* 0x000ea8000c1e1900 */
[----:B------:R-:W2:Y:S01]  /*0270*/  LDG.E R21, desc[UR8][R20.64] ;  /* 0x0000000814157981 */ /* 0x000ea2000c1e1900 */
[----:B------:R-:W-:Y:S02]  /*0280*/  MOV R6, UR5 ;  /* 0x0000000500067c02 */ /* 0x000fe40008000f00 */
[----:B------:R-:W-:-:S03]  /*0290*/  MOV R7, UR6 ;  /* 0x0000000600077c02 */ /* 0x000fc60008000f00 */
[----:B------:R-:W-:-:S04]  /*02a0*/  IMAD.WIDE R6, R12, 0x4, R6 ;  /* 0x000000040c067825 */ /* 0x000fc800078e0206 */
[----:B--2---:R-:W-:-:S05]  /*02b0*/  FMUL R23, R16, R21 ;  /* 0x0000001510177220 */ /* 0x004fca0000400000 */
[----:B------:R0:W-:Y:S04]  /*02c0*/  STG.E desc[UR8][R6.64+-0x10], R23 ;  /* 0xfffff01706007986 */ /* 0x0001e8000c101908 */
[----:B------:R-:W2:Y:S04]  /*02d0*/  LDG.E R18, desc[UR8][R2.64] ;  /* 0x0000000802127981 */ /* 0x000ea8000c1e1900 */
[----:B------:R-:W3:Y:S01]  /*02e0*/  LDG.E R22, desc[UR8][R4.64] ;  /* 0x0000000804167981 */ /* 0x000ee2000c1e1900 */
[----:B--2---:R-:W-:Y:S01]  /*02f0*/  LEA R19, R18, UR4, 0x2 ;  /* 0x0000000412137c11 */ /* 0x004fe2000f8e10ff */
[----:B---3--:R-:W-:-:S04]  /*0300*/  IMAD.SHL.U32 R25, R22, 0x4, RZ ;  /* 0x0000000416197824 */ /* 0x008fc800078e00ff */
[----:B------:R-:W-:-:S04]  /*0310*/  IMAD.WIDE R18, R19, 0x4, R8 ;  /* 0x0000000413127825 */ /* 0x000fc800078e0208 */
[----:B------:R-:W-:Y:S02]  /*0320*/  IMAD.WIDE R16, R25, 0x4, R8 ;  /* 0x0000000419107825 */ /* 0x000fe400078e0208 */
[----:B------:R-:W2:Y:S04]  /*0330*/  LDG.E R18, desc[UR8][R18.64] ;  /* 0x0000000812127981 */ /* 0x000ea8000c1e1900 */
[----:B------:R-:W2:Y:S02]  /*0340*/  LDG.E R17, desc[UR8][R16.64+0x4] ;  /* 0x0000040810117981 */ /* 0x000ea4000c1e1900 */
[----:B--2---:R-:W-:-:S05]  /*0350*/  FMUL R25, R18, R17 ;  /* 0x0000001112197220 */ /* 0x004fca0000400000 */
[----:B------:R1:W-:Y:S04]  /*0360*/  STG.E desc[UR8][R6.64+-0xc], R25 ;  /* 0xfffff41906007986 */ /* 0x0003e8000c101908 */
[----:B------:R-:W0:Y:S04]  /*0370*/  LDG.E R20, desc[UR8][R2.64] ;  /* 0x0000000802147981 */ /* 0x000e28000c1e1900 */
[----:B------:R-:W2:Y:S01]  /*0380*/  LDG.E R21, desc[UR8][R4.64] ;  /* 0x0000000804157981 */ /* 0x000ea2000c1e1900 */
[----:B0-----:R-:W-:Y:S02]  /*0390*/  LEA R23, R20, UR4, 0x2 ;  /* 0x0000000414177c11 */ /* 0x001fe4000f8e10ff */
[----:B--2---:R-:W-:-:S03]  /*03a0*/  SHF.L.U32 R21, R21, 0x2, RZ ;  /* 0x0000000215157819 */ /* 0x004fc600000006ff */
[----:B------:R-:W-:-:S04]  /*03b0*/  IMAD.WIDE R22, R23, 0x4, R8 ;  /* 0x0000000417167825 */ /* 0x000fc800078e0208 */
[----:B------:R-:W-:Y:S02]  /*03c0*/  IMAD.WIDE R20, R21, 0x4, R8 ;  /* 0x0000000415147825 */ /* 0x000fe400078e0208 */
[----:B------:R-:W2:Y:S04]  /*03d0*/  LDG.E R22, desc[UR8][R22.64] ;  /* 0x0000000816167981 */ /* 0x000ea8000c1e1900 */
[----:B------:R-:W2:Y:S02]  /*03e0*/  LDG.E R21, desc[UR8][R20.64+0x8] ;  /* 0x0000080814157981 */ /* 0x000ea4000c1e1900 */
[----:B--2---:R-:W-:-:S05]  /*03f0*/  FMUL R27, R22, R21 ;  /* 0x00000015161b7220 */ /* 0x004fca0000400000 */
[----:B------:R0:W-:Y:S04]  /*0400*/  STG.E desc[UR8][R6.64+-0x8], R27 ;  /* 0xfffff81b06007986 */ /* 0x0001e8000c101908 */
[----:B------:R-:W2:Y:S04]  /*0410*/  LDG.E R16, desc[UR8][R2.64] ;  /* 0x0000000802107981 */ /* 0x000ea8000c1e1900 */
[----:B------:R-:W3:Y:S01]  /*0420*/  LDG.E R17, desc[UR8][R4.64] ;  /* 0x0000000804117981 */ /* 0x000ee2000c1e1900 */
[----:B--2---:R-:W-:Y:S02]  /*0430*/  LEA R19, R16, UR4, 0x2 ;  /* 0x0000000410137c11 */ /* 0x004fe4000f8e10ff */
[----:B---3--:R-:W-:-:S03]  /*0440*/  SHF.L.U32 R17, R17, 0x2, RZ ;  /* 0x0000000211117819 */ /* 0x008fc600000006ff */
[----:B------:R-:W-:-:S04]  /*0450*/  IMAD.WIDE R18, R19, 0x4, R8 ;  /* 0x0000000413127825 */ /* 0x000fc800078e0208 */
[----:B------:R-:W-:Y:S02]  /*0460*/  IMAD.WIDE R16, R17, 0x4, R8 ;  /* 0x0000000411107825 */ /* 0x000fe400078e0208 */
[----:B------:R-:W1:Y:S04]  /*0470*/  LDG.E R18, desc[UR8][R18.64] ;  /* 0x0000000812127981 */ /* 0x000e68000c1e1900 */
[----:B------:R-:W1:Y:S02]  /*0480*/  LDG.E R17, desc[UR8][R16.64+0xc] ;  /* 0x00000c0810117981 */ /* 0x000e64000c1e1900 */
[----:B-1----:R-:W-:-:S05]  /*0490*/  FMUL R25, R18, R17 ;  /* 0x0000001112197220 */ /* 0x002fca0000400000 */
[----:B------:R1:W-:Y:S04]  /*04a0*/  STG.E desc[UR8][R6.64+-0x4], R25 ;  /* 0xfffffc1906007986 */ /* 0x0003e8000c101908 */
[----:B------:R-:W2:Y:S04]  /*04b0*/  LDG.E R20, desc[UR8][R2.64] ;  /* 0x0000000802147981 */ /* 0x000ea8000c1e1900 */
[----:B------:R-:W3:Y:S01]  /*04c0*/  LDG.E R21, desc[UR8][R4.64] ;  /* 0x0000000804157981 */ /* 0x000ee2000c1e1900 */
[----:B--2---:R-:W-:Y:S02]  /*04d0*/  LEA R23, R20, UR7, 0x2 ;  /* 0x0000000714177c11 */ /* 0x004fe4000f8e10ff */
[----:B---3--:R-:W-:-:S03]  /*04e0*/  SHF.L.U32 R21, R21, 0x2, RZ ;  /* 0x0000000215157819 */ /* 0x008fc600000006ff */
[----:B------:R-:W-:-:S04]  /*04f0*/  IMAD.WIDE R22, R23, 0x4, R8 ;  /* 0x0000000417167825 */ /* 0x000fc800078e0208 */
[----:B------:R-:W-:Y:S02]  /*0500*/  IMAD.WIDE R20, R21, 0x4, R8 ;  /* 0x0000000415147825 */ /* 0x000fe400078e0208 */
[----:B------:R-:W0:Y:S04]  /*0510*/  LDG.E R22, desc[UR8][R22.64] ;  /* 0x0000000816167981 */ /* 0x000e28000c1e1900 */
[----:B------:R-:W0:Y:S02]  /*0520*/  LDG.E R21, desc[UR8][R20.64] ;  /* 0x0000000814157981 */ /* 0x000e24000c1e1900 */
[----:B0-----:R-:W-:-:S05]  /*0530*/  FMUL R27, R22, R21 ;  /* 0x00000015161b7220 */ /* 0x001fca0000400000 */
[----:B------:R-:W-:Y:S04]  /*0540*/  STG.E desc[UR8][R6.64], R27 ;  /* 0x0000001b06007986 */ /* 0x000fe8000c101908 */
[----:B------:R-:W2:Y:S04]  /*0550*/  LDG.E R16, desc[UR8][R2.64] ;  /* 0x0000000802107981 */ /* 0x000ea8000c1e1900 */
[----:B------:R-:W3:Y:S01]  /*0560*/  LDG.E R17, desc[UR8][R4.64] ;  /* 0x0000000804117981 */ /* 0x000ee2000c1e1900 */
[----:B--2---:R-:W-:Y:S01]  /*0570*/  LEA R19, R16, UR7, 0x2 ;  /* 0x0000000710137c11 */ /* 0x004fe2000f8e10ff */
[----:B---3--:R-:W-:-:S04]  /*0580*/  IMAD.SHL.U32 R17, R17, 0x4, RZ ;  /* 0x0000000411117824 */ /* 0x008fc800078e00ff */
        /* <DEDUP_REMOVED lines=12> */
[----:B------:R-:W2:Y:S04]  /*0650*/  LDG.E R22, desc[UR8][R22.64] ;  /* 0x0000000816167981 */ /* 0x000ea8000c1e1900 */
[----:B------:R-:W2:Y:S02]  /*0660*/  LDG.E R21, desc[UR8][R20.64+0x8] ;  /* 0x0000080814157981 */ /* 0x000ea4000c1e1900 */
[----:B--2---:R-:W-:-:S05]  /*0670*/  FMUL R19, R22, R21 ;  /* 0x0000001516137220 */ /* 0x004fca0000400000 */
[----:B------:R1:W-:Y:S04]  /*0680*/  STG.E desc[UR8][R6.64+0x8], R19 ;  /* 0x0000081306007986 */ /* 0x0003e8000c101908 */
[----:B------:R-:W2:Y:S04]  /*0690*/  LDG.E R16, desc[UR8][R2.64] ;  /* 0x0000000802107981 */ /* 0x000ea8000c1e1900 */
[----:B------:R-:W0:Y:S01]  /*06a0*/  LDG.E R18, desc[UR8][R4.64] ;  /* 0x0000000804127981 */ /* 0x000e22000c1e1900 */
[----:B--2---:R-:W-:Y:S02]  /*06b0*/  LEA R17, R16, UR7, 0x2 ;  /* 0x0000000710117c11 */ /* 0x004fe4000f8e10ff */
[----:B0-----:R-:W-:-:S03]  /*06c0*/  SHF.L.U32 R25, R18, 0x2, RZ ;  /* 0x0000000212197819 */ /* 0x001fc600000006ff */
[----:B------:R-:W-:-:S04]  /*06d0*/  IMAD.WIDE R16, R17, 0x4, R8 ;  /* 0x0000000411107825 */ /* 0x000fc800078e0208 */
[----:B------:R-:W-:Y:S02]  /*06e0*/  IMAD.WIDE R8, R25, 0x4, R8 ;  /* 0x0000000419087825 */ /* 0x000fe400078e0208 */
[----:B------:R-:W2:Y:S04]  /*06f0*/  LDG.E R16, desc[UR8][R16.64] ;  /* 0x0000000810107981 */ /* 0x000ea8000c1e1900 */
[----:B------:R-:W2:Y:S01]  /*0700*/  LDG.E R9, desc[UR8][R8.64+0xc] ;  /* 0x00000c0808097981 */ /* 0x000ea2000c1e1900 */
[----:B------:R-:W-:Y:S01]  /*0710*/  IADD3 R14, PT, PT, R14, 0x8, RZ ;  /* 0x000000080e0e7810 */ /* 0x000fe20007ffe0ff */
[----:B------:R-:W-:Y:S01]  /*0720*/  UIADD3 UR4, UPT, UPT, UR4, 0x2, URZ ;  /* 0x0000000204047890 */ /* 0x000fe2000fffe0ff */
[----:B------:R-:W-:Y:S01]  /*0730*/  VIADD R12, R12, 0x8 ;  /* 0x000000080c0c7836 */ /* 0x000fe20000000000 */
[----:B------:R-:W-:Y:S01]  /*0740*/  UIADD3 UR7, UPT, UPT, UR7, 0x2, URZ ;  /* 0x0000000207077890 */ /* 0x000fe2000fffe0ff */
[----:B------:R-:W-:Y:S01]  /*0750*/  ISETP.NE.AND P1, PT, R14, RZ, PT ;  /* 0x000000ff0e00720c */ /* 0x000fe20003f25270 */
[----:B--2---:R-:W-:-:S05]  /*0760*/  FMUL R21, R16, R9 ;  /* 0x0000000910157220 */ /* 0x004fca0000400000 */
[----:B------:R1:W-:Y:S07]  /*0770*/  STG.E desc[UR8][R6.64+0xc], R21 ;  /* 0x00000c1506007986 */ /* 0x0003ee000c101908 */
[----:B------:R-:W-:Y:S05]  /*0780*/  @P1 BRA `(.L_x_424) ;  /* 0xfffffff800981947 */ /* 0x000fea000383ffff */
.L_x_423:
[----:B------:R-:W-:Y:S05]  /*0790*/  @!P0 BRA `(.L_x_422) ;  /* 0x0000000400b88947 */ /* 0x000fea0003800000 */
[----:B------:R-:W-:Y:S02]  /*07a0*/  ISETP.GE.U32.AND P0, PT, R24, 0x4, PT ;  /* 0x000000041800780c */ /* 0x000fe40003f06070 */
[----:B------:R-:W-:-:S04]  /*07b0*/  LOP3.LUT R12, R11, 0x3, RZ, 0xc0, !PT ;  /* 0x000000030b0c7812 */ /* 0x000fc800078ec0ff */
[----:B------:R-:W-:-:S07]  /*07c0*/  ISETP.NE.AND P1, PT, R12, RZ, PT ;  /* 0x000000ff0c00720c */ /* 0x000fce0003f25270 */
[----:B------:R-:W-:Y:S06]  /*07d0*/  @!P0 BRA `(.L_x_425) ;  /* 0x0000000000d88947 */ /* 0x000fec0003800000 */
[----:B------:R-:W2:Y:S01]  /*07e0*/  LDG.E R9, desc[UR8][R2.64] ;  /* 0x0000000802097981 */ /* 0x000ea2000c1e1900 */
[----:B-1----:R-:W0:Y:S03]  /*07f0*/  LDC.64 R6, c[0x0][0x3a0] ;  /* 0x0000e800ff067b82 */ /* 0x002e260000000a00 */
[----:B------:R-:W3:Y:S01]  /*0800*/  LDG.E R14, desc[UR8][R4.64] ;  /* 0x00000008040e7981 */ /* 0x000ee2000c1e1900 */
[----:B------:R-:W-:-:S04]  /*0810*/  SHF.R.U32.HI R8, RZ, 0x2, R15 ;  /* 0x00000002ff087819 */ /* 0x000fc8000001160f */
[----:B--2---:R-:W-:Y:S02]  /*0820*/  LEA R9, R9, R8, 0x2 ;  /* 0x0000000809097211 */ /* 0x004fe400078e10ff */
[----:B---3--:R-:W-:-:S03]  /*0830*/  SHF.L.U32 R19, R14, 0x2, RZ ;  /* 0x000000020e137819 */ /* 0x008fc600000006ff */
[--C-:B0-----:R-:W-:Y:S02]  /*0840*/  IMAD.WIDE R16, R9, 0x4, R6.reuse ;  /* 0x0000000409107825 */ /* 0x101fe400078e0206 */
[----:B------:R-:W0:Y:S02]  /*0850*/  LDC.64 R8, c[0x0][0x3a8] ;  /* 0x0000ea00ff087b82 */ /* 0x000e240000000a00 */
[----:B------:R-:W-:Y:S02]  /*0860*/  IMAD.WIDE R18, R19, 0x4, R6 ;  /* 0x0000000413127825 */ /* 0x000fe400078e0206 */
[----:B------:R-:W2:Y:S04]  /*0870*/  LDG.E R16, desc[UR8][R16.64] ;  /* 0x0000000810107981 */ /* 0x000ea8000c1e1900 */
[----:B------:R-:W2:Y:S01]  /*0880*/  LDG.E R19, desc[UR8][R18.64] ;  /* 0x0000000812137981 */ /* 0x000ea2000c1e1900 */
[----:B------:R-:W-:-:S05]  /*0890*/  IADD3 R21, PT, PT, R10, R15, RZ ;  /* 0x0000000f0a157210 */ /* 0x000fca0007ffe0ff */
[----:B0-----:R-:W-:-:S04]  /*08a0*/  IMAD.WIDE R8, R21, 0x4, R8 ;  /* 0x0000000415087825 */ /* 0x001fc800078e0208 */
[----:B--2---:R-:W-:-:S05]  /*08b0*/  FMUL R21, R16, R19 ;  /* 0x0000001310157220 */ /* 0x004fca0000400000 */
[----:B------:R0:W-:Y:S04]  /*08c0*/  STG.E desc[UR8][R8.64], R21 ;  /* 0x0000001508007986 */ /* 0x0001e8000c101908 */
[----:B------:R-:W2:Y:S04]  /*08d0*/  LDG.E R23, desc[UR8][R2.64] ;  /* 0x0000000802177981 */ /* 0x000ea8000c1e1900 */
[----:B------:R-:W3:Y:S01]  /*08e0*/  LDG.E R25, desc[UR8][R4.64] ;  /* 0x0000000804197981 */ /* 0x000ee2000c1e1900 */
[----:B------:R-:W-:-:S05]  /*08f0*/  VIADD R14, R15, 0x1 ;  /* 0x000000010f0e7836 */ /* 0x000fca0000000000 */
[----:B------:R-:W-:Y:S02]  /*0900*/  SHF.R.U32.HI R20, RZ, 0x2, R14 ;  /* 0x00000002ff147819 */ /* 0x000fe4000001160e */
[----:B------:R-:W-:Y:S02]  /*0910*/  LOP3.LUT R14, R14, 0x3, RZ, 0xc0, !PT ;  /* 0x000000030e0e7812 */ /* 0x000fe400078ec0ff */
[----:B--2---:R-:W-:Y:S02]  /*0920*/  LEA R17, R23, R20, 0x2 ;  /* 0x0000001417117211 */ /* 0x004fe400078e10ff */
[----:B---3--:R-:W-:-:S03]  /*0930*/  LEA R19, R25, R14, 0x2 ;  /* 0x0000000e19137211 */ /* 0x008fc600078e10ff */
[----:B------:R-:W-:-:S04]  /*0940*/  IMAD.WIDE R16, R17, 0x4, R6 ;  /* 0x0000000411107825 */ /* 0x000fc800078e0206 */
[----:B------:R-:W-:Y:S02]  /*0950*/  IMAD.WIDE R18, R19, 0x4, R6 ;  /* 0x0000000413127825 */ /* 0x000fe400078e0206 */
[----:B------:R-:W2:Y:S04]  /*0960*/  LDG.E R16, desc[UR8][R16.64] ;  /* 0x0000000810107981 */ /* 0x000ea8000c1e1900 */
[----:B------:R-:W2:Y:S01]  /*0970*/  LDG.E R19, desc[UR8][R18.64] ;  /* 0x0000000812137981 */ /* 0x000ea2000c1e1900 */
[----:B------:R-:W-:Y:S01]  /*0980*/  IADD3 R14, PT, PT, R15, 0x2, RZ ;  /* 0x000000020f0e7810 */ /* 0x000fe20007ffe0ff */
[----:B--2---:R-:W-:-:S05]  /*0990*/  FMUL R23, R16, R19 ;  /* 0x0000001310177220 */ /* 0x004fca0000400000 */
[----:B------:R1:W-:Y:S04]  /*09a0*/  STG.E desc[UR8][R8.64+0x4], R23 ;  /* 0x0000041708007986 */ /* 0x0003e8000c101908 */
[----:B0-----:R-:W2:Y:S04]  /*09b0*/  LDG.E R21, desc[UR8][R2.64] ;  /* 0x0000000802157981 */ /* 0x001ea8000c1e1900 */
[----:B------:R-:W3:Y:S01]  /*09c0*/  LDG.E R20, desc[UR8][R4.64] ;  /* 0x0000000804147981 */ /* 0x000ee2000c1e1900 */
[----:B------:R-:W-:-:S04]  /*09d0*/  SHF.R.U32.HI R14, RZ, 0x2, R14 ;  /* 0x00000002ff0e7819 */ /* 0x000fc8000001160e */
[----:B--2---:R-:W-:Y:S01]  /*09e0*/  LEA R21, R21, R14, 0x2 ;  /* 0x0000000e15157211 */ /* 0x004fe200078e10ff */
[----:B---3--:R-:W-:-:S04]  /*09f0*/  IMAD.SHL.U32 R25, R20, 0x4, RZ ;  /* 0x0000000414197824 */ /* 0x008fc800078e00ff */
[----:B------:R-:W-:-:S04]  /*0a00*/  IMAD.WIDE R20, R21, 0x4, R6 ;  /* 0x0000000415147825 */ /* 0x000fc800078e0206 */
[----:B------:R-:W-:Y:S02]  /*0a10*/  IMAD.WIDE R16, R25, 0x4, R6 ;  /* 0x0000000419107825 */ /* 0x000fe400078e0206 */
[----:B------:R-:W1:Y:S04]  /*0a20*/  LDG.E R20, desc[UR8][R20.64] ;  /* 0x0000000814147981 */ /* 0x000e68000c1e1900 */
[----:B------:R-:W1:Y:S01]  /*0a30*/  LDG.E R17, desc[UR8][R16.64+0x8] ;  /* 0x0000080810117981 */ /* 0x000e62000c1e1900 */
[----:B------:R-:W-:Y:S01]  /*0a40*/  IADD3 R14, PT, PT, R15, 0x3, RZ ;  /* 0x000000030f0e7810 */ /* 0x000fe20007ffe0ff */
[----:B-1----:R-:W-:-:S05]  /*0a50*/  FMUL R23, R20, R17 ;  /* 0x0000001114177220 */ /* 0x002fca0000400000 */
[----:B------:R0:W-:Y:S04]  /*0a60*/  STG.E desc[UR8][R8.64+0x8], R23 ;  /* 0x0000081708007986 */ /* 0x0001e8000c101908 */
[----:B------:R-:W2:Y:S04]  /*0a70*/  LDG.E R19, desc[UR8][R2.64] ;  /* 0x0000000802137981 */ /* 0x000ea8000c1e1900 */
[----:B------:R-:W3:Y:S01]  /*0a80*/  LDG.E R25, desc[UR8][R4.64] ;  /* 0x0000000804197981 */ /* 0x000ee2000c1e1900 */
[----:B------:R-:W-:Y:S02]  /*0a90*/  SHF.R.U32.HI R18, RZ, 0x2, R14 ;  /* 0x00000002ff127819 */ /* 0x000fe4000001160e */
[----:B------:R-:W-:-:S02]  /*0aa0*/  LOP3.LUT R14, R14, 0x3, RZ, 0xc0, !PT ;  /* 0x000000030e0e7812 */ /* 0x000fc400078ec0ff */
        /* <DEDUP_REMOVED lines=8> */
[----:B------:R0:W-:Y:S02]  /*0b30*/  STG.E desc[UR8][R8.64+0xc], R17 ;  /* 0x00000c1108007986 */ /* 0x0001e4000c101908 */
.L_x_425:
[----:B------:R-:W-:Y:S05]  /*0b40*/  @!P1 BRA `(.L_x_422) ;  /* 0x0000000000cc9947 */ /* 0x000fea0003800000 */
[----:B------:R-:W-:Y:S02]  /*0b50*/  ISETP.NE.AND P0, PT, R12, 0x1, PT ;  /* 0x000000010c00780c */ /* 0x000fe40003f05270 */
[----:B-1----:R-:W-:-:S04]  /*0b60*/  LOP3.LUT R6, R11, 0x1, RZ, 0xc0, !PT ;  /* 0x000000010b067812 */ /* 0x002fc800078ec0ff */
[----:B------:R-:W-:-:S07]  /*0b70*/  ISETP.NE.U32.AND P1, PT, R6, 0x1, PT ;  /* 0x000000010600780c */ /* 0x000fce0003f25070 */
[----:B------:R-:W-:Y:S06]  /*0b80*/  @!P0 BRA `(.L_x_426) ;  /* 0x0000000000788947 */ /* 0x000fec0003800000 */
[----:B0-----:R-:W2:Y:S01]  /*0b90*/  LDG.E R17, desc[UR8][R4.64] ;  /* 0x0000000804117981 */ /* 0x001ea2000c1e1900 */
[----:B------:R-:W0:Y:S03]  /*0ba0*/  LDC.64 R6, c[0x0][0x3a0] ;  /* 0x0000e800ff067b82 */ /* 0x000e260000000a00 */
[----:B------:R-:W3:Y:S01]  /*0bb0*/  LDG.E R9, desc[UR8][R2.64] ;  /* 0x0000000802097981 */ /* 0x000ee2000c1e1900 */
[----:B------:R-:W-:Y:S02]  /*0bc0*/  SHF.R.U32.HI R12, RZ, 0x2, R15 ;  /* 0x00000002ff0c7819 */ /* 0x000fe4000001160f */
[----:B------:R-:W-:-:S04]  /*0bd0*/  LOP3.LUT R8, R15, 0x3, RZ, 0xc0, !PT ;  /* 0x000000030f087812 */ /* 0x000fc800078ec0ff */
[----:B--2---:R-:W-:Y:S01]  /*0be0*/  LEA R19, R17, R8, 0x2 ;  /* 0x0000000811137211 */ /* 0x004fe200078e10ff */
[----:B---3--:R-:W-:-:S04]  /*0bf0*/  IMAD R9, R9, 0x4, R12 ;  /* 0x0000000409097824 */ /* 0x008fc800078e020c */
[----:B0-----:R-:W-:-:S04]  /*0c00*/  IMAD.WIDE R18, R19, 0x4, R6 ;  /* 0x0000000413127825 */ /* 0x001fc800078e0206 */
[----:B------:R-:W-:Y:S02]  /*0c10*/  IMAD.WIDE R16, R9, 0x4, R6 ;  /* 0x0000000409107825 */ /* 0x000fe400078e0206 */
[----:B------:R-:W2:Y:S01]  /*0c20*/  LDG.E R19, desc[UR8][R18.64] ;  /* 0x0000000812137981 */ /* 0x000ea2000c1e1900 */
[----:B------:R-:W0:Y:S03]  /*0c30*/  LDC.64 R8, c[0x0][0x3a8] ;  /* 0x0000ea00ff087b82 */ /* 0x000e260000000a00 */
[----:B------:R-:W2:Y:S01]  /*0c40*/  LDG.E R16, desc[UR8][R16.64] ;  /* 0x0000000810107981 */ /* 0x000ea2000c1e1900 */
[----:B------:R-:W-:-:S05]  /*0c50*/  IADD3 R21, PT, PT, R10, R15, RZ ;  /* 0x0000000f0a157210 */ /* 0x000fca0007ffe0ff */
[----:B0-----:R-:W-:-:S04]  /*0c60*/  IMAD.WIDE R8, R21, 0x4, R8 ;  /* 0x0000000415087825 */ /* 0x001fc800078e0208 */
[----:B--2---:R-:W-:-:S05]  /*0c70*/  FMUL R21, R16, R19 ;  /* 0x0000001310157220 */ /* 0x004fca0000400000 */
[----:B------:R1:W-:Y:S04]  /*0c80*/  STG.E desc[UR8][R8.64], R21 ;  /* 0x0000001508007986 */ /* 0x0003e8000c101908 */
[----:B------:R-:W2:Y:S04]  /*0c90*/  LDG.E R12, desc[UR8][R2.64] ;  /* 0x00000008020c7981 */ /* 0x000ea8000c1e1900 */
[----:B------:R-:W3:Y:S01]  /*0ca0*/  LDG.E R14, desc[UR8][R4.64] ;  /* 0x00000008040e7981 */ /* 0x000ee2000c1e1900 */
[----:B------:R-:W-:-:S04]  /*0cb0*/  IADD3 R20, PT, PT, R15, 0x1, RZ ;  /* 0x000000010f147810 */ /* 0x000fc80007ffe0ff */
[----:B------:R-:W-:Y:S02]  /*0cc0*/  SHF.R.U32.HI R23, RZ, 0x2, R20 ;  /* 0x00000002ff177819 */ /* 0x000fe40000011614 */
[----:B------:R-:W-:Y:S02]  /*0cd0*/  LOP3.LUT R25, R20, 0x3, RZ, 0xc0, !PT ;  /* 0x0000000314197812 */ /* 0x000fe400078ec0ff */
[----:B--2---:R-:W-:-:S03]  /*0ce0*/  LEA R17, R12, R23, 0x2 ;  /* 0x000000170c117211 */ /* 0x004fc600078e10ff */
[----:B---3--:R-:W-:Y:S02]  /*0cf0*/  IMAD R19, R14, 0x4, R25 ;  /* 0x000000040e137824 */ /* 0x008fe400078e0219 */
[----:B------:R-:W-:-:S04]  /*0d00*/  IMAD.WIDE R16, R17, 0x4, R6 ;  /* 0x0000000411107825 */ /* 0x000fc800078e0206 */
[----:B------:R-:W-:Y:S02]  /*0d10*/  IMAD.WIDE R6, R19, 0x4, R6 ;  /* 0x0000000413067825 */ /* 0x000fe400078e0206 */
[----:B------:R-:W2:Y:S04]  /*0d20*/  LDG.E R16, desc[UR8][R16.64] ;  /* 0x0000000810107981 */ /* 0x000ea8000c1e1900 */
[----:B------:R-:W2:Y:S01]  /*0d30*/  LDG.E R7, desc[UR8][R6.64] ;  /* 0x0000000806077981 */ /* 0x000ea2000c1e1900 */
[----:B------:R-:W-:Y:S01]  /*0d40*/  IADD3 R15, PT, PT, R15, 0x2, RZ ;  /* 0x000000020f0f7810 */ /* 0x000fe20007ffe0ff */
[----:B--2---:R-:W-:-:S05]  /*0d50*/  FMUL R19, R16, R7 ;  /* 0x0000000710137220 */ /* 0x004fca0000400000 */
[----:B------:R1:W-:Y:S02]  /*0d60*/  STG.E desc[UR8][R8.64+0x4], R19 ;  /* 0x0000041308007986 */ /* 0x0003e4000c101908 */
.L_x_426:
[----:B------:R-:W-:Y:S05]  /*0d70*/  @P1 BRA `(.L_x_422) ;  /* 0x0000000000401947 */ /* 0x000fea0003800000 */
[----:B------:R-:W2:Y:S01]  /*0d80*/  LDG.E R3, desc[UR8][R2.64] ;  /* 0x0000000802037981 */ /* 0x000ea2000c1e1900 */
[----:B01----:R-:W0:Y:S03]  /*0d90*/  LDC.64 R8, c[0x0][0x3a0] ;  /* 0x0000e800ff087b82 */ /* 0x003e260000000a00 */
[----:B------:R-:W3:Y:S01]  /*0da0*/  LDG.E R4, desc[UR8][R4.64] ;  /* 0x0000000804047981 */ /* 0x000ee2000c1e1900 */
[----:B------:R-:W-:Y:S02]  /*0db0*/  SHF.R.U32.HI R6, RZ, 0x2, R15 ;  /* 0x00000002ff067819 */ /* 0x000fe4000001160f */
[----:B------:R-:W-:Y:S02]  /*0dc0*/  LOP3.LUT R7, R15, 0x3, RZ, 0xc0, !PT ;  /* 0x000000030f077812 */ /* 0x000fe400078ec0ff */
[----:B--2---:R-:W-:Y:S02]  /*0dd0*/  LEA R17, R3, R6, 0x2 ;  /* 0x0000000603117211 */ /* 0x004fe400078e10ff */
[----:B------:R-:W1:Y:S01]  /*0de0*/  LDC.64 R2, c[0x0][0x3a8] ;  /* 0x0000ea00ff027b82 */ /* 0x000e620000000a00 */
[----:B---3--:R-:W-:-:S02]  /*0df0*/  LEA R19, R4, R7, 0x2 ;  /* 0x0000000704137211 */ /* 0x008fc400078e10ff */
[----:B0-----:R-:W-:-:S04]  /*0e00*/  IMAD.WIDE R6, R17, 0x4, R8 ;  /* 0x0000000411067825 */ /* 0x001fc800078e0208 */
[----:B------:R-:W-:Y:S02]  /*0e10*/  IMAD.WIDE R8, R19, 0x4, R8 ;  /* 0x0000000413087825 */ /* 0x000fe400078e0208 */
[----:B------:R-:W2:Y:S04]  /*0e20*/  LDG.E R6, desc[UR8][R6.64] ;  /* 0x0000000806067981 */ /* 0x000ea8000c1e1900 */
[----:B------:R-:W2:Y:S01]  /*0e30*/  LDG.E R9, desc[UR8][R8.64] ;  /* 0x0000000808097981 */ /* 0x000ea2000c1e1900 */
[----:B------:R-:W-:-:S05]  /*0e40*/  IADD3 R15, PT, PT, R10, R15, RZ ;  /* 0x0000000f0a0f7210 */ /* 0x000fca0007ffe0ff */
[----:B-1----:R-:W-:-:S04]  /*0e50*/  IMAD.WIDE R2, R15, 0x4, R2 ;  /* 0x000000040f027825 */ /* 0x002fc800078e0202 */
[----:B--2---:R-:W-:-:S05]  /*0e60*/  FMUL R5, R6, R9 ;  /* 0x0000000906057220 */ /* 0x004fca0000400000 */
[----:B------:R2:W-:Y:S02]  /*0e70*/  STG.E desc[UR8][R2.64], R5 ;  /* 0x0000000502007986 */ /* 0x0005e4000c101908 */
.L_x_422:
[----:B--2---:R-:W2:Y:S01]  /*0e80*/  LDC.64 R2, c[0x0][0x3a8] ;  /* 0x0000ea00ff027b82 */ /* 0x004ea20000000a00 */
[----:B------:R-:W-:-:S04]  /*0e90*/  IMAD R11, R0, R13, R11 ;  /* 0x0000000d000b7224 */ /* 0x000fc800078e020b */
[----:B--2---:R-:W-:-:S05]  /*0ea0*/  IMAD.WIDE R2, R11, 0x4, R2 ;  /* 0x000000040b027825 */ /* 0x004fca00078e0202 */
[----:B------:R-:W-:Y:S01]  /*0eb0*/  STG.E desc[UR8][R2.64], RZ ;  /* 0x000000ff02007986 */ /* 0x000fe2000c101908 */
[----:B------:R-:W-:Y:S05]  /*0ec0*/  EXIT ;  /* 0x000000000000794d */ /* 0x000fea0003800000 */
.L_x_427:
        /* <DEDUP_REMOVED lines=11> */
.L_x_446:


//--------------------- .nv.shared.reserved.0     --------------------------
	.section	.nv.shared.reserved.0,"aw",@nobits
	.weak		__nv_reservedSMEM_offset_0_alias
	.size		__nv_reservedSMEM_offset_0_alias, 0, 64
	.other		__nv_reservedSMEM_offset_0_alias,@"STO_CUDA_RESERVED_SHARED STV_DEFAULT"
__nv_reservedSMEM_offset_0_alias:
	.zero		0
	.zero		64


//--------------------- .nv.constant0._Z15felsensteinfastiiiiPKiS0_PKfS2_PfS3_ --------------------------
	.section	.nv.constant0._Z15felsensteinfastiiiiPKiS0_PKfS2_PfS3_,"a",@progbits
	.sectionflags	@""
	.align	4
.nv.constant0._Z15felsensteinfastiiiiPKiS0_PKfS2_PfS3_:
	.zero		960


//--------------------- .nv.constant0._Z13sumcategoriesiiPKfS0_Pf --------------------------
	.section	.nv.constant0._Z13sumcategoriesiiPKfS0_Pf,"a",@progbits
	.sectionflags	@""
	.align	4
.nv.constant0._Z13sumcategoriesiiPKfS0_Pf:
	.zero		928


//--------------------- .nv.constant0._Z8sumfinaliiPfS_S_ --------------------------
	.section	.nv.constant0._Z8sumfinaliiPfS_S_,"a",@progbits
	.sectionflags	@""
	.align	4
.nv.constant0._Z8sumfinaliiPfS_S_:
	.zero		928


//--------------------- .nv.constant0._Z23felsensteindinucleotideiiiiiiPKiS0_PKfS2_PiPfS4_S4_ --------------------------
	.section	.nv.constant0._Z23felsensteindinucleotideiiiiiiPKiS0_PKfS2_PiPfS4_S4_,"a",@progbits
	.sectionflags	@""
	.align	4
.nv.constant0._Z23felsensteindinucleotideiiiiiiPKiS0_PKfS2_PiPfS4_S4_:
	.zero		984


//--------------------- .nv.constant0._Z17felsensteinhelperiiiiiiiPKiS0_PKfS2_S2_Pf --------------------------
	.section	.nv.constant0._Z17felsensteinhelperiiiiiiiPKiS0_PKfS2_S2_Pf,"a",@progbits
	.sectionflags	@""
	.align	4
.nv.constant0._Z17felsensteinhelperiiiiiiiPKiS0_PKfS2_S2_Pf:
	.zero		976


//--------------------- .nv.constant0._Z7sumcatsiiPfS_S_ --------------------------
	.section	.nv.constant0._Z7sumcatsiiPfS_S_,"a",@progbits
	.sectionflags	@""
	.align	4
.nv.constant0._Z7sumcatsiiPfS_S_:
	.zero		928


//--------------------- .nv.constant0._Z14sumfinalpairediiiPfS_S_ --------------------------
	.section	.nv.constant0._Z14sumfinalpairediiiPfS_S_,"a",@progbits
	.sectionflags	@""
	.align	4
.nv.constant0._Z14sumfinalpairediiiPfS_S_:
	.zero		936


//--------------------- .nv.constant0._Z25felsensteinhelper16pairediiiiiiiiiPKiS0_PKfS2_S2_Pf --------------------------
	.section	.nv.constant0._Z25felsensteinhelper16pairediiiiiiiiiPKiS0_PKfS2_S2_Pf,"a",@progbits
	.sectionflags	@""
	.align	4
.nv.constant0._Z25felsensteinhelper16pairediiiiiiiiiPKiS0_PKfS2_S2_Pf:
	.zero		984


//--------------------- .nv.constant0._Z25felsensteinleaves16pairediiiPKiS0_PfS1_ --------------------------
	.section	.nv.constant0._Z25felsensteinleaves16pairediiiPKiS0_PfS1_,"a",@progbits
	.sectionflags	@""
	.align	4
.nv.constant0._Z25felsensteinleaves16pairediiiPKiS0_PfS1_:
	.zero		944


//--------------------- .nv.constant0._Z19felsensteinhelper16iiiiiiPKiS0_PKfS2_S2_Pf --------------------------
	.section	.nv.constant0._Z19felsensteinhelper16iiiiiiPKiS0_PKfS2_S2_Pf,"a",@progbits
	.sectionflags	@""
	.align	4
.nv.constant0._Z19felsensteinhelper16iiiiiiPKiS0_PKfS2_S2_Pf:
	.zero		968


//--------------------- .nv.constant0._Z12logsumexparrifPffS_ --------------------------
	.section	.nv.constant0._Z12logsumexparrifPffS_,"a",@progbits
	.sectionflags	@""
	.align	4
.nv.constant0._Z12logsumexparrifPffS_:
	.zero		928


//--------------------- .nv.constant0._Z8storearrifPfS_ --------------------------
	.section	.nv.constant0._Z8storearrifPfS_,"a",@progbits
	.sectionflags	@""
	.align	4
.nv.constant0._Z8storearrifPfS_:
	.zero		920


//--------------------- .nv.constant0._Z19felsensteinleaves16iiPKiS0_PfS1_ --------------------------
	.section	.nv.constant0._Z19felsensteinleaves16iiPKiS0_PfS1_,"a",@progbits
	.sectionflags	@""
	.align	4
.nv.constant0._Z19felsensteinleaves16iiPKiS0_PfS1_:
	.zero		936


//--------------------- .nv.constant0._Z17felsensteinleavesiiiPKiS0_PfS1_ --------------------------
	.section	.nv.constant0._Z17felsensteinleavesiiiPKiS0_PfS1_,"a",@progbits
	.sectionflags	@""
	.align	4
.nv.constant0._Z17felsensteinleavesiiiPKiS0_PfS1_:
	.zero		944


//--------------------- SYMBOLS --------------------------

	.type		.nv.reservedSmem.offset0,@object
	.size		.nv.reservedSmem.offset0,0x4
